	.target	sm_90a

	.elftype	@"ET_EXEC"


//--------------------- .note.nv.tkinfo           --------------------------
	.section	.note.nv.tkinfo,"",@"SHT_NOTE"
	.sectionflags	@"SHF_NOTE_NV_TKINFO"
	.tkinfo
        /*0018*/ 	.word	0x00000002
        /*0030*/ 	.string	""
        /*0030*/ 	.string	"ptxas"
        /*0030*/ 	.string	"Cuda compilation tools, release 13.0, V13.0.88"
        /*0030*/ 	.string	"Build cuda_13.0.r13.0/compiler.36424714_0"
        /*0030*/ 	.string	"-arch sm_90a -m 64 "



//--------------------- .note.nv.cuinfo           --------------------------
	.section	.note.nv.cuinfo,"",@"SHT_NOTE"
	.sectionflags	@"SHF_NOTE_NV_CUINFO"
        /*0018*/ 	.short	0x0002
        /*001a*/ 	.short	0x005a
        /*001c*/ 	.short	0x0082
	.zero		2


//--------------------- .nv.info                  --------------------------
	.section	.nv.info,"",@"SHT_CUDA_INFO"
	.align	4


	//----- nvinfo : EIATTR_REGCOUNT
	.align		4
        /*0000*/ 	.byte	0x04, 0x2f
        /*0002*/ 	.short	(.L_12 - .L_11)
	.align		4
.L_11:
        /*0004*/ 	.word	index@(_ZN7cutlass13device_kernelIN5flash22FlashAttnBwdPreprocessIN4cute5tupleIJNS3_1CILi64EEENS5_ILi192EEEEEENS_6half_tEfNS_4arch4Sm80ELb1ELb1EEEEEvNT_6ParamsE)
        /*0008*/ 	.word	0x0000004a


	//----- nvinfo : EIATTR_FRAME_SIZE
	.align		4
.L_12:
        /*000c*/ 	.byte	0x04, 0x11
        /*000e*/ 	.short	(.L_14 - .L_13)
	.align		4
.L_13:
        /*0010*/ 	.word	index@(_ZN7cutlass13device_kernelIN5flash22FlashAttnBwdPreprocessIN4cute5tupleIJNS3_1CILi64EEENS5_ILi192EEEEEENS_6half_tEfNS_4arch4Sm80ELb1ELb1EEEEEvNT_6ParamsE)
        /*0014*/ 	.word	0x00000000


	//----- nvinfo : EIATTR_REGCOUNT
	.align		4
.L_14:
        /*0018*/ 	.byte	0x04, 0x2f
        /*001a*/ 	.short	(.L_16 - .L_15)
	.align		4
.L_15:
        /*001c*/ 	.word	index@(_ZN7cutlass13device_kernelIN5flash19enable_sm80_to_sm89INS1_16FlashAttnBwdSm80INS1_25CollectiveMainloopBwdSm80ILi2ELi1EN4cute5tupleIJNS5_1CILi64EEENS7_ILi80EEENS7_ILi192EEEEEENS_6half_tEfNS_4arch4Sm80ELb1ELb0ELb1ELb1ELb1ELb0ELb1ELb0ELi2ELi4ELi2ELi2ELb0EEENS1_24CollectiveEpilogueBwdGQAISB_fSE_Li256ELb1ELb1EEENS1_25SingleTileBwdLPTSchedulerILb1ELi80ELb1EEEEEEEEEvNT_6ParamsE)
        /*0020*/ 	.word	0x00000004


	//----- nvinfo : EIATTR_FRAME_SIZE
	.align		4
.L_16:
        /*0024*/ 	.byte	0x04, 0x11
        /*0026*/ 	.short	(.L_18 - .L_17)
	.align		4
.L_17:
        /*0028*/ 	.word	index@(_ZN7cutlass13device_kernelIN5flash19enable_sm80_to_sm89INS1_16FlashAttnBwdSm80INS1_25CollectiveMainloopBwdSm80ILi2ELi1EN4cute5tupleIJNS5_1CILi64EEENS7_ILi80EEENS7_ILi192EEEEEENS_6half_tEfNS_4arch4Sm80ELb1ELb0ELb1ELb1ELb1ELb0ELb1ELb0ELi2ELi4ELi2ELi2ELb0EEENS1_24CollectiveEpilogueBwdGQAISB_fSE_Li256ELb1ELb1EEENS1_25SingleTileBwdLPTSchedulerILb1ELi80ELb1EEEEEEEEEvNT_6ParamsE)
        /*002c*/ 	.word	0x00000000


	//----- nvinfo : EIATTR_REGCOUNT
	.align		4
.L_18:
        /*0030*/ 	.byte	0x04, 0x2f
        /*0032*/ 	.short	(.L_20 - .L_19)
	.align		4
.L_19:
        /*0034*/ 	.word	index@(_ZN7cutlass13device_kernelIN5flash32FlashAttnBwdPostprocessConvertdQIN4cute5tupleIJNS3_1CILi64EEENS5_ILi192EEEEEENS_6half_tEfNS_4arch4Sm80ELi256ENS3_8TiledMMAINS3_8MMA_AtomIJNS3_28SM80_16x8x16_F32F16F16F32_TNEEEENS3_6LayoutINS4_IJNS5_ILi2EEENS5_ILi4EEENS5_ILi1EEEEEENS4_IJSJ_SH_NS5_ILi0EEEEEEEENS4_IJNS5_ILi32EEES6_NS5_ILi16EEEEEEEELb0EEEEEvNT_6ParamsE)
        /*0038*/ 	.word	0x00000046


	//----- nvinfo : EIATTR_FRAME_SIZE
	.align		4
.L_20:
        /*003c*/ 	.byte	0x04, 0x11
        /*003e*/ 	.short	(.L_22 - .L_21)
	.align		4
.L_21:
        /*0040*/ 	.word	index@(_ZN7cutlass13device_kernelIN5flash32FlashAttnBwdPostprocessConvertdQIN4cute5tupleIJNS3_1CILi64EEENS5_ILi192EEEEEENS_6half_tEfNS_4arch4Sm80ELi256ENS3_8TiledMMAINS3_8MMA_AtomIJNS3_28SM80_16x8x16_F32F16F16F32_TNEEEENS3_6LayoutINS4_IJNS5_ILi2EEENS5_ILi4EEENS5_ILi1EEEEEENS4_IJSJ_SH_NS5_ILi0EEEEEEEENS4_IJNS5_ILi32EEES6_NS5_ILi16EEEEEEEELb0EEEEEvNT_6ParamsE)
        /*0044*/ 	.word	0x00000000


	//----- nvinfo : EIATTR_REGCOUNT
	.align		4
.L_22:
        /*0048*/ 	.byte	0x04, 0x2f
        /*004a*/ 	.short	(.L_24 - .L_23)
	.align		4
.L_23:
        /*004c*/ 	.word	index@(_ZN7cutlass13device_kernelIN5flash32FlashAttnBwdPostprocessConvertdQIN4cute5tupleIJNS3_1CILi80EEENS5_ILi192EEEEEENS_6half_tEfNS_4arch4Sm80ELi256ENS3_8TiledMMAINS3_8MMA_AtomIJNS3_28SM80_16x8x16_F32F16F16F32_TNEEEENS3_6LayoutINS4_IJNS5_ILi4EEENS5_ILi2EEENS5_ILi1EEEEEENS4_IJSJ_SH_NS5_ILi0EEEEEEEENS4_IJNS5_ILi64EEENS5_ILi16EEESP_EEEEELb1EEEEEvNT_6ParamsE)
        /*0050*/ 	.word	0x00000050


	//----- nvinfo : EIATTR_FRAME_SIZE
	.align		4
.L_24:
        /*0054*/ 	.byte	0x04, 0x11
        /*0056*/ 	.short	(.L_26 - .L_25)
	.align		4
.L_25:
        /*0058*/ 	.word	index@(_ZN7cutlass13device_kernelIN5flash32FlashAttnBwdPostprocessConvertdQIN4cute5tupleIJNS3_1CILi80EEENS5_ILi192EEEEEENS_6half_tEfNS_4arch4Sm80ELi256ENS3_8TiledMMAINS3_8MMA_AtomIJNS3_28SM80_16x8x16_F32F16F16F32_TNEEEENS3_6LayoutINS4_IJNS5_ILi4EEENS5_ILi2EEENS5_ILi1EEEEEENS4_IJSJ_SH_NS5_ILi0EEEEEEEENS4_IJNS5_ILi64EEENS5_ILi16EEESP_EEEEELb1EEEEEvNT_6ParamsE)
        /*005c*/ 	.word	0x00000000


	//----- nvinfo : EIATTR_REGCOUNT
	.align		4
.L_26:
        /*0060*/ 	.byte	0x04, 0x2f
        /*0062*/ 	.short	(.L_28 - .L_27)
	.align		4
.L_27:
        /*0064*/ 	.word	index@(_ZN7cutlass13device_kernelIN5flash19enable_sm80_to_sm89INS1_16FlashAttnBwdSm80INS1_25CollectiveMainloopBwdSm80ILi2ELi1EN4cute5tupleIJNS5_1CILi64EEENS7_ILi80EEENS7_ILi192EEEEEENS_6half_tEfNS_4arch4Sm80ELb1ELb0ELb1ELb1ELb0ELb0ELb1ELb0ELi2ELi4ELi2ELi2ELb0EEENS1_24CollectiveEpilogueBwdGQAISB_fSE_Li256ELb1ELb0EEENS1_25SingleTileBwdLPTSchedulerILb1ELi80ELb0EEEEEEEEEvNT_6ParamsE)
        /*0068*/ 	.word	0x00000004


	//----- nvinfo : EIATTR_FRAME_SIZE
	.align		4
.L_28:
        /*006c*/ 	.byte	0x04, 0x11
        /*006e*/ 	.short	(.L_30 - .L_29)
	.align		4
.L_29:
        /*0070*/ 	.word	index@(_ZN7cutlass13device_kernelIN5flash19enable_sm80_to_sm89INS1_16FlashAttnBwdSm80INS1_25CollectiveMainloopBwdSm80ILi2ELi1EN4cute5tupleIJNS5_1CILi64EEENS7_ILi80EEENS7_ILi192EEEEEENS_6half_tEfNS_4arch4Sm80ELb1ELb0ELb1ELb1ELb0ELb0ELb1ELb0ELi2ELi4ELi2ELi2ELb0EEENS1_24CollectiveEpilogueBwdGQAISB_fSE_Li256ELb1ELb0EEENS1_25SingleTileBwdLPTSchedulerILb1ELi80ELb0EEEEEEEEEvNT_6ParamsE)
        /*0074*/ 	.word	0x00000000


	//----- nvinfo : EIATTR_REGCOUNT
	.align		4
.L_30:
        /*0078*/ 	.byte	0x04, 0x2f
        /*007a*/ 	.short	(.L_32 - .L_31)
	.align		4
.L_31:
        /*007c*/ 	.word	index@(_ZN7cutlass13device_kernelIN5flash19enable_sm80_to_sm89INS1_16FlashAttnBwdSm80INS1_25CollectiveMainloopBwdSm80ILi2ELi1EN4cute5tupleIJNS5_1CILi64EEENS7_ILi80EEENS7_ILi192EEEEEENS_6half_tEfNS_4arch4Sm80ELb1ELb0ELb1ELb1ELb1ELb0ELb1ELb0ELi2ELi4ELi2ELi2ELb0EEENS1_21CollectiveEpilogueBwdISB_SC_SE_Li256ELb1ELb1ELi4EEENS1_25SingleTileBwdLPTSchedulerILb1ELi80ELb1EEEEEEEEEvNT_6ParamsE)
        /*0080*/ 	.word	0x00000004


	//----- nvinfo : EIATTR_FRAME_SIZE
	.align		4
.L_32:
        /*0084*/ 	.byte	0x04, 0x11
        /*0086*/ 	.short	(.L_34 - .L_33)
	.align		4
.L_33:
        /*0088*/ 	.word	index@(_ZN7cutlass13device_kernelIN5flash19enable_sm80_to_sm89INS1_16FlashAttnBwdSm80INS1_25CollectiveMainloopBwdSm80ILi2ELi1EN4cute5tupleIJNS5_1CILi64EEENS7_ILi80EEENS7_ILi192EEEEEENS_6half_tEfNS_4arch4Sm80ELb1ELb0ELb1ELb1ELb1ELb0ELb1ELb0ELi2ELi4ELi2ELi2ELb0EEENS1_21CollectiveEpilogueBwdISB_SC_SE_Li256ELb1ELb1ELi4EEENS1_25SingleTileBwdLPTSchedulerILb1ELi80ELb1EEEEEEEEEvNT_6ParamsE)
        /*008c*/ 	.word	0x00000000


	//----- nvinfo : EIATTR_REGCOUNT
	.align		4
.L_34:
        /*0090*/ 	.byte	0x04, 0x2f
        /*0092*/ 	.short	(.L_36 - .L_35)
	.align		4
.L_35:
        /*0094*/ 	.word	index@(_ZN7cutlass13device_kernelIN5flash19enable_sm80_to_sm89INS1_16FlashAttnBwdSm80INS1_25CollectiveMainloopBwdSm80ILi2ELi1EN4cute5tupleIJNS5_1CILi64EEENS7_ILi80EEENS7_ILi192EEEEEENS_6half_tEfNS_4arch4Sm80ELb1ELb0ELb1ELb1ELb0ELb0ELb1ELb0ELi2ELi4ELi2ELi2ELb0EEENS1_21CollectiveEpilogueBwdISB_SC_SE_Li256ELb1ELb1ELi4EEENS1_25SingleTileBwdLPTSchedulerILb1ELi80ELb0EEEEEEEEEvNT_6ParamsE)
        /*0098*/ 	.word	0x00000004


	//----- nvinfo : EIATTR_FRAME_SIZE
	.align		4
.L_36:
        /*009c*/ 	.byte	0x04, 0x11
        /*009e*/ 	.short	(.L_38 - .L_37)
	.align		4
.L_37:
        /*00a0*/ 	.word	index@(_ZN7cutlass13device_kernelIN5flash19enable_sm80_to_sm89INS1_16FlashAttnBwdSm80INS1_25CollectiveMainloopBwdSm80ILi2ELi1EN4cute5tupleIJNS5_1CILi64EEENS7_ILi80EEENS7_ILi192EEEEEENS_6half_tEfNS_4arch4Sm80ELb1ELb0ELb1ELb1ELb0ELb0ELb1ELb0ELi2ELi4ELi2ELi2ELb0EEENS1_21CollectiveEpilogueBwdISB_SC_SE_Li256ELb1ELb1ELi4EEENS1_25SingleTileBwdLPTSchedulerILb1ELi80ELb0EEEEEEEEEvNT_6ParamsE)
        /*00a4*/ 	.word	0x00000000


	//----- nvinfo : EIATTR_REGCOUNT
	.align		4
.L_38:
        /*00a8*/ 	.byte	0x04, 0x2f
        /*00aa*/ 	.short	(.L_40 - .L_39)
	.align		4
.L_39:
        /*00ac*/ 	.word	index@(_ZN7cutlass13device_kernelIN5flash22FlashAttnBwdPreprocessIN4cute5tupleIJNS3_1CILi64EEENS5_ILi192EEEEEENS_6half_tEfNS_4arch4Sm80ELb1ELb0EEEEEvNT_6ParamsE)
        /*00b0*/ 	.word	0x0000004c


	//----- nvinfo : EIATTR_FRAME_SIZE
	.align		4
.L_40:
        /*00b4*/ 	.byte	0x04, 0x11
        /*00b6*/ 	.short	(.L_42 - .L_41)
	.align		4
.L_41:
        /*00b8*/ 	.word	index@(_ZN7cutlass13device_kernelIN5flash22FlashAttnBwdPreprocessIN4cute5tupleIJNS3_1CILi64EEENS5_ILi192EEEEEENS_6half_tEfNS_4arch4Sm80ELb1ELb0EEEEEvNT_6ParamsE)
        /*00bc*/ 	.word	0x00000000


	//----- nvinfo : EIATTR_REGCOUNT
	.align		4
.L_42:
        /*00c0*/ 	.byte	0x04, 0x2f
        /*00c2*/ 	.short	(.L_44 - .L_43)
	.align		4
.L_43:
        /*00c4*/ 	.word	index@(_ZN7cutlass13device_kernelIN5flash19enable_sm80_to_sm89INS1_16FlashAttnBwdSm80INS1_25CollectiveMainloopBwdSm80ILi2ELi1EN4cute5tupleIJNS5_1CILi64EEENS7_ILi80EEENS7_ILi192EEEEEENS_6half_tEfNS_4arch4Sm80ELb1ELb0ELb1ELb0ELb1ELb0ELb1ELb0ELi2ELi4ELi2ELi2ELb0EEENS1_24CollectiveEpilogueBwdGQAISB_fSE_Li256ELb0ELb1EEENS1_25SingleTileBwdLPTSchedulerILb0ELi80ELb1EEEEEEEEEvNT_6ParamsE)
        /*00c8*/ 	.word	0x00000004


	//----- nvinfo : EIATTR_FRAME_SIZE
	.align		4
.L_44:
        /*00cc*/ 	.byte	0x04, 0x11
        /*00ce*/ 	.short	(.L_46 - .L_45)
	.align		4
.L_45:
        /*00d0*/ 	.word	index@(_ZN7cutlass13device_kernelIN5flash19enable_sm80_to_sm89INS1_16FlashAttnBwdSm80INS1_25CollectiveMainloopBwdSm80ILi2ELi1EN4cute5tupleIJNS5_1CILi64EEENS7_ILi80EEENS7_ILi192EEEEEENS_6half_tEfNS_4arch4Sm80ELb1ELb0ELb1ELb0ELb1ELb0ELb1ELb0ELi2ELi4ELi2ELi2ELb0EEENS1_24CollectiveEpilogueBwdGQAISB_fSE_Li256ELb0ELb1EEENS1_25SingleTileBwdLPTSchedulerILb0ELi80ELb1EEEEEEEEEvNT_6ParamsE)
        /*00d4*/ 	.word	0x00000000


	//----- nvinfo : EIATTR_REGCOUNT
	.align		4
.L_46:
        /*00d8*/ 	.byte	0x04, 0x2f
        /*00da*/ 	.short	(.L_48 - .L_47)
	.align		4
.L_47:
        /*00dc*/ 	.word	index@(_ZN7cutlass13device_kernelIN5flash19enable_sm80_to_sm89INS1_16FlashAttnBwdSm80INS1_25CollectiveMainloopBwdSm80ILi2ELi1EN4cute5tupleIJNS5_1CILi64EEENS7_ILi80EEENS7_ILi192EEEEEENS_6half_tEfNS_4arch4Sm80ELb1ELb0ELb1ELb0ELb0ELb0ELb1ELb0ELi2ELi4ELi2ELi2ELb0EEENS1_24CollectiveEpilogueBwdGQAISB_fSE_Li256ELb0ELb0EEENS1_25SingleTileBwdLPTSchedulerILb0ELi80ELb0EEEEEEEEEvNT_6ParamsE)
        /*00e0*/ 	.word	0x00000004


	//----- nvinfo : EIATTR_FRAME_SIZE
	.align		4
.L_48:
        /*00e4*/ 	.byte	0x04, 0x11
        /*00e6*/ 	.short	(.L_50 - .L_49)
	.align		4
.L_49:
        /*00e8*/ 	.word	index@(_ZN7cutlass13device_kernelIN5flash19enable_sm80_to_sm89INS1_16FlashAttnBwdSm80INS1_25CollectiveMainloopBwdSm80ILi2ELi1EN4cute5tupleIJNS5_1CILi64EEENS7_ILi80EEENS7_ILi192EEEEEENS_6half_tEfNS_4arch4Sm80ELb1ELb0ELb1ELb0ELb0ELb0ELb1ELb0ELi2ELi4ELi2ELi2ELb0EEENS1_24CollectiveEpilogueBwdGQAISB_fSE_Li256ELb0ELb0EEENS1_25SingleTileBwdLPTSchedulerILb0ELi80ELb0EEEEEEEEEvNT_6ParamsE)
        /*00ec*/ 	.word	0x00000000


	//----- nvinfo : EIATTR_REGCOUNT
	.align		4
.L_50:
        /*00f0*/ 	.byte	0x04, 0x2f
        /*00f2*/ 	.short	(.L_52 - .L_51)
	.align		4
.L_51:
        /*00f4*/ 	.word	index@(_ZN7cutlass13device_kernelIN5flash19enable_sm80_to_sm89INS1_16FlashAttnBwdSm80INS1_25CollectiveMainloopBwdSm80ILi2ELi1EN4cute5tupleIJNS5_1CILi64EEENS7_ILi80EEENS7_ILi192EEEEEENS_6half_tEfNS_4arch4Sm80ELb1ELb0ELb1ELb0ELb1ELb0ELb1ELb0ELi2ELi4ELi2ELi2ELb0EEENS1_21CollectiveEpilogueBwdISB_SC_SE_Li256ELb0ELb1ELi4EEENS1_25SingleTileBwdLPTSchedulerILb0ELi80ELb1EEEEEEEEEvNT_6ParamsE)
        /*00f8*/ 	.word	0x00000004


	//----- nvinfo : EIATTR_FRAME_SIZE
	.align		4
.L_52:
        /*00fc*/ 	.byte	0x04, 0x11
        /*00fe*/ 	.short	(.L_54 - .L_53)
	.align		4
.L_53:
        /*0100*/ 	.word	index@(_ZN7cutlass13device_kernelIN5flash19enable_sm80_to_sm89INS1_16FlashAttnBwdSm80INS1_25CollectiveMainloopBwdSm80ILi2ELi1EN4cute5tupleIJNS5_1CILi64EEENS7_ILi80EEENS7_ILi192EEEEEENS_6half_tEfNS_4arch4Sm80ELb1ELb0ELb1ELb0ELb1ELb0ELb1ELb0ELi2ELi4ELi2ELi2ELb0EEENS1_21CollectiveEpilogueBwdISB_SC_SE_Li256ELb0ELb1ELi4EEENS1_25SingleTileBwdLPTSchedulerILb0ELi80ELb1EEEEEEEEEvNT_6ParamsE)
        /*0104*/ 	.word	0x00000000


	//----- nvinfo : EIATTR_REGCOUNT
	.align		4
.L_54:
        /*0108*/ 	.byte	0x04, 0x2f
        /*010a*/ 	.short	(.L_56 - .L_55)
	.align		4
.L_55:
        /*010c*/ 	.word	index@(_ZN7cutlass13device_kernelIN5flash19enable_sm80_to_sm89INS1_16FlashAttnBwdSm80INS1_25CollectiveMainloopBwdSm80ILi2ELi1EN4cute5tupleIJNS5_1CILi64EEENS7_ILi80EEENS7_ILi192EEEEEENS_6half_tEfNS_4arch4Sm80ELb1ELb0ELb1ELb0ELb0ELb0ELb1ELb0ELi2ELi4ELi2ELi2ELb0EEENS1_21CollectiveEpilogueBwdISB_SC_SE_Li256ELb0ELb1ELi4EEENS1_25SingleTileBwdLPTSchedulerILb0ELi80ELb0EEEEEEEEEvNT_6ParamsE)
        /*0110*/ 	.word	0x00000004


	//----- nvinfo : EIATTR_FRAME_SIZE
	.align		4
.L_56:
        /*0114*/ 	.byte	0x04, 0x11
        /*0116*/ 	.short	(.L_58 - .L_57)
	.align		4
.L_57:
        /*0118*/ 	.word	index@(_ZN7cutlass13device_kernelIN5flash19enable_sm80_to_sm89INS1_16FlashAttnBwdSm80INS1_25CollectiveMainloopBwdSm80ILi2ELi1EN4cute5tupleIJNS5_1CILi64EEENS7_ILi80EEENS7_ILi192EEEEEENS_6half_tEfNS_4arch4Sm80ELb1ELb0ELb1ELb0ELb0ELb0ELb1ELb0ELi2ELi4ELi2ELi2ELb0EEENS1_21CollectiveEpilogueBwdISB_SC_SE_Li256ELb0ELb1ELi4EEENS1_25SingleTileBwdLPTSchedulerILb0ELi80ELb0EEEEEEEEEvNT_6ParamsE)
        /*011c*/ 	.word	0x00000000


	//----- nvinfo : EIATTR_REGCOUNT
	.align		4
.L_58:
        /*0120*/ 	.byte	0x04, 0x2f
        /*0122*/ 	.short	(.L_60 - .L_59)
	.align		4
.L_59:
        /*0124*/ 	.word	index@(_ZN7cutlass13device_kernelIN5flash19enable_sm80_to_sm89INS1_16FlashAttnBwdSm80INS1_25CollectiveMainloopBwdSm80ILi2ELi1EN4cute5tupleIJNS5_1CILi64EEENS7_ILi80EEENS7_ILi192EEEEEENS_6half_tEfNS_4arch4Sm80ELb0ELb1ELb1ELb1ELb1ELb0ELb1ELb0ELi2ELi4ELi2ELi2ELb0EEENS1_24CollectiveEpilogueBwdGQAISB_fSE_Li256ELb1ELb1EEENS1_19SingleTileSchedulerILb1ELb0ELb0ELi80EEEEEEEEEvNT_6ParamsE)
        /*0128*/ 	.word	0x00000004


	//----- nvinfo : EIATTR_FRAME_SIZE
	.align		4
.L_60:
        /*012c*/ 	.byte	0x04, 0x11
        /*012e*/ 	.short	(.L_62 - .L_61)
	.align		4
.L_61:
        /*0130*/ 	.word	index@(_ZN7cutlass13device_kernelIN5flash19enable_sm80_to_sm89INS1_16FlashAttnBwdSm80INS1_25CollectiveMainloopBwdSm80ILi2ELi1EN4cute5tupleIJNS5_1CILi64EEENS7_ILi80EEENS7_ILi192EEEEEENS_6half_tEfNS_4arch4Sm80ELb0ELb1ELb1ELb1ELb1ELb0ELb1ELb0ELi2ELi4ELi2ELi2ELb0EEENS1_24CollectiveEpilogueBwdGQAISB_fSE_Li256ELb1ELb1EEENS1_19SingleTileSchedulerILb1ELb0ELb0ELi80EEEEEEEEEvNT_6ParamsE)
        /*0134*/ 	.word	0x00000000


	//----- nvinfo : EIATTR_REGCOUNT
	.align		4
.L_62:
        /*0138*/ 	.byte	0x04, 0x2f
        /*013a*/ 	.short	(.L_64 - .L_63)
	.align		4
.L_63:
        /*013c*/ 	.word	index@(_ZN7cutlass13device_kernelIN5flash19enable_sm80_to_sm89INS1_16FlashAttnBwdSm80INS1_25CollectiveMainloopBwdSm80ILi2ELi1EN4cute5tupleIJNS5_1CILi64EEENS7_ILi80EEENS7_ILi192EEEEEENS_6half_tEfNS_4arch4Sm80ELb0ELb1ELb1ELb1ELb0ELb0ELb1ELb0ELi2ELi4ELi2ELi2ELb0EEENS1_24CollectiveEpilogueBwdGQAISB_fSE_Li256ELb1ELb0EEENS1_19SingleTileSchedulerILb1ELb0ELb0ELi80EEEEEEEEEvNT_6ParamsE)
        /*0140*/ 	.word	0x00000004


	//----- nvinfo : EIATTR_FRAME_SIZE
	.align		4
.L_64:
        /*0144*/ 	.byte	0x04, 0x11
        /*0146*/ 	.short	(.L_66 - .L_65)
	.align		4
.L_65:
        /*0148*/ 	.word	index@(_ZN7cutlass13device_kernelIN5flash19enable_sm80_to_sm89INS1_16FlashAttnBwdSm80INS1_25CollectiveMainloopBwdSm80ILi2ELi1EN4cute5tupleIJNS5_1CILi64EEENS7_ILi80EEENS7_ILi192EEEEEENS_6half_tEfNS_4arch4Sm80ELb0ELb1ELb1ELb1ELb0ELb0ELb1ELb0ELi2ELi4ELi2ELi2ELb0EEENS1_24CollectiveEpilogueBwdGQAISB_fSE_Li256ELb1ELb0EEENS1_19SingleTileSchedulerILb1ELb0ELb0ELi80EEEEEEEEEvNT_6ParamsE)
        /*014c*/ 	.word	0x00000000


	//----- nvinfo : EIATTR_REGCOUNT
	.align		4
.L_66:
        /*0150*/ 	.byte	0x04, 0x2f
        /*0152*/ 	.short	(.L_68 - .L_67)
	.align		4
.L_67:
        /*0154*/ 	.word	index@(_ZN7cutlass13device_kernelIN5flash19enable_sm80_to_sm89INS1_16FlashAttnBwdSm80INS1_25CollectiveMainloopBwdSm80ILi2ELi1EN4cute5tupleIJNS5_1CILi64EEENS7_ILi80EEENS7_ILi192EEEEEENS_6half_tEfNS_4arch4Sm80ELb0ELb1ELb1ELb1ELb1ELb0ELb1ELb0ELi2ELi4ELi2ELi2ELb0EEENS1_21CollectiveEpilogueBwdISB_SC_SE_Li256ELb1ELb1ELi4EEENS1_19SingleTileSchedulerILb1ELb0ELb0ELi80EEEEEEEEEvNT_6ParamsE)
        /*0158*/ 	.word	0x00000004


	//----- nvinfo : EIATTR_FRAME_SIZE
	.align		4
.L_68:
        /*015c*/ 	.byte	0x04, 0x11
        /*015e*/ 	.short	(.L_70 - .L_69)
	.align		4
.L_69:
        /*0160*/ 	.word	index@(_ZN7cutlass13device_kernelIN5flash19enable_sm80_to_sm89INS1_16FlashAttnBwdSm80INS1_25CollectiveMainloopBwdSm80ILi2ELi1EN4cute5tupleIJNS5_1CILi64EEENS7_ILi80EEENS7_ILi192EEEEEENS_6half_tEfNS_4arch4Sm80ELb0ELb1ELb1ELb1ELb1ELb0ELb1ELb0ELi2ELi4ELi2ELi2ELb0EEENS1_21CollectiveEpilogueBwdISB_SC_SE_Li256ELb1ELb1ELi4EEENS1_19SingleTileSchedulerILb1ELb0ELb0ELi80EEEEEEEEEvNT_6ParamsE)
        /*0164*/ 	.word	0x00000000


	//----- nvinfo : EIATTR_REGCOUNT
	.align		4
.L_70:
        /*0168*/ 	.byte	0x04, 0x2f
        /*016a*/ 	.short	(.L_72 - .L_71)
	.align		4
.L_71:
        /*016c*/ 	.word	index@(_ZN7cutlass13device_kernelIN5flash19enable_sm80_to_sm89INS1_16FlashAttnBwdSm80INS1_25CollectiveMainloopBwdSm80ILi2ELi1EN4cute5tupleIJNS5_1CILi64EEENS7_ILi80EEENS7_ILi192EEEEEENS_6half_tEfNS_4arch4Sm80ELb0ELb1ELb1ELb1ELb0ELb0ELb1ELb0ELi2ELi4ELi2ELi2ELb0EEENS1_21CollectiveEpilogueBwdISB_SC_SE_Li256ELb1ELb1ELi4EEENS1_19SingleTileSchedulerILb1ELb0ELb0ELi80EEEEEEEEEvNT_6ParamsE)
        /*0170*/ 	.word	0x00000004


	//----- nvinfo : EIATTR_FRAME_SIZE
	.align		4
.L_72:
        /*0174*/ 	.byte	0x04, 0x11
        /*0176*/ 	.short	(.L_74 - .L_73)
	.align		4
.L_73:
        /*0178*/ 	.word	index@(_ZN7cutlass13device_kernelIN5flash19enable_sm80_to_sm89INS1_16FlashAttnBwdSm80INS1_25CollectiveMainloopBwdSm80ILi2ELi1EN4cute5tupleIJNS5_1CILi64EEENS7_ILi80EEENS7_ILi192EEEEEENS_6half_tEfNS_4arch4Sm80ELb0ELb1ELb1ELb1ELb0ELb0ELb1ELb0ELi2ELi4ELi2ELi2ELb0EEENS1_21CollectiveEpilogueBwdISB_SC_SE_Li256ELb1ELb1ELi4EEENS1_19SingleTileSchedulerILb1ELb0ELb0ELi80EEEEEEEEEvNT_6ParamsE)
        /*017c*/ 	.word	0x00000000


	//----- nvinfo : EIATTR_REGCOUNT
	.align		4
.L_74:
        /*0180*/ 	.byte	0x04, 0x2f
        /*0182*/ 	.short	(.L_76 - .L_75)
	.align		4
.L_75:
        /*0184*/ 	.word	index@(_ZN7cutlass13device_kernelIN5flash19enable_sm80_to_sm89INS1_16FlashAttnBwdSm80INS1_25CollectiveMainloopBwdSm80ILi2ELi1EN4cute5tupleIJNS5_1CILi64EEENS7_ILi80EEENS7_ILi192EEEEEENS_6half_tEfNS_4arch4Sm80ELb0ELb1ELb1ELb0ELb1ELb0ELb1ELb0ELi2ELi4ELi2ELi2ELb0EEENS1_24CollectiveEpilogueBwdGQAISB_fSE_Li256ELb0ELb1EEENS1_19SingleTileSchedulerILb0ELb0ELb0ELi80EEEEEEEEEvNT_6ParamsE)
        /*0188*/ 	.word	0x00000004


	//----- nvinfo : EIATTR_FRAME_SIZE
	.align		4
.L_76:
        /*018c*/ 	.byte	0x04, 0x11
        /*018e*/ 	.short	(.L_78 - .L_77)
	.align		4
.L_77:
        /*0190*/ 	.word	index@(_ZN7cutlass13device_kernelIN5flash19enable_sm80_to_sm89INS1_16FlashAttnBwdSm80INS1_25CollectiveMainloopBwdSm80ILi2ELi1EN4cute5tupleIJNS5_1CILi64EEENS7_ILi80EEENS7_ILi192EEEEEENS_6half_tEfNS_4arch4Sm80ELb0ELb1ELb1ELb0ELb1ELb0ELb1ELb0ELi2ELi4ELi2ELi2ELb0EEENS1_24CollectiveEpilogueBwdGQAISB_fSE_Li256ELb0ELb1EEENS1_19SingleTileSchedulerILb0ELb0ELb0ELi80EEEEEEEEEvNT_6ParamsE)
        /*0194*/ 	.word	0x00000000


	//----- nvinfo : EIATTR_REGCOUNT
	.align		4
.L_78:
        /*0198*/ 	.byte	0x04, 0x2f
        /*019a*/ 	.short	(.L_80 - .L_79)
	.align		4
.L_79:
        /*019c*/ 	.word	index@(_ZN7cutlass13device_kernelIN5flash19enable_sm80_to_sm89INS1_16FlashAttnBwdSm80INS1_25CollectiveMainloopBwdSm80ILi2ELi1EN4cute5tupleIJNS5_1CILi64EEENS7_ILi80EEENS7_ILi192EEEEEENS_6half_tEfNS_4arch4Sm80ELb0ELb1ELb1ELb0ELb0ELb0ELb1ELb0ELi2ELi4ELi2ELi2ELb0EEENS1_24CollectiveEpilogueBwdGQAISB_fSE_Li256ELb0ELb0EEENS1_19SingleTileSchedulerILb0ELb0ELb0ELi80EEEEEEEEEvNT_6ParamsE)
        /*01a0*/ 	.word	0x00000004


	//----- nvinfo : EIATTR_FRAME_SIZE
	.align		4
.L_80:
        /*01a4*/ 	.byte	0x04, 0x11
        /*01a6*/ 	.short	(.L_82 - .L_81)
	.align		4
.L_81:
        /*01a8*/ 	.word	index@(_ZN7cutlass13device_kernelIN5flash19enable_sm80_to_sm89INS1_16FlashAttnBwdSm80INS1_25CollectiveMainloopBwdSm80ILi2ELi1EN4cute5tupleIJNS5_1CILi64EEENS7_ILi80EEENS7_ILi192EEEEEENS_6half_tEfNS_4arch4Sm80ELb0ELb1ELb1ELb0ELb0ELb0ELb1ELb0ELi2ELi4ELi2ELi2ELb0EEENS1_24CollectiveEpilogueBwdGQAISB_fSE_Li256ELb0ELb0EEENS1_19SingleTileSchedulerILb0ELb0ELb0ELi80EEEEEEEEEvNT_6ParamsE)
        /*01ac*/ 	.word	0x00000000


	//----- nvinfo : EIATTR_REGCOUNT
	.align		4
.L_82:
        /*01b0*/ 	.byte	0x04, 0x2f
        /*01b2*/ 	.short	(.L_84 - .L_83)
	.align		4
.L_83:
        /*01b4*/ 	.word	index@(_ZN7cutlass13device_kernelIN5flash19enable_sm80_to_sm89INS1_16FlashAttnBwdSm80INS1_25CollectiveMainloopBwdSm80ILi2ELi1EN4cute5tupleIJNS5_1CILi64EEENS7_ILi80EEENS7_ILi192EEEEEENS_6half_tEfNS_4arch4Sm80ELb0ELb1ELb1ELb0ELb1ELb0ELb1ELb0ELi2ELi4ELi2ELi2ELb0EEENS1_21CollectiveEpilogueBwdISB_SC_SE_Li256ELb0ELb1ELi4EEENS1_19SingleTileSchedulerILb0ELb0ELb0ELi80EEEEEEEEEvNT_6ParamsE)
        /*01b8*/ 	.word	0x00000004


	//----- nvinfo : EIATTR_FRAME_SIZE
	.align		4
.L_84:
        /*01bc*/ 	.byte	0x04, 0x11
        /*01be*/ 	.short	(.L_86 - .L_85)
	.align		4
.L_85:
        /*01c0*/ 	.word	index@(_ZN7cutlass13device_kernelIN5flash19enable_sm80_to_sm89INS1_16FlashAttnBwdSm80INS1_25CollectiveMainloopBwdSm80ILi2ELi1EN4cute5tupleIJNS5_1CILi64EEENS7_ILi80EEENS7_ILi192EEEEEENS_6half_tEfNS_4arch4Sm80ELb0ELb1ELb1ELb0ELb1ELb0ELb1ELb0ELi2ELi4ELi2ELi2ELb0EEENS1_21CollectiveEpilogueBwdISB_SC_SE_Li256ELb0ELb1ELi4EEENS1_19SingleTileSchedulerILb0ELb0ELb0ELi80EEEEEEEEEvNT_6ParamsE)
        /*01c4*/ 	.word	0x00000000


	//----- nvinfo : EIATTR_REGCOUNT
	.align		4
.L_86:
        /*01c8*/ 	.byte	0x04, 0x2f
        /*01ca*/ 	.short	(.L_88 - .L_87)
	.align		4
.L_87:
        /*01cc*/ 	.word	index@(_ZN7cutlass13device_kernelIN5flash19enable_sm80_to_sm89INS1_16FlashAttnBwdSm80INS1_25CollectiveMainloopBwdSm80ILi2ELi1EN4cute5tupleIJNS5_1CILi64EEENS7_ILi80EEENS7_ILi192EEEEEENS_6half_tEfNS_4arch4Sm80ELb0ELb1ELb1ELb0ELb0ELb0ELb1ELb0ELi2ELi4ELi2ELi2ELb0EEENS1_21CollectiveEpilogueBwdISB_SC_SE_Li256ELb0ELb1ELi4EEENS1_19SingleTileSchedulerILb0ELb0ELb0ELi80EEEEEEEEEvNT_6ParamsE)
        /*01d0*/ 	.word	0x00000004


	//----- nvinfo : EIATTR_FRAME_SIZE
	.align		4
.L_88:
        /*01d4*/ 	.byte	0x04, 0x11
        /*01d6*/ 	.short	(.L_90 - .L_89)
	.align		4
.L_89:
        /*01d8*/ 	.word	index@(_ZN7cutlass13device_kernelIN5flash19enable_sm80_to_sm89INS1_16FlashAttnBwdSm80INS1_25CollectiveMainloopBwdSm80ILi2ELi1EN4cute5tupleIJNS5_1CILi64EEENS7_ILi80EEENS7_ILi192EEEEEENS_6half_tEfNS_4arch4Sm80ELb0ELb1ELb1ELb0ELb0ELb0ELb1ELb0ELi2ELi4ELi2ELi2ELb0EEENS1_21CollectiveEpilogueBwdISB_SC_SE_Li256ELb0ELb1ELi4EEENS1_19SingleTileSchedulerILb0ELb0ELb0ELi80EEEEEEEEEvNT_6ParamsE)
        /*01dc*/ 	.word	0x00000000


	//----- nvinfo : EIATTR_REGCOUNT
	.align		4
.L_90:
        /*01e0*/ 	.byte	0x04, 0x2f
        /*01e2*/ 	.short	(.L_92 - .L_91)
	.align		4
.L_91:
        /*01e4*/ 	.word	index@(_ZN7cutlass13device_kernelIN5flash19enable_sm80_to_sm89INS1_16FlashAttnBwdSm80INS1_25CollectiveMainloopBwdSm80ILi2ELi1EN4cute5tupleIJNS5_1CILi64EEENS7_ILi80EEENS7_ILi192EEEEEENS_6half_tEfNS_4arch4Sm80ELb0ELb0ELb1ELb1ELb1ELb0ELb1ELb0ELi2ELi4ELi2ELi2ELb0EEENS1_24CollectiveEpilogueBwdGQAISB_fSE_Li256ELb1ELb1EEENS1_19SingleTileSchedulerILb1ELb0ELb0ELi80EEEEEEEEEvNT_6ParamsE)
        /*01e8*/ 	.word	0x00000004


	//----- nvinfo : EIATTR_FRAME_SIZE
	.align		4
.L_92:
        /*01ec*/ 	.byte	0x04, 0x11
        /*01ee*/ 	.short	(.L_94 - .L_93)
	.align		4
.L_93:
        /*01f0*/ 	.word	index@(_ZN7cutlass13device_kernelIN5flash19enable_sm80_to_sm89INS1_16FlashAttnBwdSm80INS1_25CollectiveMainloopBwdSm80ILi2ELi1EN4cute5tupleIJNS5_1CILi64EEENS7_ILi80EEENS7_ILi192EEEEEENS_6half_tEfNS_4arch4Sm80ELb0ELb0ELb1ELb1ELb1ELb0ELb1ELb0ELi2ELi4ELi2ELi2ELb0EEENS1_24CollectiveEpilogueBwdGQAISB_fSE_Li256ELb1ELb1EEENS1_19SingleTileSchedulerILb1ELb0ELb0ELi80EEEEEEEEEvNT_6ParamsE)
        /*01f4*/ 	.word	0x00000000


	//----- nvinfo : EIATTR_REGCOUNT
	.align		4
.L_94:
        /*01f8*/ 	.byte	0x04, 0x2f
        /*01fa*/ 	.short	(.L_96 - .L_95)
	.align		4
.L_95:
        /*01fc*/ 	.word	index@(_ZN7cutlass13device_kernelIN5flash19enable_sm80_to_sm89INS1_16FlashAttnBwdSm80INS1_25CollectiveMainloopBwdSm80ILi2ELi1EN4cute5tupleIJNS5_1CILi64EEENS7_ILi80EEENS7_ILi192EEEEEENS_6half_tEfNS_4arch4Sm80ELb0ELb0ELb1ELb1ELb0ELb0ELb1ELb0ELi2ELi4ELi2ELi2ELb0EEENS1_24CollectiveEpilogueBwdGQAISB_fSE_Li256ELb1ELb0EEENS1_19SingleTileSchedulerILb1ELb0ELb0ELi80EEEEEEEEEvNT_6ParamsE)
        /*0200*/ 	.word	0x00000004


	//----- nvinfo : EIATTR_FRAME_SIZE
	.align		4
.L_96:
        /*0204*/ 	.byte	0x04, 0x11
        /*0206*/ 	.short	(.L_98 - .L_97)
	.align		4
.L_97:
        /*0208*/ 	.word	index@(_ZN7cutlass13device_kernelIN5flash19enable_sm80_to_sm89INS1_16FlashAttnBwdSm80INS1_25CollectiveMainloopBwdSm80ILi2ELi1EN4cute5tupleIJNS5_1CILi64EEENS7_ILi80EEENS7_ILi192EEEEEENS_6half_tEfNS_4arch4Sm80ELb0ELb0ELb1ELb1ELb0ELb0ELb1ELb0ELi2ELi4ELi2ELi2ELb0EEENS1_24CollectiveEpilogueBwdGQAISB_fSE_Li256ELb1ELb0EEENS1_19SingleTileSchedulerILb1ELb0ELb0ELi80EEEEEEEEEvNT_6ParamsE)
        /*020c*/ 	.word	0x00000000


	//----- nvinfo : EIATTR_REGCOUNT
	.align		4
.L_98:
        /*0210*/ 	.byte	0x04, 0x2f
        /*0212*/ 	.short	(.L_100 - .L_99)
	.align		4
.L_99:
        /*0214*/ 	.word	index@(_ZN7cutlass13device_kernelIN5flash19enable_sm80_to_sm89INS1_16FlashAttnBwdSm80INS1_25CollectiveMainloopBwdSm80ILi2ELi1EN4cute5tupleIJNS5_1CILi64EEENS7_ILi80EEENS7_ILi192EEEEEENS_6half_tEfNS_4arch4Sm80ELb0ELb0ELb1ELb1ELb1ELb0ELb1ELb0ELi2ELi4ELi2ELi2ELb0EEENS1_21CollectiveEpilogueBwdISB_SC_SE_Li256ELb1ELb1ELi4EEENS1_19SingleTileSchedulerILb1ELb0ELb0ELi80EEEEEEEEEvNT_6ParamsE)
        /*0218*/ 	.word	0x00000004


	//----- nvinfo : EIATTR_FRAME_SIZE
	.align		4
.L_100:
        /*021c*/ 	.byte	0x04, 0x11
        /*021e*/ 	.short	(.L_102 - .L_101)
	.align		4
.L_101:
        /*0220*/ 	.word	index@(_ZN7cutlass13device_kernelIN5flash19enable_sm80_to_sm89INS1_16FlashAttnBwdSm80INS1_25CollectiveMainloopBwdSm80ILi2ELi1EN4cute5tupleIJNS5_1CILi64EEENS7_ILi80EEENS7_ILi192EEEEEENS_6half_tEfNS_4arch4Sm80ELb0ELb0ELb1ELb1ELb1ELb0ELb1ELb0ELi2ELi4ELi2ELi2ELb0EEENS1_21CollectiveEpilogueBwdISB_SC_SE_Li256ELb1ELb1ELi4EEENS1_19SingleTileSchedulerILb1ELb0ELb0ELi80EEEEEEEEEvNT_6ParamsE)
        /*0224*/ 	.word	0x00000000


	//----- nvinfo : EIATTR_REGCOUNT
	.align		4
.L_102:
        /*0228*/ 	.byte	0x04, 0x2f
        /*022a*/ 	.short	(.L_104 - .L_103)
	.align		4
.L_103:
        /*022c*/ 	.word	index@(_ZN7cutlass13device_kernelIN5flash19enable_sm80_to_sm89INS1_16FlashAttnBwdSm80INS1_25CollectiveMainloopBwdSm80ILi2ELi1EN4cute5tupleIJNS5_1CILi64EEENS7_ILi80EEENS7_ILi192EEEEEENS_6half_tEfNS_4arch4Sm80ELb0ELb0ELb1ELb1ELb0ELb0ELb1ELb0ELi2ELi4ELi2ELi2ELb0EEENS1_21CollectiveEpilogueBwdISB_SC_SE_Li256ELb1ELb1ELi4EEENS1_19SingleTileSchedulerILb1ELb0ELb0ELi80EEEEEEEEEvNT_6ParamsE)
        /*0230*/ 	.word	0x00000004


	//----- nvinfo : EIATTR_FRAME_SIZE
	.align		4
.L_104:
        /*0234*/ 	.byte	0x04, 0x11
        /*0236*/ 	.short	(.L_106 - .L_105)
	.align		4
.L_105:
        /*0238*/ 	.word	index@(_ZN7cutlass13device_kernelIN5flash19enable_sm80_to_sm89INS1_16FlashAttnBwdSm80INS1_25CollectiveMainloopBwdSm80ILi2ELi1EN4cute5tupleIJNS5_1CILi64EEENS7_ILi80EEENS7_ILi192EEEEEENS_6half_tEfNS_4arch4Sm80ELb0ELb0ELb1ELb1ELb0ELb0ELb1ELb0ELi2ELi4ELi2ELi2ELb0EEENS1_21CollectiveEpilogueBwdISB_SC_SE_Li256ELb1ELb1ELi4EEENS1_19SingleTileSchedulerILb1ELb0ELb0ELi80EEEEEEEEEvNT_6ParamsE)
        /*023c*/ 	.word	0x00000000


	//----- nvinfo : EIATTR_REGCOUNT
	.align		4
.L_106:
        /*0240*/ 	.byte	0x04, 0x2f
        /*0242*/ 	.short	(.L_108 - .L_107)
	.align		4
.L_107:
        /*0244*/ 	.word	index@(_ZN7cutlass13device_kernelIN5flash19enable_sm80_to_sm89INS1_16FlashAttnBwdSm80INS1_25CollectiveMainloopBwdSm80ILi2ELi1EN4cute5tupleIJNS5_1CILi64EEENS7_ILi80EEENS7_ILi192EEEEEENS_6half_tEfNS_4arch4Sm80ELb0ELb0ELb1ELb0ELb1ELb0ELb1ELb0ELi2ELi4ELi2ELi2ELb0EEENS1_24CollectiveEpilogueBwdGQAISB_fSE_Li256ELb0ELb1EEENS1_19SingleTileSchedulerILb0ELb0ELb0ELi80EEEEEEEEEvNT_6ParamsE)
        /*0248*/ 	.word	0x00000004


	//----- nvinfo : EIATTR_FRAME_SIZE
	.align		4
.L_108:
        /*024c*/ 	.byte	0x04, 0x11
        /*024e*/ 	.short	(.L_110 - .L_109)
	.align		4
.L_109:
        /*0250*/ 	.word	index@(_ZN7cutlass13device_kernelIN5flash19enable_sm80_to_sm89INS1_16FlashAttnBwdSm80INS1_25CollectiveMainloopBwdSm80ILi2ELi1EN4cute5tupleIJNS5_1CILi64EEENS7_ILi80EEENS7_ILi192EEEEEENS_6half_tEfNS_4arch4Sm80ELb0ELb0ELb1ELb0ELb1ELb0ELb1ELb0ELi2ELi4ELi2ELi2ELb0EEENS1_24CollectiveEpilogueBwdGQAISB_fSE_Li256ELb0ELb1EEENS1_19SingleTileSchedulerILb0ELb0ELb0ELi80EEEEEEEEEvNT_6ParamsE)
        /*0254*/ 	.word	0x00000000


	//----- nvinfo : EIATTR_REGCOUNT
	.align		4
.L_110:
        /*0258*/ 	.byte	0x04, 0x2f
        /*025a*/ 	.short	(.L_112 - .L_111)
	.align		4
.L_111:
        /*025c*/ 	.word	index@(_ZN7cutlass13device_kernelIN5flash19enable_sm80_to_sm89INS1_16FlashAttnBwdSm80INS1_25CollectiveMainloopBwdSm80ILi2ELi1EN4cute5tupleIJNS5_1CILi64EEENS7_ILi80EEENS7_ILi192EEEEEENS_6half_tEfNS_4arch4Sm80ELb0ELb0ELb1ELb0ELb0ELb0ELb1ELb0ELi2ELi4ELi2ELi2ELb0EEENS1_24CollectiveEpilogueBwdGQAISB_fSE_Li256ELb0ELb0EEENS1_19SingleTileSchedulerILb0ELb0ELb0ELi80EEEEEEEEEvNT_6ParamsE)
        /*0260*/ 	.word	0x00000004


	//----- nvinfo : EIATTR_FRAME_SIZE
	.align		4
.L_112:
        /*0264*/ 	.byte	0x04, 0x11
        /*0266*/ 	.short	(.L_114 - .L_113)
	.align		4
.L_113:
        /*0268*/ 	.word	index@(_ZN7cutlass13device_kernelIN5flash19enable_sm80_to_sm89INS1_16FlashAttnBwdSm80INS1_25CollectiveMainloopBwdSm80ILi2ELi1EN4cute5tupleIJNS5_1CILi64EEENS7_ILi80EEENS7_ILi192EEEEEENS_6half_tEfNS_4arch4Sm80ELb0ELb0ELb1ELb0ELb0ELb0ELb1ELb0ELi2ELi4ELi2ELi2ELb0EEENS1_24CollectiveEpilogueBwdGQAISB_fSE_Li256ELb0ELb0EEENS1_19SingleTileSchedulerILb0ELb0ELb0ELi80EEEEEEEEEvNT_6ParamsE)
        /*026c*/ 	.word	0x00000000


	//----- nvinfo : EIATTR_REGCOUNT
	.align		4
.L_114:
        /*0270*/ 	.byte	0x04, 0x2f
        /*0272*/ 	.short	(.L_116 - .L_115)
	.align		4
.L_115:
        /*0274*/ 	.word	index@(_ZN7cutlass13device_kernelIN5flash19enable_sm80_to_sm89INS1_16FlashAttnBwdSm80INS1_25CollectiveMainloopBwdSm80ILi2ELi1EN4cute5tupleIJNS5_1CILi64EEENS7_ILi80EEENS7_ILi192EEEEEENS_6half_tEfNS_4arch4Sm80ELb0ELb0ELb1ELb0ELb1ELb0ELb1ELb0ELi2ELi4ELi2ELi2ELb0EEENS1_21CollectiveEpilogueBwdISB_SC_SE_Li256ELb0ELb1ELi4EEENS1_19SingleTileSchedulerILb0ELb0ELb0ELi80EEEEEEEEEvNT_6ParamsE)
        /*0278*/ 	.word	0x00000004


	//----- nvinfo : EIATTR_FRAME_SIZE
	.align		4
.L_116:
        /*027c*/ 	.byte	0x04, 0x11
        /*027e*/ 	.short	(.L_118 - .L_117)
	.align		4
.L_117:
        /*0280*/ 	.word	index@(_ZN7cutlass13device_kernelIN5flash19enable_sm80_to_sm89INS1_16FlashAttnBwdSm80INS1_25CollectiveMainloopBwdSm80ILi2ELi1EN4cute5tupleIJNS5_1CILi64EEENS7_ILi80EEENS7_ILi192EEEEEENS_6half_tEfNS_4arch4Sm80ELb0ELb0ELb1ELb0ELb1ELb0ELb1ELb0ELi2ELi4ELi2ELi2ELb0EEENS1_21CollectiveEpilogueBwdISB_SC_SE_Li256ELb0ELb1ELi4EEENS1_19SingleTileSchedulerILb0ELb0ELb0ELi80EEEEEEEEEvNT_6ParamsE)
        /*0284*/ 	.word	0x00000000


	//----- nvinfo : EIATTR_REGCOUNT
	.align		4
.L_118:
        /*0288*/ 	.byte	0x04, 0x2f
        /*028a*/ 	.short	(.L_120 - .L_119)
	.align		4
.L_119:
        /*028c*/ 	.word	index@(_ZN7cutlass13device_kernelIN5flash19enable_sm80_to_sm89INS1_16FlashAttnBwdSm80INS1_25CollectiveMainloopBwdSm80ILi2ELi1EN4cute5tupleIJNS5_1CILi64EEENS7_ILi80EEENS7_ILi192EEEEEENS_6half_tEfNS_4arch4Sm80ELb0ELb0ELb1ELb0ELb0ELb0ELb1ELb0ELi2ELi4ELi2ELi2ELb0EEENS1_21CollectiveEpilogueBwdISB_SC_SE_Li256ELb0ELb1ELi4EEENS1_19SingleTileSchedulerILb0ELb0ELb0ELi80EEEEEEEEEvNT_6ParamsE)
        /*0290*/ 	.word	0x00000004


	//----- nvinfo : EIATTR_FRAME_SIZE
	.align		4
.L_120:
        /*0294*/ 	.byte	0x04, 0x11
        /*0296*/ 	.short	(.L_122 - .L_121)
	.align		4
.L_121:
        /*0298*/ 	.word	index@(_ZN7cutlass13device_kernelIN5flash19enable_sm80_to_sm89INS1_16FlashAttnBwdSm80INS1_25CollectiveMainloopBwdSm80ILi2ELi1EN4cute5tupleIJNS5_1CILi64EEENS7_ILi80EEENS7_ILi192EEEEEENS_6half_tEfNS_4arch4Sm80ELb0ELb0ELb1ELb0ELb0ELb0ELb1ELb0ELi2ELi4ELi2ELi2ELb0EEENS1_21CollectiveEpilogueBwdISB_SC_SE_Li256ELb0ELb1ELi4EEENS1_19SingleTileSchedulerILb0ELb0ELb0ELi80EEEEEEEEEvNT_6ParamsE)
        /*029c*/ 	.word	0x00000000


	//----- nvinfo : EIATTR_REGCOUNT
	.align		4
.L_122:
        /*02a0*/ 	.byte	0x04, 0x2f
        /*02a2*/ 	.short	(.L_124 - .L_123)
	.align		4
.L_123:
        /*02a4*/ 	.word	index@(_ZN7cutlass13device_kernelIN5flash19enable_sm80_to_sm89INS1_16FlashAttnBwdSm80INS1_25CollectiveMainloopBwdSm80ILi1ELi1EN4cute5tupleIJNS5_1CILi64EEES8_NS7_ILi192EEEEEENS_6half_tEfNS_4arch4Sm80ELb1ELb0ELb1ELb1ELb1ELb0ELb0ELb0ELi2ELi2ELi2ELi2ELb1EEENS1_24CollectiveEpilogueBwdGQAISA_fSD_Li256ELb1ELb1EEENS1_25SingleTileBwdLPTSchedulerILb1ELi64ELb1EEEEEEEEEvNT_6ParamsE)
        /*02a8*/ 	.word	0x00000004


	//----- nvinfo : EIATTR_FRAME_SIZE
	.align		4
.L_124:
        /*02ac*/ 	.byte	0x04, 0x11
        /*02ae*/ 	.short	(.L_126 - .L_125)
	.align		4
.L_125:
        /*02b0*/ 	.word	index@(_ZN7cutlass13device_kernelIN5flash19enable_sm80_to_sm89INS1_16FlashAttnBwdSm80INS1_25CollectiveMainloopBwdSm80ILi1ELi1EN4cute5tupleIJNS5_1CILi64EEES8_NS7_ILi192EEEEEENS_6half_tEfNS_4arch4Sm80ELb1ELb0ELb1ELb1ELb1ELb0ELb0ELb0ELi2ELi2ELi2ELi2ELb1EEENS1_24CollectiveEpilogueBwdGQAISA_fSD_Li256ELb1ELb1EEENS1_25SingleTileBwdLPTSchedulerILb1ELi64ELb1EEEEEEEEEvNT_6ParamsE)
        /*02b4*/ 	.word	0x00000000


	//----- nvinfo : EIATTR_REGCOUNT
	.align		4
.L_126:
        /*02b8*/ 	.byte	0x04, 0x2f
        /*02ba*/ 	.short	(.L_128 - .L_127)
	.align		4
.L_127:
        /*02bc*/ 	.word	index@(_ZN7cutlass13device_kernelIN5flash19enable_sm80_to_sm89INS1_16FlashAttnBwdSm80INS1_25CollectiveMainloopBwdSm80ILi1ELi1EN4cute5tupleIJNS5_1CILi64EEES8_NS7_ILi192EEEEEENS_6half_tEfNS_4arch4Sm80ELb1ELb0ELb1ELb1ELb0ELb0ELb0ELb0ELi2ELi2ELi2ELi2ELb1EEENS1_24CollectiveEpilogueBwdGQAISA_fSD_Li256ELb1ELb0EEENS1_25SingleTileBwdLPTSchedulerILb1ELi64ELb0EEEEEEEEEvNT_6ParamsE)
        /*02c0*/ 	.word	0x00000004


	//----- nvinfo : EIATTR_FRAME_SIZE
	.align		4
.L_128:
        /*02c4*/ 	.byte	0x04, 0x11
        /*02c6*/ 	.short	(.L_130 - .L_129)
	.align		4
.L_129:
        /*02c8*/ 	.word	index@(_ZN7cutlass13device_kernelIN5flash19enable_sm80_to_sm89INS1_16FlashAttnBwdSm80INS1_25CollectiveMainloopBwdSm80ILi1ELi1EN4cute5tupleIJNS5_1CILi64EEES8_NS7_ILi192EEEEEENS_6half_tEfNS_4arch4Sm80ELb1ELb0ELb1ELb1ELb0ELb0ELb0ELb0ELi2ELi2ELi2ELi2ELb1EEENS1_24CollectiveEpilogueBwdGQAISA_fSD_Li256ELb1ELb0EEENS1_25SingleTileBwdLPTSchedulerILb1ELi64ELb0EEEEEEEEEvNT_6ParamsE)
        /*02cc*/ 	.word	0x00000000


	//----- nvinfo : EIATTR_REGCOUNT
	.align		4
.L_130:
        /*02d0*/ 	.byte	0x04, 0x2f
        /*02d2*/ 	.short	(.L_132 - .L_131)
	.align		4
.L_131:
        /*02d4*/ 	.word	index@(_ZN7cutlass13device_kernelIN5flash19enable_sm80_to_sm89INS1_16FlashAttnBwdSm80INS1_25CollectiveMainloopBwdSm80ILi1ELi1EN4cute5tupleIJNS5_1CILi64EEES8_NS7_ILi192EEEEEENS_6half_tEfNS_4arch4Sm80ELb1ELb0ELb1ELb1ELb1ELb0ELb0ELb0ELi2ELi2ELi2ELi2ELb1EEENS1_21CollectiveEpilogueBwdISA_SB_SD_Li256ELb1ELb0ELi4EEENS1_25SingleTileBwdLPTSchedulerILb1ELi64ELb1EEEEEEEEEvNT_6ParamsE)
        /*02d8*/ 	.word	0x00000004


	//----- nvinfo : EIATTR_FRAME_SIZE
	.align		4
.L_132:
        /*02dc*/ 	.byte	0x04, 0x11
        /*02de*/ 	.short	(.L_134 - .L_133)
	.align		4
.L_133:
        /*02e0*/ 	.word	index@(_ZN7cutlass13device_kernelIN5flash19enable_sm80_to_sm89INS1_16FlashAttnBwdSm80INS1_25CollectiveMainloopBwdSm80ILi1ELi1EN4cute5tupleIJNS5_1CILi64EEES8_NS7_ILi192EEEEEENS_6half_tEfNS_4arch4Sm80ELb1ELb0ELb1ELb1ELb1ELb0ELb0ELb0ELi2ELi2ELi2ELi2ELb1EEENS1_21CollectiveEpilogueBwdISA_SB_SD_Li256ELb1ELb0ELi4EEENS1_25SingleTileBwdLPTSchedulerILb1ELi64ELb1EEEEEEEEEvNT_6ParamsE)
        /*02e4*/ 	.word	0x00000000


	//----- nvinfo : EIATTR_REGCOUNT
	.align		4
.L_134:
        /*02e8*/ 	.byte	0x04, 0x2f
        /*02ea*/ 	.short	(.L_136 - .L_135)
	.align		4
.L_135:
        /*02ec*/ 	.word	index@(_ZN7cutlass13device_kernelIN5flash19enable_sm80_to_sm89INS1_16FlashAttnBwdSm80INS1_25CollectiveMainloopBwdSm80ILi1ELi1EN4cute5tupleIJNS5_1CILi64EEES8_NS7_ILi192EEEEEENS_6half_tEfNS_4arch4Sm80ELb1ELb0ELb1ELb1ELb0ELb0ELb0ELb0ELi2ELi2ELi2ELi2ELb1EEENS1_21CollectiveEpilogueBwdISA_SB_SD_Li256ELb1ELb0ELi4EEENS1_25SingleTileBwdLPTSchedulerILb1ELi64ELb0EEEEEEEEEvNT_6ParamsE)
        /*02f0*/ 	.word	0x00000004


	//----- nvinfo : EIATTR_FRAME_SIZE
	.align		4
.L_136:
        /*02f4*/ 	.byte	0x04, 0x11
        /*02f6*/ 	.short	(.L_138 - .L_137)
	.align		4
.L_137:
        /*02f8*/ 	.word	index@(_ZN7cutlass13device_kernelIN5flash19enable_sm80_to_sm89INS1_16FlashAttnBwdSm80INS1_25CollectiveMainloopBwdSm80ILi1ELi1EN4cute5tupleIJNS5_1CILi64EEES8_NS7_ILi192EEEEEENS_6half_tEfNS_4arch4Sm80ELb1ELb0ELb1ELb1ELb0ELb0ELb0ELb0ELi2ELi2ELi2ELi2ELb1EEENS1_21CollectiveEpilogueBwdISA_SB_SD_Li256ELb1ELb0ELi4EEENS1_25SingleTileBwdLPTSchedulerILb1ELi64ELb0EEEEEEEEEvNT_6ParamsE)
        /*02fc*/ 	.word	0x00000000


	//----- nvinfo : EIATTR_REGCOUNT
	.align		4
.L_138:
        /*0300*/ 	.byte	0x04, 0x2f
        /*0302*/ 	.short	(.L_140 - .L_139)
	.align		4
.L_139:
        /*0304*/ 	.word	index@(_ZN7cutlass13device_kernelIN5flash19enable_sm80_to_sm89INS1_16FlashAttnBwdSm80INS1_25CollectiveMainloopBwdSm80ILi1ELi1EN4cute5tupleIJNS5_1CILi64EEES8_NS7_ILi192EEEEEENS_6half_tEfNS_4arch4Sm80ELb1ELb0ELb1ELb0ELb1ELb0ELb0ELb0ELi2ELi2ELi2ELi2ELb1EEENS1_24CollectiveEpilogueBwdGQAISA_fSD_Li256ELb0ELb1EEENS1_25SingleTileBwdLPTSchedulerILb0ELi64ELb1EEEEEEEEEvNT_6ParamsE)
        /*0308*/ 	.word	0x00000004


	//----- nvinfo : EIATTR_FRAME_SIZE
	.align		4
.L_140:
        /*030c*/ 	.byte	0x04, 0x11
        /*030e*/ 	.short	(.L_142 - .L_141)
	.align		4
.L_141:
        /*0310*/ 	.word	index@(_ZN7cutlass13device_kernelIN5flash19enable_sm80_to_sm89INS1_16FlashAttnBwdSm80INS1_25CollectiveMainloopBwdSm80ILi1ELi1EN4cute5tupleIJNS5_1CILi64EEES8_NS7_ILi192EEEEEENS_6half_tEfNS_4arch4Sm80ELb1ELb0ELb1ELb0ELb1ELb0ELb0ELb0ELi2ELi2ELi2ELi2ELb1EEENS1_24CollectiveEpilogueBwdGQAISA_fSD_Li256ELb0ELb1EEENS1_25SingleTileBwdLPTSchedulerILb0ELi64ELb1EEEEEEEEEvNT_6ParamsE)
        /*0314*/ 	.word	0x00000000


	//----- nvinfo : EIATTR_REGCOUNT
	.align		4
.L_142:
        /*0318*/ 	.byte	0x04, 0x2f
        /*031a*/ 	.short	(.L_144 - .L_143)
	.align		4
.L_143:
        /*031c*/ 	.word	index@(_ZN7cutlass13device_kernelIN5flash19enable_sm80_to_sm89INS1_16FlashAttnBwdSm80INS1_25CollectiveMainloopBwdSm80ILi1ELi1EN4cute5tupleIJNS5_1CILi64EEES8_NS7_ILi192EEEEEENS_6half_tEfNS_4arch4Sm80ELb1ELb0ELb1ELb0ELb0ELb0ELb0ELb0ELi2ELi2ELi2ELi2ELb1EEENS1_24CollectiveEpilogueBwdGQAISA_fSD_Li256ELb0ELb0EEENS1_25SingleTileBwdLPTSchedulerILb0ELi64ELb0EEEEEEEEEvNT_6ParamsE)
        /*0320*/ 	.word	0x00000004


	//----- nvinfo : EIATTR_FRAME_SIZE
	.align		4
.L_144:
        /*0324*/ 	.byte	0x04, 0x11
        /*0326*/ 	.short	(.L_146 - .L_145)
	.align		4
.L_145:
        /*0328*/ 	.word	index@(_ZN7cutlass13device_kernelIN5flash19enable_sm80_to_sm89INS1_16FlashAttnBwdSm80INS1_25CollectiveMainloopBwdSm80ILi1ELi1EN4cute5tupleIJNS5_1CILi64EEES8_NS7_ILi192EEEEEENS_6half_tEfNS_4arch4Sm80ELb1ELb0ELb1ELb0ELb0ELb0ELb0ELb0ELi2ELi2ELi2ELi2ELb1EEENS1_24CollectiveEpilogueBwdGQAISA_fSD_Li256ELb0ELb0EEENS1_25SingleTileBwdLPTSchedulerILb0ELi64ELb0EEEEEEEEEvNT_6ParamsE)
        /*032c*/ 	.word	0x00000000


	//----- nvinfo : EIATTR_REGCOUNT
	.align		4
.L_146:
        /*0330*/ 	.byte	0x04, 0x2f
        /*0332*/ 	.short	(.L_148 - .L_147)
	.align		4
.L_147:
        /*0334*/ 	.word	index@(_ZN7cutlass13device_kernelIN5flash19enable_sm80_to_sm89INS1_16FlashAttnBwdSm80INS1_25CollectiveMainloopBwdSm80ILi1ELi1EN4cute5tupleIJNS5_1CILi64EEES8_NS7_ILi192EEEEEENS_6half_tEfNS_4arch4Sm80ELb1ELb0ELb1ELb0ELb1ELb0ELb0ELb0ELi2ELi2ELi2ELi2ELb1EEENS1_21CollectiveEpilogueBwdISA_SB_SD_Li256ELb0ELb0ELi4EEENS1_25SingleTileBwdLPTSchedulerILb0ELi64ELb1EEEEEEEEEvNT_6ParamsE)
        /*0338*/ 	.word	0x00000004


	//----- nvinfo : EIATTR_FRAME_SIZE
	.align		4
.L_148:
        /*033c*/ 	.byte	0x04, 0x11
        /*033e*/ 	.short	(.L_150 - .L_149)
	.align		4
.L_149:
        /*0340*/ 	.word	index@(_ZN7cutlass13device_kernelIN5flash19enable_sm80_to_sm89INS1_16FlashAttnBwdSm80INS1_25CollectiveMainloopBwdSm80ILi1ELi1EN4cute5tupleIJNS5_1CILi64EEES8_NS7_ILi192EEEEEENS_6half_tEfNS_4arch4Sm80ELb1ELb0ELb1ELb0ELb1ELb0ELb0ELb0ELi2ELi2ELi2ELi2ELb1EEENS1_21CollectiveEpilogueBwdISA_SB_SD_Li256ELb0ELb0ELi4EEENS1_25SingleTileBwdLPTSchedulerILb0ELi64ELb1EEEEEEEEEvNT_6ParamsE)
        /*0344*/ 	.word	0x00000000


	//----- nvinfo : EIATTR_REGCOUNT
	.align		4
.L_150:
        /*0348*/ 	.byte	0x04, 0x2f
        /*034a*/ 	.short	(.L_152 - .L_151)
	.align		4
.L_151:
        /*034c*/ 	.word	index@(_ZN7cutlass13device_kernelIN5flash19enable_sm80_to_sm89INS1_16FlashAttnBwdSm80INS1_25CollectiveMainloopBwdSm80ILi1ELi1EN4cute5tupleIJNS5_1CILi64EEES8_NS7_ILi192EEEEEENS_6half_tEfNS_4arch4Sm80ELb1ELb0ELb1ELb0ELb0ELb0ELb0ELb0ELi2ELi2ELi2ELi2ELb1EEENS1_21CollectiveEpilogueBwdISA_SB_SD_Li256ELb0ELb0ELi4EEENS1_25SingleTileBwdLPTSchedulerILb0ELi64ELb0EEEEEEEEEvNT_6ParamsE)
        /*0350*/ 	.word	0x00000004


	//----- nvinfo : EIATTR_FRAME_SIZE
	.align		4
.L_152:
        /*0354*/ 	.byte	0x04, 0x11
        /*0356*/ 	.short	(.L_154 - .L_153)
	.align		4
.L_153:
        /*0358*/ 	.word	index@(_ZN7cutlass13device_kernelIN5flash19enable_sm80_to_sm89INS1_16FlashAttnBwdSm80INS1_25CollectiveMainloopBwdSm80ILi1ELi1EN4cute5tupleIJNS5_1CILi64EEES8_NS7_ILi192EEEEEENS_6half_tEfNS_4arch4Sm80ELb1ELb0ELb1ELb0ELb0ELb0ELb0ELb0ELi2ELi2ELi2ELi2ELb1EEENS1_21CollectiveEpilogueBwdISA_SB_SD_Li256ELb0ELb0ELi4EEENS1_25SingleTileBwdLPTSchedulerILb0ELi64ELb0EEEEEEEEEvNT_6ParamsE)
        /*035c*/ 	.word	0x00000000


	//----- nvinfo : EIATTR_REGCOUNT
	.align		4
.L_154:
        /*0360*/ 	.byte	0x04, 0x2f
        /*0362*/ 	.short	(.L_156 - .L_155)
	.align		4
.L_155:
        /*0364*/ 	.word	index@(_ZN7cutlass13device_kernelIN5flash19enable_sm80_to_sm89INS1_16FlashAttnBwdSm80INS1_25CollectiveMainloopBwdSm80ILi1ELi1EN4cute5tupleIJNS5_1CILi64EEES8_NS7_ILi192EEEEEENS_6half_tEfNS_4arch4Sm80ELb0ELb1ELb1ELb1ELb1ELb0ELb0ELb0ELi2ELi2ELi2ELi2ELb1EEENS1_24CollectiveEpilogueBwdGQAISA_fSD_Li256ELb1ELb1EEENS1_19SingleTileSchedulerILb1ELb0ELb0ELi64EEEEEEEEEvNT_6ParamsE)
        /*0368*/ 	.word	0x00000004


	//----- nvinfo : EIATTR_FRAME_SIZE
	.align		4
.L_156:
        /*036c*/ 	.byte	0x04, 0x11
        /*036e*/ 	.short	(.L_158 - .L_157)
	.align		4
.L_157:
        /*0370*/ 	.word	index@(_ZN7cutlass13device_kernelIN5flash19enable_sm80_to_sm89INS1_16FlashAttnBwdSm80INS1_25CollectiveMainloopBwdSm80ILi1ELi1EN4cute5tupleIJNS5_1CILi64EEES8_NS7_ILi192EEEEEENS_6half_tEfNS_4arch4Sm80ELb0ELb1ELb1ELb1ELb1ELb0ELb0ELb0ELi2ELi2ELi2ELi2ELb1EEENS1_24CollectiveEpilogueBwdGQAISA_fSD_Li256ELb1ELb1EEENS1_19SingleTileSchedulerILb1ELb0ELb0ELi64EEEEEEEEEvNT_6ParamsE)
        /*0374*/ 	.word	0x00000000


	//----- nvinfo : EIATTR_REGCOUNT
	.align		4
.L_158:
        /*0378*/ 	.byte	0x04, 0x2f
        /*037a*/ 	.short	(.L_160 - .L_159)
	.align		4
.L_159:
        /*037c*/ 	.word	index@(_ZN7cutlass13device_kernelIN5flash19enable_sm80_to_sm89INS1_16FlashAttnBwdSm80INS1_25CollectiveMainloopBwdSm80ILi1ELi1EN4cute5tupleIJNS5_1CILi64EEES8_NS7_ILi192EEEEEENS_6half_tEfNS_4arch4Sm80ELb0ELb1ELb1ELb1ELb0ELb0ELb0ELb0ELi2ELi2ELi2ELi2ELb1EEENS1_24CollectiveEpilogueBwdGQAISA_fSD_Li256ELb1ELb0EEENS1_19SingleTileSchedulerILb1ELb0ELb0ELi64EEEEEEEEEvNT_6ParamsE)
        /*0380*/ 	.word	0x00000004


	//----- nvinfo : EIATTR_FRAME_SIZE
	.align		4
.L_160:
        /*0384*/ 	.byte	0x04, 0x11
        /*0386*/ 	.short	(.L_162 - .L_161)
	.align		4
.L_161:
        /*0388*/ 	.word	index@(_ZN7cutlass13device_kernelIN5flash19enable_sm80_to_sm89INS1_16FlashAttnBwdSm80INS1_25CollectiveMainloopBwdSm80ILi1ELi1EN4cute5tupleIJNS5_1CILi64EEES8_NS7_ILi192EEEEEENS_6half_tEfNS_4arch4Sm80ELb0ELb1ELb1ELb1ELb0ELb0ELb0ELb0ELi2ELi2ELi2ELi2ELb1EEENS1_24CollectiveEpilogueBwdGQAISA_fSD_Li256ELb1ELb0EEENS1_19SingleTileSchedulerILb1ELb0ELb0ELi64EEEEEEEEEvNT_6ParamsE)
        /*038c*/ 	.word	0x00000000


	//----- nvinfo : EIATTR_REGCOUNT
	.align		4
.L_162:
        /*0390*/ 	.byte	0x04, 0x2f
        /*0392*/ 	.short	(.L_164 - .L_163)
	.align		4
.L_163:
        /*0394*/ 	.word	index@(_ZN7cutlass13device_kernelIN5flash19enable_sm80_to_sm89INS1_16FlashAttnBwdSm80INS1_25CollectiveMainloopBwdSm80ILi1ELi1EN4cute5tupleIJNS5_1CILi64EEES8_NS7_ILi192EEEEEENS_6half_tEfNS_4arch4Sm80ELb0ELb1ELb1ELb1ELb1ELb0ELb0ELb0ELi2ELi2ELi2ELi2ELb1EEENS1_21CollectiveEpilogueBwdISA_SB_SD_Li256ELb1ELb0ELi4EEENS1_19SingleTileSchedulerILb1ELb0ELb0ELi64EEEEEEEEEvNT_6ParamsE)
        /*0398*/ 	.word	0x00000004


	//----- nvinfo : EIATTR_FRAME_SIZE
	.align		4
.L_164:
        /*039c*/ 	.byte	0x04, 0x11
        /*039e*/ 	.short	(.L_166 - .L_165)
	.align		4
.L_165:
        /*03a0*/ 	.word	index@(_ZN7cutlass13device_kernelIN5flash19enable_sm80_to_sm89INS1_16FlashAttnBwdSm80INS1_25CollectiveMainloopBwdSm80ILi1ELi1EN4cute5tupleIJNS5_1CILi64EEES8_NS7_ILi192EEEEEENS_6half_tEfNS_4arch4Sm80ELb0ELb1ELb1ELb1ELb1ELb0ELb0ELb0ELi2ELi2ELi2ELi2ELb1EEENS1_21CollectiveEpilogueBwdISA_SB_SD_Li256ELb1ELb0ELi4EEENS1_19SingleTileSchedulerILb1ELb0ELb0ELi64EEEEEEEEEvNT_6ParamsE)
        /*03a4*/ 	.word	0x00000000


	//----- nvinfo : EIATTR_REGCOUNT
	.align		4
.L_166:
        /*03a8*/ 	.byte	0x04, 0x2f
        /*03aa*/ 	.short	(.L_168 - .L_167)
	.align		4
.L_167:
        /*03ac*/ 	.word	index@(_ZN7cutlass13device_kernelIN5flash19enable_sm80_to_sm89INS1_16FlashAttnBwdSm80INS1_25CollectiveMainloopBwdSm80ILi1ELi1EN4cute5tupleIJNS5_1CILi64EEES8_NS7_ILi192EEEEEENS_6half_tEfNS_4arch4Sm80ELb0ELb1ELb1ELb1ELb0ELb0ELb0ELb0ELi2ELi2ELi2ELi2ELb1EEENS1_21CollectiveEpilogueBwdISA_SB_SD_Li256ELb1ELb0ELi4EEENS1_19SingleTileSchedulerILb1ELb0ELb0ELi64EEEEEEEEEvNT_6ParamsE)
        /*03b0*/ 	.word	0x00000004


	//----- nvinfo : EIATTR_FRAME_SIZE
	.align		4
.L_168:
        /*03b4*/ 	.byte	0x04, 0x11
        /*03b6*/ 	.short	(.L_170 - .L_169)
	.align		4
.L_169:
        /*03b8*/ 	.word	index@(_ZN7cutlass13device_kernelIN5flash19enable_sm80_to_sm89INS1_16FlashAttnBwdSm80INS1_25CollectiveMainloopBwdSm80ILi1ELi1EN4cute5tupleIJNS5_1CILi64EEES8_NS7_ILi192EEEEEENS_6half_tEfNS_4arch4Sm80ELb0ELb1ELb1ELb1ELb0ELb0ELb0ELb0ELi2ELi2ELi2ELi2ELb1EEENS1_21CollectiveEpilogueBwdISA_SB_SD_Li256ELb1ELb0ELi4EEENS1_19SingleTileSchedulerILb1ELb0ELb0ELi64EEEEEEEEEvNT_6ParamsE)
        /*03bc*/ 	.word	0x00000000


	//----- nvinfo : EIATTR_REGCOUNT
	.align		4
.L_170:
        /*03c0*/ 	.byte	0x04, 0x2f
        /*03c2*/ 	.short	(.L_172 - .L_171)
	.align		4
.L_171:
        /*03c4*/ 	.word	index@(_ZN7cutlass13device_kernelIN5flash19enable_sm80_to_sm89INS1_16FlashAttnBwdSm80INS1_25CollectiveMainloopBwdSm80ILi1ELi1EN4cute5tupleIJNS5_1CILi64EEES8_NS7_ILi192EEEEEENS_6half_tEfNS_4arch4Sm80ELb0ELb1ELb1ELb0ELb1ELb0ELb0ELb0ELi2ELi2ELi2ELi2ELb1EEENS1_24CollectiveEpilogueBwdGQAISA_fSD_Li256ELb0ELb1EEENS1_19SingleTileSchedulerILb0ELb0ELb0ELi64EEEEEEEEEvNT_6ParamsE)
        /*03c8*/ 	.word	0x00000004


	//----- nvinfo : EIATTR_FRAME_SIZE
	.align		4
.L_172:
        /*03cc*/ 	.byte	0x04, 0x11
        /*03ce*/ 	.short	(.L_174 - .L_173)
	.align		4
.L_173:
        /*03d0*/ 	.word	index@(_ZN7cutlass13device_kernelIN5flash19enable_sm80_to_sm89INS1_16FlashAttnBwdSm80INS1_25CollectiveMainloopBwdSm80ILi1ELi1EN4cute5tupleIJNS5_1CILi64EEES8_NS7_ILi192EEEEEENS_6half_tEfNS_4arch4Sm80ELb0ELb1ELb1ELb0ELb1ELb0ELb0ELb0ELi2ELi2ELi2ELi2ELb1EEENS1_24CollectiveEpilogueBwdGQAISA_fSD_Li256ELb0ELb1EEENS1_19SingleTileSchedulerILb0ELb0ELb0ELi64EEEEEEEEEvNT_6ParamsE)
        /*03d4*/ 	.word	0x00000000


	//----- nvinfo : EIATTR_REGCOUNT
	.align		4
.L_174:
        /*03d8*/ 	.byte	0x04, 0x2f
        /*03da*/ 	.short	(.L_176 - .L_175)
	.align		4
.L_175:
        /*03dc*/ 	.word	index@(_ZN7cutlass13device_kernelIN5flash19enable_sm80_to_sm89INS1_16FlashAttnBwdSm80INS1_25CollectiveMainloopBwdSm80ILi1ELi1EN4cute5tupleIJNS5_1CILi64EEES8_NS7_ILi192EEEEEENS_6half_tEfNS_4arch4Sm80ELb0ELb1ELb1ELb0ELb0ELb0ELb0ELb0ELi2ELi2ELi2ELi2ELb1EEENS1_24CollectiveEpilogueBwdGQAISA_fSD_Li256ELb0ELb0EEENS1_19SingleTileSchedulerILb0ELb0ELb0ELi64EEEEEEEEEvNT_6ParamsE)
        /*03e0*/ 	.word	0x00000004


	//----- nvinfo : EIATTR_FRAME_SIZE
	.align		4
.L_176:
        /*03e4*/ 	.byte	0x04, 0x11
        /*03e6*/ 	.short	(.L_178 - .L_177)
	.align		4
.L_177:
        /*03e8*/ 	.word	index@(_ZN7cutlass13device_kernelIN5flash19enable_sm80_to_sm89INS1_16FlashAttnBwdSm80INS1_25CollectiveMainloopBwdSm80ILi1ELi1EN4cute5tupleIJNS5_1CILi64EEES8_NS7_ILi192EEEEEENS_6half_tEfNS_4arch4Sm80ELb0ELb1ELb1ELb0ELb0ELb0ELb0ELb0ELi2ELi2ELi2ELi2ELb1EEENS1_24CollectiveEpilogueBwdGQAISA_fSD_Li256ELb0ELb0EEENS1_19SingleTileSchedulerILb0ELb0ELb0ELi64EEEEEEEEEvNT_6ParamsE)
        /*03ec*/ 	.word	0x00000000


	//----- nvinfo : EIATTR_REGCOUNT
	.align		4
.L_178:
        /*03f0*/ 	.byte	0x04, 0x2f
        /*03f2*/ 	.short	(.L_180 - .L_179)
	.align		4
.L_179:
        /*03f4*/ 	.word	index@(_ZN7cutlass13device_kernelIN5flash19enable_sm80_to_sm89INS1_16FlashAttnBwdSm80INS1_25CollectiveMainloopBwdSm80ILi1ELi1EN4cute5tupleIJNS5_1CILi64EEES8_NS7_ILi192EEEEEENS_6half_tEfNS_4arch4Sm80ELb0ELb1ELb1ELb0ELb1ELb0ELb0ELb0ELi2ELi2ELi2ELi2ELb1EEENS1_21CollectiveEpilogueBwdISA_SB_SD_Li256ELb0ELb0ELi4EEENS1_19SingleTileSchedulerILb0ELb0ELb0ELi64EEEEEEEEEvNT_6ParamsE)
        /*03f8*/ 	.word	0x00000004


	//----- nvinfo : EIATTR_FRAME_SIZE
	.align		4
.L_180:
        /*03fc*/ 	.byte	0x04, 0x11
        /*03fe*/ 	.short	(.L_182 - .L_181)
	.align		4
.L_181:
        /*0400*/ 	.word	index@(_ZN7cutlass13device_kernelIN5flash19enable_sm80_to_sm89INS1_16FlashAttnBwdSm80INS1_25CollectiveMainloopBwdSm80ILi1ELi1EN4cute5tupleIJNS5_1CILi64EEES8_NS7_ILi192EEEEEENS_6half_tEfNS_4arch4Sm80ELb0ELb1ELb1ELb0ELb1ELb0ELb0ELb0ELi2ELi2ELi2ELi2ELb1EEENS1_21CollectiveEpilogueBwdISA_SB_SD_Li256ELb0ELb0ELi4EEENS1_19SingleTileSchedulerILb0ELb0ELb0ELi64EEEEEEEEEvNT_6ParamsE)
        /*0404*/ 	.word	0x00000000


	//----- nvinfo : EIATTR_REGCOUNT
	.align		4
.L_182:
        /*0408*/ 	.byte	0x04, 0x2f
        /*040a*/ 	.short	(.L_184 - .L_183)
	.align		4
.L_183:
        /*040c*/ 	.word	index@(_ZN7cutlass13device_kernelIN5flash19enable_sm80_to_sm89INS1_16FlashAttnBwdSm80INS1_25CollectiveMainloopBwdSm80ILi1ELi1EN4cute5tupleIJNS5_1CILi64EEES8_NS7_ILi192EEEEEENS_6half_tEfNS_4arch4Sm80ELb0ELb1ELb1ELb0ELb0ELb0ELb0ELb0ELi2ELi2ELi2ELi2ELb1EEENS1_21CollectiveEpilogueBwdISA_SB_SD_Li256ELb0ELb0ELi4EEENS1_19SingleTileSchedulerILb0ELb0ELb0ELi64EEEEEEEEEvNT_6ParamsE)
        /*0410*/ 	.word	0x00000004


	//----- nvinfo : EIATTR_FRAME_SIZE
	.align		4
.L_184:
        /*0414*/ 	.byte	0x04, 0x11
        /*0416*/ 	.short	(.L_186 - .L_185)
	.align		4
.L_185:
        /*0418*/ 	.word	index@(_ZN7cutlass13device_kernelIN5flash19enable_sm80_to_sm89INS1_16FlashAttnBwdSm80INS1_25CollectiveMainloopBwdSm80ILi1ELi1EN4cute5tupleIJNS5_1CILi64EEES8_NS7_ILi192EEEEEENS_6half_tEfNS_4arch4Sm80ELb0ELb1ELb1ELb0ELb0ELb0ELb0ELb0ELi2ELi2ELi2ELi2ELb1EEENS1_21CollectiveEpilogueBwdISA_SB_SD_Li256ELb0ELb0ELi4EEENS1_19SingleTileSchedulerILb0ELb0ELb0ELi64EEEEEEEEEvNT_6ParamsE)
        /*041c*/ 	.word	0x00000000


	//----- nvinfo : EIATTR_REGCOUNT
	.align		4
.L_186:
        /*0420*/ 	.byte	0x04, 0x2f
        /*0422*/ 	.short	(.L_188 - .L_187)
	.align		4
.L_187:
        /*0424*/ 	.word	index@(_ZN7cutlass13device_kernelIN5flash19enable_sm80_to_sm89INS1_16FlashAttnBwdSm80INS1_25CollectiveMainloopBwdSm80ILi1ELi1EN4cute5tupleIJNS5_1CILi64EEES8_NS7_ILi192EEEEEENS_6half_tEfNS_4arch4Sm80ELb0ELb0ELb1ELb1ELb1ELb0ELb0ELb0ELi2ELi2ELi2ELi2ELb1EEENS1_24CollectiveEpilogueBwdGQAISA_fSD_Li256ELb1ELb1EEENS1_19SingleTileSchedulerILb1ELb0ELb0ELi64EEEEEEEEEvNT_6ParamsE)
        /*0428*/ 	.word	0x00000004


	//----- nvinfo : EIATTR_FRAME_SIZE
	.align		4
.L_188:
        /*042c*/ 	.byte	0x04, 0x11
        /*042e*/ 	.short	(.L_190 - .L_189)
	.align		4
.L_189:
        /*0430*/ 	.word	index@(_ZN7cutlass13device_kernelIN5flash19enable_sm80_to_sm89INS1_16FlashAttnBwdSm80INS1_25CollectiveMainloopBwdSm80ILi1ELi1EN4cute5tupleIJNS5_1CILi64EEES8_NS7_ILi192EEEEEENS_6half_tEfNS_4arch4Sm80ELb0ELb0ELb1ELb1ELb1ELb0ELb0ELb0ELi2ELi2ELi2ELi2ELb1EEENS1_24CollectiveEpilogueBwdGQAISA_fSD_Li256ELb1ELb1EEENS1_19SingleTileSchedulerILb1ELb0ELb0ELi64EEEEEEEEEvNT_6ParamsE)
        /*0434*/ 	.word	0x00000000


	//----- nvinfo : EIATTR_REGCOUNT
	.align		4
.L_190:
        /*0438*/ 	.byte	0x04, 0x2f
        /*043a*/ 	.short	(.L_192 - .L_191)
	.align		4
.L_191:
        /*043c*/ 	.word	index@(_ZN7cutlass13device_kernelIN5flash19enable_sm80_to_sm89INS1_16FlashAttnBwdSm80INS1_25CollectiveMainloopBwdSm80ILi1ELi1EN4cute5tupleIJNS5_1CILi64EEES8_NS7_ILi192EEEEEENS_6half_tEfNS_4arch4Sm80ELb0ELb0ELb1ELb1ELb0ELb0ELb0ELb0ELi2ELi2ELi2ELi2ELb1EEENS1_24CollectiveEpilogueBwdGQAISA_fSD_Li256ELb1ELb0EEENS1_19SingleTileSchedulerILb1ELb0ELb0ELi64EEEEEEEEEvNT_6ParamsE)
        /*0440*/ 	.word	0x00000004


	//----- nvinfo : EIATTR_FRAME_SIZE
	.align		4
.L_192:
        /*0444*/ 	.byte	0x04, 0x11
        /*0446*/ 	.short	(.L_194 - .L_193)
	.align		4
.L_193:
        /*0448*/ 	.word	index@(_ZN7cutlass13device_kernelIN5flash19enable_sm80_to_sm89INS1_16FlashAttnBwdSm80INS1_25CollectiveMainloopBwdSm80ILi1ELi1EN4cute5tupleIJNS5_1CILi64EEES8_NS7_ILi192EEEEEENS_6half_tEfNS_4arch4Sm80ELb0ELb0ELb1ELb1ELb0ELb0ELb0ELb0ELi2ELi2ELi2ELi2ELb1EEENS1_24CollectiveEpilogueBwdGQAISA_fSD_Li256ELb1ELb0EEENS1_19SingleTileSchedulerILb1ELb0ELb0ELi64EEEEEEEEEvNT_6ParamsE)
        /*044c*/ 	.word	0x00000000


	//----- nvinfo : EIATTR_REGCOUNT
	.align		4
.L_194:
        /*0450*/ 	.byte	0x04, 0x2f
        /*0452*/ 	.short	(.L_196 - .L_195)
	.align		4
.L_195:
        /*0454*/ 	.word	index@(_ZN7cutlass13device_kernelIN5flash19enable_sm80_to_sm89INS1_16FlashAttnBwdSm80INS1_25CollectiveMainloopBwdSm80ILi1ELi1EN4cute5tupleIJNS5_1CILi64EEES8_NS7_ILi192EEEEEENS_6half_tEfNS_4arch4Sm80ELb0ELb0ELb1ELb1ELb1ELb0ELb0ELb0ELi2ELi2ELi2ELi2ELb1EEENS1_21CollectiveEpilogueBwdISA_SB_SD_Li256ELb1ELb0ELi4EEENS1_19SingleTileSchedulerILb1ELb0ELb0ELi64EEEEEEEEEvNT_6ParamsE)
        /*0458*/ 	.word	0x00000004


	//----- nvinfo : EIATTR_FRAME_SIZE
	.align		4
.L_196:
        /*045c*/ 	.byte	0x04, 0x11
        /*045e*/ 	.short	(.L_198 - .L_197)
	.align		4
.L_197:
        /*0460*/ 	.word	index@(_ZN7cutlass13device_kernelIN5flash19enable_sm80_to_sm89INS1_16FlashAttnBwdSm80INS1_25CollectiveMainloopBwdSm80ILi1ELi1EN4cute5tupleIJNS5_1CILi64EEES8_NS7_ILi192EEEEEENS_6half_tEfNS_4arch4Sm80ELb0ELb0ELb1ELb1ELb1ELb0ELb0ELb0ELi2ELi2ELi2ELi2ELb1EEENS1_21CollectiveEpilogueBwdISA_SB_SD_Li256ELb1ELb0ELi4EEENS1_19SingleTileSchedulerILb1ELb0ELb0ELi64EEEEEEEEEvNT_6ParamsE)
        /*0464*/ 	.word	0x00000000


	//----- nvinfo : EIATTR_REGCOUNT
	.align		4
.L_198:
        /*0468*/ 	.byte	0x04, 0x2f
        /*046a*/ 	.short	(.L_200 - .L_199)
	.align		4
.L_199:
        /*046c*/ 	.word	index@(_ZN7cutlass13device_kernelIN5flash19enable_sm80_to_sm89INS1_16FlashAttnBwdSm80INS1_25CollectiveMainloopBwdSm80ILi1ELi1EN4cute5tupleIJNS5_1CILi64EEES8_NS7_ILi192EEEEEENS_6half_tEfNS_4arch4Sm80ELb0ELb0ELb1ELb1ELb0ELb0ELb0ELb0ELi2ELi2ELi2ELi2ELb1EEENS1_21CollectiveEpilogueBwdISA_SB_SD_Li256ELb1ELb0ELi4EEENS1_19SingleTileSchedulerILb1ELb0ELb0ELi64EEEEEEEEEvNT_6ParamsE)
        /*0470*/ 	.word	0x00000004


	//----- nvinfo : EIATTR_FRAME_SIZE
	.align		4
.L_200:
        /*0474*/ 	.byte	0x04, 0x11
        /*0476*/ 	.short	(.L_202 - .L_201)
	.align		4
.L_201:
        /*0478*/ 	.word	index@(_ZN7cutlass13device_kernelIN5flash19enable_sm80_to_sm89INS1_16FlashAttnBwdSm80INS1_25CollectiveMainloopBwdSm80ILi1ELi1EN4cute5tupleIJNS5_1CILi64EEES8_NS7_ILi192EEEEEENS_6half_tEfNS_4arch4Sm80ELb0ELb0ELb1ELb1ELb0ELb0ELb0ELb0ELi2ELi2ELi2ELi2ELb1EEENS1_21CollectiveEpilogueBwdISA_SB_SD_Li256ELb1ELb0ELi4EEENS1_19SingleTileSchedulerILb1ELb0ELb0ELi64EEEEEEEEEvNT_6ParamsE)
        /*047c*/ 	.word	0x00000000


	//----- nvinfo : EIATTR_REGCOUNT
	.align		4
.L_202:
        /*0480*/ 	.byte	0x04, 0x2f
        /*0482*/ 	.short	(.L_204 - .L_203)
	.align		4
.L_203:
        /*0484*/ 	.word	index@(_ZN7cutlass13device_kernelIN5flash19enable_sm80_to_sm89INS1_16FlashAttnBwdSm80INS1_25CollectiveMainloopBwdSm80ILi1ELi1EN4cute5tupleIJNS5_1CILi64EEES8_NS7_ILi192EEEEEENS_6half_tEfNS_4arch4Sm80ELb0ELb0ELb1ELb0ELb1ELb0ELb0ELb0ELi2ELi2ELi2ELi2ELb1EEENS1_24CollectiveEpilogueBwdGQAISA_fSD_Li256ELb0ELb1EEENS1_19SingleTileSchedulerILb0ELb0ELb0ELi64EEEEEEEEEvNT_6ParamsE)
        /*0488*/ 	.word	0x00000004


	//----- nvinfo : EIATTR_FRAME_SIZE
	.align		4
.L_204:
        /*048c*/ 	.byte	0x04, 0x11
        /*048e*/ 	.short	(.L_206 - .L_205)
	.align		4
.L_205:
        /*0490*/ 	.word	index@(_ZN7cutlass13device_kernelIN5flash19enable_sm80_to_sm89INS1_16FlashAttnBwdSm80INS1_25CollectiveMainloopBwdSm80ILi1ELi1EN4cute5tupleIJNS5_1CILi64EEES8_NS7_ILi192EEEEEENS_6half_tEfNS_4arch4Sm80ELb0ELb0ELb1ELb0ELb1ELb0ELb0ELb0ELi2ELi2ELi2ELi2ELb1EEENS1_24CollectiveEpilogueBwdGQAISA_fSD_Li256ELb0ELb1EEENS1_19SingleTileSchedulerILb0ELb0ELb0ELi64EEEEEEEEEvNT_6ParamsE)
        /*0494*/ 	.word	0x00000000


	//----- nvinfo : EIATTR_REGCOUNT
	.align		4
.L_206:
        /*0498*/ 	.byte	0x04, 0x2f
        /*049a*/ 	.short	(.L_208 - .L_207)
	.align		4
.L_207:
        /*049c*/ 	.word	index@(_ZN7cutlass13device_kernelIN5flash19enable_sm80_to_sm89INS1_16FlashAttnBwdSm80INS1_25CollectiveMainloopBwdSm80ILi1ELi1EN4cute5tupleIJNS5_1CILi64EEES8_NS7_ILi192EEEEEENS_6half_tEfNS_4arch4Sm80ELb0ELb0ELb1ELb0ELb0ELb0ELb0ELb0ELi2ELi2ELi2ELi2ELb1EEENS1_24CollectiveEpilogueBwdGQAISA_fSD_Li256ELb0ELb0EEENS1_19SingleTileSchedulerILb0ELb0ELb0ELi64EEEEEEEEEvNT_6ParamsE)
        /*04a0*/ 	.word	0x00000004


	//----- nvinfo : EIATTR_FRAME_SIZE
	.align		4
.L_208:
        /*04a4*/ 	.byte	0x04, 0x11
        /*04a6*/ 	.short	(.L_210 - .L_209)
	.align		4
.L_209:
        /*04a8*/ 	.word	index@(_ZN7cutlass13device_kernelIN5flash19enable_sm80_to_sm89INS1_16FlashAttnBwdSm80INS1_25CollectiveMainloopBwdSm80ILi1ELi1EN4cute5tupleIJNS5_1CILi64EEES8_NS7_ILi192EEEEEENS_6half_tEfNS_4arch4Sm80ELb0ELb0ELb1ELb0ELb0ELb0ELb0ELb0ELi2ELi2ELi2ELi2ELb1EEENS1_24CollectiveEpilogueBwdGQAISA_fSD_Li256ELb0ELb0EEENS1_19SingleTileSchedulerILb0ELb0ELb0ELi64EEEEEEEEEvNT_6ParamsE)
        /*04ac*/ 	.word	0x00000000


	//----- nvinfo : EIATTR_REGCOUNT
	.align		4
.L_210:
        /*04b0*/ 	.byte	0x04, 0x2f
        /*04b2*/ 	.short	(.L_212 - .L_211)
	.align		4
.L_211:
        /*04b4*/ 	.word	index@(_ZN7cutlass13device_kernelIN5flash19enable_sm80_to_sm89INS1_16FlashAttnBwdSm80INS1_25CollectiveMainloopBwdSm80ILi1ELi1EN4cute5tupleIJNS5_1CILi64EEES8_NS7_ILi192EEEEEENS_6half_tEfNS_4arch4Sm80ELb0ELb0ELb1ELb0ELb1ELb0ELb0ELb0ELi2ELi2ELi2ELi2ELb1EEENS1_21CollectiveEpilogueBwdISA_SB_SD_Li256ELb0ELb0ELi4EEENS1_19SingleTileSchedulerILb0ELb0ELb0ELi64EEEEEEEEEvNT_6ParamsE)
        /*04b8*/ 	.word	0x00000004


	//----- nvinfo : EIATTR_FRAME_SIZE
	.align		4
.L_212:
        /*04bc*/ 	.byte	0x04, 0x11
        /*04be*/ 	.short	(.L_214 - .L_213)
	.align		4
.L_213:
        /*04c0*/ 	.word	index@(_ZN7cutlass13device_kernelIN5flash19enable_sm80_to_sm89INS1_16FlashAttnBwdSm80INS1_25CollectiveMainloopBwdSm80ILi1ELi1EN4cute5tupleIJNS5_1CILi64EEES8_NS7_ILi192EEEEEENS_6half_tEfNS_4arch4Sm80ELb0ELb0ELb1ELb0ELb1ELb0ELb0ELb0ELi2ELi2ELi2ELi2ELb1EEENS1_21CollectiveEpilogueBwdISA_SB_SD_Li256ELb0ELb0ELi4EEENS1_19SingleTileSchedulerILb0ELb0ELb0ELi64EEEEEEEEEvNT_6ParamsE)
        /*04c4*/ 	.word	0x00000000


	//----- nvinfo : EIATTR_REGCOUNT
	.align		4
.L_214:
        /*04c8*/ 	.byte	0x04, 0x2f
        /*04ca*/ 	.short	(.L_216 - .L_215)
	.align		4
.L_215:
        /*04cc*/ 	.word	index@(_ZN7cutlass13device_kernelIN5flash19enable_sm80_to_sm89INS1_16FlashAttnBwdSm80INS1_25CollectiveMainloopBwdSm80ILi1ELi1EN4cute5tupleIJNS5_1CILi64EEES8_NS7_ILi192EEEEEENS_6half_tEfNS_4arch4Sm80ELb0ELb0ELb1ELb0ELb0ELb0ELb0ELb0ELi2ELi2ELi2ELi2ELb1EEENS1_21CollectiveEpilogueBwdISA_SB_SD_Li256ELb0ELb0ELi4EEENS1_19SingleTileSchedulerILb0ELb0ELb0ELi64EEEEEEEEEvNT_6ParamsE)
        /*04d0*/ 	.word	0x00000004


	//----- nvinfo : EIATTR_FRAME_SIZE
	.align		4
.L_216:
        /*04d4*/ 	.byte	0x04, 0x11
        /*04d6*/ 	.short	(.L_218 - .L_217)
	.align		4
.L_217:
        /*04d8*/ 	.word	index@(_ZN7cutlass13device_kernelIN5flash19enable_sm80_to_sm89INS1_16FlashAttnBwdSm80INS1_25CollectiveMainloopBwdSm80ILi1ELi1EN4cute5tupleIJNS5_1CILi64EEES8_NS7_ILi192EEEEEENS_6half_tEfNS_4arch4Sm80ELb0ELb0ELb1ELb0ELb0ELb0ELb0ELb0ELi2ELi2ELi2ELi2ELb1EEENS1_21CollectiveEpilogueBwdISA_SB_SD_Li256ELb0ELb0ELi4EEENS1_19SingleTileSchedulerILb0ELb0ELb0ELi64EEEEEEEEEvNT_6ParamsE)
        /*04dc*/ 	.word	0x00000000


	//----- nvinfo : EIATTR_MIN_STACK_SIZE
	.align		4
.L_218:
        /*04e0*/ 	.byte	0x04, 0x12
        /*04e2*/ 	.short	(.L_220 - .L_219)
	.align		4
.L_219:
        /*04e4*/ 	.word	index@(_ZN7cutlass13device_kernelIN5flash19enable_sm80_to_sm89INS1_16FlashAttnBwdSm80INS1_25CollectiveMainloopBwdSm80ILi1ELi1EN4cute5tupleIJNS5_1CILi64EEES8_NS7_ILi192EEEEEENS_6half_tEfNS_4arch4Sm80ELb0ELb0ELb1ELb0ELb0ELb0ELb0ELb0ELi2ELi2ELi2ELi2ELb1EEENS1_21CollectiveEpilogueBwdISA_SB_SD_Li256ELb0ELb0ELi4EEENS1_19SingleTileSchedulerILb0ELb0ELb0ELi64EEEEEEEEEvNT_6ParamsE)
        /*04e8*/ 	.word	0x00000000


	//----- nvinfo : EIATTR_MIN_STACK_SIZE
	.align		4
.L_220:
        /*04ec*/ 	.byte	0x04, 0x12
        /*04ee*/ 	.short	(.L_222 - .L_221)
	.align		4
.L_221:
        /*04f0*/ 	.word	index@(_ZN7cutlass13device_kernelIN5flash19enable_sm80_to_sm89INS1_16FlashAttnBwdSm80INS1_25CollectiveMainloopBwdSm80ILi1ELi1EN4cute5tupleIJNS5_1CILi64EEES8_NS7_ILi192EEEEEENS_6half_tEfNS_4arch4Sm80ELb0ELb0ELb1ELb0ELb1ELb0ELb0ELb0ELi2ELi2ELi2ELi2ELb1EEENS1_21CollectiveEpilogueBwdISA_SB_SD_Li256ELb0ELb0ELi4EEENS1_19SingleTileSchedulerILb0ELb0ELb0ELi64EEEEEEEEEvNT_6ParamsE)
        /*04f4*/ 	.word	0x00000000


	//----- nvinfo : EIATTR_MIN_STACK_SIZE
	.align		4
.L_222:
        /*04f8*/ 	.byte	0x04, 0x12
        /*04fa*/ 	.short	(.L_224 - .L_223)
	.align		4
.L_223:
        /*04fc*/ 	.word	index@(_ZN7cutlass13device_kernelIN5flash19enable_sm80_to_sm89INS1_16FlashAttnBwdSm80INS1_25CollectiveMainloopBwdSm80ILi1ELi1EN4cute5tupleIJNS5_1CILi64EEES8_NS7_ILi192EEEEEENS_6half_tEfNS_4arch4Sm80ELb0ELb0ELb1ELb0ELb0ELb0ELb0ELb0ELi2ELi2ELi2ELi2ELb1EEENS1_24CollectiveEpilogueBwdGQAISA_fSD_Li256ELb0ELb0EEENS1_19SingleTileSchedulerILb0ELb0ELb0ELi64EEEEEEEEEvNT_6ParamsE)
        /*0500*/ 	.word	0x00000000


	//----- nvinfo : EIATTR_MIN_STACK_SIZE
	.align		4
.L_224:
        /*0504*/ 	.byte	0x04, 0x12
        /*0506*/ 	.short	(.L_226 - .L_225)
	.align		4
.L_225:
        /*0508*/ 	.word	index@(_ZN7cutlass13device_kernelIN5flash19enable_sm80_to_sm89INS1_16FlashAttnBwdSm80INS1_25CollectiveMainloopBwdSm80ILi1ELi1EN4cute5tupleIJNS5_1CILi64EEES8_NS7_ILi192EEEEEENS_6half_tEfNS_4arch4Sm80ELb0ELb0ELb1ELb0ELb1ELb0ELb0ELb0ELi2ELi2ELi2ELi2ELb1EEENS1_24CollectiveEpilogueBwdGQAISA_fSD_Li256ELb0ELb1EEENS1_19SingleTileSchedulerILb0ELb0ELb0ELi64EEEEEEEEEvNT_6ParamsE)
        /*050c*/ 	.word	0x00000000


	//----- nvinfo : EIATTR_MIN_STACK_SIZE
	.align		4
.L_226:
        /*0510*/ 	.byte	0x04, 0x12
        /*0512*/ 	.short	(.L_228 - .L_227)
	.align		4
.L_227:
        /*0514*/ 	.word	index@(_ZN7cutlass13device_kernelIN5flash19enable_sm80_to_sm89INS1_16FlashAttnBwdSm80INS1_25CollectiveMainloopBwdSm80ILi1ELi1EN4cute5tupleIJNS5_1CILi64EEES8_NS7_ILi192EEEEEENS_6half_tEfNS_4arch4Sm80ELb0ELb0ELb1ELb1ELb0ELb0ELb0ELb0ELi2ELi2ELi2ELi2ELb1EEENS1_21CollectiveEpilogueBwdISA_SB_SD_Li256ELb1ELb0ELi4EEENS1_19SingleTileSchedulerILb1ELb0ELb0ELi64EEEEEEEEEvNT_6ParamsE)
        /*0518*/ 	.word	0x00000000


	//----- nvinfo : EIATTR_MIN_STACK_SIZE
	.align		4
.L_228:
        /*051c*/ 	.byte	0x04, 0x12
        /*051e*/ 	.short	(.L_230 - .L_229)
	.align		4
.L_229:
        /*0520*/ 	.word	index@(_ZN7cutlass13device_kernelIN5flash19enable_sm80_to_sm89INS1_16FlashAttnBwdSm80INS1_25CollectiveMainloopBwdSm80ILi1ELi1EN4cute5tupleIJNS5_1CILi64EEES8_NS7_ILi192EEEEEENS_6half_tEfNS_4arch4Sm80ELb0ELb0ELb1ELb1ELb1ELb0ELb0ELb0ELi2ELi2ELi2ELi2ELb1EEENS1_21CollectiveEpilogueBwdISA_SB_SD_Li256ELb1ELb0ELi4EEENS1_19SingleTileSchedulerILb1ELb0ELb0ELi64EEEEEEEEEvNT_6ParamsE)
        /*0524*/ 	.word	0x00000000


	//----- nvinfo : EIATTR_MIN_STACK_SIZE
	.align		4
.L_230:
        /*0528*/ 	.byte	0x04, 0x12
        /*052a*/ 	.short	(.L_232 - .L_231)
	.align		4
.L_231:
        /*052c*/ 	.word	index@(_ZN7cutlass13device_kernelIN5flash19enable_sm80_to_sm89INS1_16FlashAttnBwdSm80INS1_25CollectiveMainloopBwdSm80ILi1ELi1EN4cute5tupleIJNS5_1CILi64EEES8_NS7_ILi192EEEEEENS_6half_tEfNS_4arch4Sm80ELb0ELb0ELb1ELb1ELb0ELb0ELb0ELb0ELi2ELi2ELi2ELi2ELb1EEENS1_24CollectiveEpilogueBwdGQAISA_fSD_Li256ELb1ELb0EEENS1_19SingleTileSchedulerILb1ELb0ELb0ELi64EEEEEEEEEvNT_6ParamsE)
        /*0530*/ 	.word	0x00000000


	//----- nvinfo : EIATTR_MIN_STACK_SIZE
	.align		4
.L_232:
        /*0534*/ 	.byte	0x04, 0x12
        /*0536*/ 	.short	(.L_234 - .L_233)
	.align		4
.L_233:
        /*0538*/ 	.word	index@(_ZN7cutlass13device_kernelIN5flash19enable_sm80_to_sm89INS1_16FlashAttnBwdSm80INS1_25CollectiveMainloopBwdSm80ILi1ELi1EN4cute5tupleIJNS5_1CILi64EEES8_NS7_ILi192EEEEEENS_6half_tEfNS_4arch4Sm80ELb0ELb0ELb1ELb1ELb1ELb0ELb0ELb0ELi2ELi2ELi2ELi2ELb1EEENS1_24CollectiveEpilogueBwdGQAISA_fSD_Li256ELb1ELb1EEENS1_19SingleTileSchedulerILb1ELb0ELb0ELi64EEEEEEEEEvNT_6ParamsE)
        /*053c*/ 	.word	0x00000000


	//----- nvinfo : EIATTR_MIN_STACK_SIZE
	.align		4
.L_234:
        /*0540*/ 	.byte	0x04, 0x12
        /*0542*/ 	.short	(.L_236 - .L_235)
	.align		4
.L_235:
        /*0544*/ 	.word	index@(_ZN7cutlass13device_kernelIN5flash19enable_sm80_to_sm89INS1_16FlashAttnBwdSm80INS1_25CollectiveMainloopBwdSm80ILi1ELi1EN4cute5tupleIJNS5_1CILi64EEES8_NS7_ILi192EEEEEENS_6half_tEfNS_4arch4Sm80ELb0ELb1ELb1ELb0ELb0ELb0ELb0ELb0ELi2ELi2ELi2ELi2ELb1EEENS1_21CollectiveEpilogueBwdISA_SB_SD_Li256ELb0ELb0ELi4EEENS1_19SingleTileSchedulerILb0ELb0ELb0ELi64EEEEEEEEEvNT_6ParamsE)
        /*0548*/ 	.word	0x00000000


	//----- nvinfo : EIATTR_MIN_STACK_SIZE
	.align		4
.L_236:
        /*054c*/ 	.byte	0x04, 0x12
        /*054e*/ 	.short	(.L_238 - .L_237)
	.align		4
.L_237:
        /*0550*/ 	.word	index@(_ZN7cutlass13device_kernelIN5flash19enable_sm80_to_sm89INS1_16FlashAttnBwdSm80INS1_25CollectiveMainloopBwdSm80ILi1ELi1EN4cute5tupleIJNS5_1CILi64EEES8_NS7_ILi192EEEEEENS_6half_tEfNS_4arch4Sm80ELb0ELb1ELb1ELb0ELb1ELb0ELb0ELb0ELi2ELi2ELi2ELi2ELb1EEENS1_21CollectiveEpilogueBwdISA_SB_SD_Li256ELb0ELb0ELi4EEENS1_19SingleTileSchedulerILb0ELb0ELb0ELi64EEEEEEEEEvNT_6ParamsE)
        /*0554*/ 	.word	0x00000000


	//----- nvinfo : EIATTR_MIN_STACK_SIZE
	.align		4
.L_238:
        /*0558*/ 	.byte	0x04, 0x12
        /*055a*/ 	.short	(.L_240 - .L_239)
	.align		4
.L_239:
        /*055c*/ 	.word	index@(_ZN7cutlass13device_kernelIN5flash19enable_sm80_to_sm89INS1_16FlashAttnBwdSm80INS1_25CollectiveMainloopBwdSm80ILi1ELi1EN4cute5tupleIJNS5_1CILi64EEES8_NS7_ILi192EEEEEENS_6half_tEfNS_4arch4Sm80ELb0ELb1ELb1ELb0ELb0ELb0ELb0ELb0ELi2ELi2ELi2ELi2ELb1EEENS1_24CollectiveEpilogueBwdGQAISA_fSD_Li256ELb0ELb0EEENS1_19SingleTileSchedulerILb0ELb0ELb0ELi64EEEEEEEEEvNT_6ParamsE)
        /*0560*/ 	.word	0x00000000


	//----- nvinfo : EIATTR_MIN_STACK_SIZE
	.align		4
.L_240:
        /*0564*/ 	.byte	0x04, 0x12
        /*0566*/ 	.short	(.L_242 - .L_241)
	.align		4
.L_241:
        /*0568*/ 	.word	index@(_ZN7cutlass13device_kernelIN5flash19enable_sm80_to_sm89INS1_16FlashAttnBwdSm80INS1_25CollectiveMainloopBwdSm80ILi1ELi1EN4cute5tupleIJNS5_1CILi64EEES8_NS7_ILi192EEEEEENS_6half_tEfNS_4arch4Sm80ELb0ELb1ELb1ELb0ELb1ELb0ELb0ELb0ELi2ELi2ELi2ELi2ELb1EEENS1_24CollectiveEpilogueBwdGQAISA_fSD_Li256ELb0ELb1EEENS1_19SingleTileSchedulerILb0ELb0ELb0ELi64EEEEEEEEEvNT_6ParamsE)
        /*056c*/ 	.word	0x00000000


	//----- nvinfo : EIATTR_MIN_STACK_SIZE
	.align		4
.L_242:
        /*0570*/ 	.byte	0x04, 0x12
        /*0572*/ 	.short	(.L_244 - .L_243)
	.align		4
.L_243:
        /*0574*/ 	.word	index@(_ZN7cutlass13device_kernelIN5flash19enable_sm80_to_sm89INS1_16FlashAttnBwdSm80INS1_25CollectiveMainloopBwdSm80ILi1ELi1EN4cute5tupleIJNS5_1CILi64EEES8_NS7_ILi192EEEEEENS_6half_tEfNS_4arch4Sm80ELb0ELb1ELb1ELb1ELb0ELb0ELb0ELb0ELi2ELi2ELi2ELi2ELb1EEENS1_21CollectiveEpilogueBwdISA_SB_SD_Li256ELb1ELb0ELi4EEENS1_19SingleTileSchedulerILb1ELb0ELb0ELi64EEEEEEEEEvNT_6ParamsE)
        /*0578*/ 	.word	0x00000000


	//----- nvinfo : EIATTR_MIN_STACK_SIZE
	.align		4
.L_244:
        /*057c*/ 	.byte	0x04, 0x12
        /*057e*/ 	.short	(.L_246 - .L_245)
	.align		4
.L_245:
        /*0580*/ 	.word	index@(_ZN7cutlass13device_kernelIN5flash19enable_sm80_to_sm89INS1_16FlashAttnBwdSm80INS1_25CollectiveMainloopBwdSm80ILi1ELi1EN4cute5tupleIJNS5_1CILi64EEES8_NS7_ILi192EEEEEENS_6half_tEfNS_4arch4Sm80ELb0ELb1ELb1ELb1ELb1ELb0ELb0ELb0ELi2ELi2ELi2ELi2ELb1EEENS1_21CollectiveEpilogueBwdISA_SB_SD_Li256ELb1ELb0ELi4EEENS1_19SingleTileSchedulerILb1ELb0ELb0ELi64EEEEEEEEEvNT_6ParamsE)
        /*0584*/ 	.word	0x00000000


	//----- nvinfo : EIATTR_MIN_STACK_SIZE
	.align		4
.L_246:
        /*0588*/ 	.byte	0x04, 0x12
        /*058a*/ 	.short	(.L_248 - .L_247)
	.align		4
.L_247:
        /*058c*/ 	.word	index@(_ZN7cutlass13device_kernelIN5flash19enable_sm80_to_sm89INS1_16FlashAttnBwdSm80INS1_25CollectiveMainloopBwdSm80ILi1ELi1EN4cute5tupleIJNS5_1CILi64EEES8_NS7_ILi192EEEEEENS_6half_tEfNS_4arch4Sm80ELb0ELb1ELb1ELb1ELb0ELb0ELb0ELb0ELi2ELi2ELi2ELi2ELb1EEENS1_24CollectiveEpilogueBwdGQAISA_fSD_Li256ELb1ELb0EEENS1_19SingleTileSchedulerILb1ELb0ELb0ELi64EEEEEEEEEvNT_6ParamsE)
        /*0590*/ 	.word	0x00000000


	//----- nvinfo : EIATTR_MIN_STACK_SIZE
	.align		4
.L_248:
        /*0594*/ 	.byte	0x04, 0x12
        /*0596*/ 	.short	(.L_250 - .L_249)
	.align		4
.L_249:
        /*0598*/ 	.word	index@(_ZN7cutlass13device_kernelIN5flash19enable_sm80_to_sm89INS1_16FlashAttnBwdSm80INS1_25CollectiveMainloopBwdSm80ILi1ELi1EN4cute5tupleIJNS5_1CILi64EEES8_NS7_ILi192EEEEEENS_6half_tEfNS_4arch4Sm80ELb0ELb1ELb1ELb1ELb1ELb0ELb0ELb0ELi2ELi2ELi2ELi2ELb1EEENS1_24CollectiveEpilogueBwdGQAISA_fSD_Li256ELb1ELb1EEENS1_19SingleTileSchedulerILb1ELb0ELb0ELi64EEEEEEEEEvNT_6ParamsE)
        /*059c*/ 	.word	0x00000000


	//----- nvinfo : EIATTR_MIN_STACK_SIZE
	.align		4
.L_250:
        /*05a0*/ 	.byte	0x04, 0x12
        /*05a2*/ 	.short	(.L_252 - .L_251)
	.align		4
.L_251:
        /*05a4*/ 	.word	index@(_ZN7cutlass13device_kernelIN5flash19enable_sm80_to_sm89INS1_16FlashAttnBwdSm80INS1_25CollectiveMainloopBwdSm80ILi1ELi1EN4cute5tupleIJNS5_1CILi64EEES8_NS7_ILi192EEEEEENS_6half_tEfNS_4arch4Sm80ELb1ELb0ELb1ELb0ELb0ELb0ELb0ELb0ELi2ELi2ELi2ELi2ELb1EEENS1_21CollectiveEpilogueBwdISA_SB_SD_Li256ELb0ELb0ELi4EEENS1_25SingleTileBwdLPTSchedulerILb0ELi64ELb0EEEEEEEEEvNT_6ParamsE)
        /*05a8*/ 	.word	0x00000000


	//----- nvinfo : EIATTR_MIN_STACK_SIZE
	.align		4
.L_252:
        /*05ac*/ 	.byte	0x04, 0x12
        /*05ae*/ 	.short	(.L_254 - .L_253)
	.align		4
.L_253:
        /*05b0*/ 	.word	index@(_ZN7cutlass13device_kernelIN5flash19enable_sm80_to_sm89INS1_16FlashAttnBwdSm80INS1_25CollectiveMainloopBwdSm80ILi1ELi1EN4cute5tupleIJNS5_1CILi64EEES8_NS7_ILi192EEEEEENS_6half_tEfNS_4arch4Sm80ELb1ELb0ELb1ELb0ELb1ELb0ELb0ELb0ELi2ELi2ELi2ELi2ELb1EEENS1_21CollectiveEpilogueBwdISA_SB_SD_Li256ELb0ELb0ELi4EEENS1_25SingleTileBwdLPTSchedulerILb0ELi64ELb1EEEEEEEEEvNT_6ParamsE)
        /*05b4*/ 	.word	0x00000000


	//----- nvinfo : EIATTR_MIN_STACK_SIZE
	.align		4
.L_254:
        /*05b8*/ 	.byte	0x04, 0x12
        /*05ba*/ 	.short	(.L_256 - .L_255)
	.align		4
.L_255:
        /*05bc*/ 	.word	index@(_ZN7cutlass13device_kernelIN5flash19enable_sm80_to_sm89INS1_16FlashAttnBwdSm80INS1_25CollectiveMainloopBwdSm80ILi1ELi1EN4cute5tupleIJNS5_1CILi64EEES8_NS7_ILi192EEEEEENS_6half_tEfNS_4arch4Sm80ELb1ELb0ELb1ELb0ELb0ELb0ELb0ELb0ELi2ELi2ELi2ELi2ELb1EEENS1_24CollectiveEpilogueBwdGQAISA_fSD_Li256ELb0ELb0EEENS1_25SingleTileBwdLPTSchedulerILb0ELi64ELb0EEEEEEEEEvNT_6ParamsE)
        /*05c0*/ 	.word	0x00000000


	//----- nvinfo : EIATTR_MIN_STACK_SIZE
	.align		4
.L_256:
        /*05c4*/ 	.byte	0x04, 0x12
        /*05c6*/ 	.short	(.L_258 - .L_257)
	.align		4
.L_257:
        /*05c8*/ 	.word	index@(_ZN7cutlass13device_kernelIN5flash19enable_sm80_to_sm89INS1_16FlashAttnBwdSm80INS1_25CollectiveMainloopBwdSm80ILi1ELi1EN4cute5tupleIJNS5_1CILi64EEES8_NS7_ILi192EEEEEENS_6half_tEfNS_4arch4Sm80ELb1ELb0ELb1ELb0ELb1ELb0ELb0ELb0ELi2ELi2ELi2ELi2ELb1EEENS1_24CollectiveEpilogueBwdGQAISA_fSD_Li256ELb0ELb1EEENS1_25SingleTileBwdLPTSchedulerILb0ELi64ELb1EEEEEEEEEvNT_6ParamsE)
        /*05cc*/ 	.word	0x00000000


	//----- nvinfo : EIATTR_MIN_STACK_SIZE
	.align		4
.L_258:
        /*05d0*/ 	.byte	0x04, 0x12
        /*05d2*/ 	.short	(.L_260 - .L_259)
	.align		4
.L_259:
        /*05d4*/ 	.word	index@(_ZN7cutlass13device_kernelIN5flash19enable_sm80_to_sm89INS1_16FlashAttnBwdSm80INS1_25CollectiveMainloopBwdSm80ILi1ELi1EN4cute5tupleIJNS5_1CILi64EEES8_NS7_ILi192EEEEEENS_6half_tEfNS_4arch4Sm80ELb1ELb0ELb1ELb1ELb0ELb0ELb0ELb0ELi2ELi2ELi2ELi2ELb1EEENS1_21CollectiveEpilogueBwdISA_SB_SD_Li256ELb1ELb0ELi4EEENS1_25SingleTileBwdLPTSchedulerILb1ELi64ELb0EEEEEEEEEvNT_6ParamsE)
        /*05d8*/ 	.word	0x00000000


	//----- nvinfo : EIATTR_MIN_STACK_SIZE
	.align		4
.L_260:
        /*05dc*/ 	.byte	0x04, 0x12
        /*05de*/ 	.short	(.L_262 - .L_261)
	.align		4
.L_261:
        /*05e0*/ 	.word	index@(_ZN7cutlass13device_kernelIN5flash19enable_sm80_to_sm89INS1_16FlashAttnBwdSm80INS1_25CollectiveMainloopBwdSm80ILi1ELi1EN4cute5tupleIJNS5_1CILi64EEES8_NS7_ILi192EEEEEENS_6half_tEfNS_4arch4Sm80ELb1ELb0ELb1ELb1ELb1ELb0ELb0ELb0ELi2ELi2ELi2ELi2ELb1EEENS1_21CollectiveEpilogueBwdISA_SB_SD_Li256ELb1ELb0ELi4EEENS1_25SingleTileBwdLPTSchedulerILb1ELi64ELb1EEEEEEEEEvNT_6ParamsE)
        /*05e4*/ 	.word	0x00000000


	//----- nvinfo : EIATTR_MIN_STACK_SIZE
	.align		4
.L_262:
        /*05e8*/ 	.byte	0x04, 0x12
        /*05ea*/ 	.short	(.L_264 - .L_263)
	.align		4
.L_263:
        /*05ec*/ 	.word	index@(_ZN7cutlass13device_kernelIN5flash19enable_sm80_to_sm89INS1_16FlashAttnBwdSm80INS1_25CollectiveMainloopBwdSm80ILi1ELi1EN4cute5tupleIJNS5_1CILi64EEES8_NS7_ILi192EEEEEENS_6half_tEfNS_4arch4Sm80ELb1ELb0ELb1ELb1ELb0ELb0ELb0ELb0ELi2ELi2ELi2ELi2ELb1EEENS1_24CollectiveEpilogueBwdGQAISA_fSD_Li256ELb1ELb0EEENS1_25SingleTileBwdLPTSchedulerILb1ELi64ELb0EEEEEEEEEvNT_6ParamsE)
        /*05f0*/ 	.word	0x00000000


	//----- nvinfo : EIATTR_MIN_STACK_SIZE
	.align		4
.L_264:
        /*05f4*/ 	.byte	0x04, 0x12
        /*05f6*/ 	.short	(.L_266 - .L_265)
	.align		4
.L_265:
        /*05f8*/ 	.word	index@(_ZN7cutlass13device_kernelIN5flash19enable_sm80_to_sm89INS1_16FlashAttnBwdSm80INS1_25CollectiveMainloopBwdSm80ILi1ELi1EN4cute5tupleIJNS5_1CILi64EEES8_NS7_ILi192EEEEEENS_6half_tEfNS_4arch4Sm80ELb1ELb0ELb1ELb1ELb1ELb0ELb0ELb0ELi2ELi2ELi2ELi2ELb1EEENS1_24CollectiveEpilogueBwdGQAISA_fSD_Li256ELb1ELb1EEENS1_25SingleTileBwdLPTSchedulerILb1ELi64ELb1EEEEEEEEEvNT_6ParamsE)
        /*05fc*/ 	.word	0x00000000


	//----- nvinfo : EIATTR_MIN_STACK_SIZE
	.align		4
.L_266:
        /*0600*/ 	.byte	0x04, 0x12
        /*0602*/ 	.short	(.L_268 - .L_267)
	.align		4
.L_267:
        /*0604*/ 	.word	index@(_ZN7cutlass13device_kernelIN5flash19enable_sm80_to_sm89INS1_16FlashAttnBwdSm80INS1_25CollectiveMainloopBwdSm80ILi2ELi1EN4cute5tupleIJNS5_1CILi64EEENS7_ILi80EEENS7_ILi192EEEEEENS_6half_tEfNS_4arch4Sm80ELb0ELb0ELb1ELb0ELb0ELb0ELb1ELb0ELi2ELi4ELi2ELi2ELb0EEENS1_21CollectiveEpilogueBwdISB_SC_SE_Li256ELb0ELb1ELi4EEENS1_19SingleTileSchedulerILb0ELb0ELb0ELi80EEEEEEEEEvNT_6ParamsE)
        /*0608*/ 	.word	0x00000000


	//----- nvinfo : EIATTR_MIN_STACK_SIZE
	.align		4
.L_268:
        /*060c*/ 	.byte	0x04, 0x12
        /*060e*/ 	.short	(.L_270 - .L_269)
	.align		4
.L_269:
        /*0610*/ 	.word	index@(_ZN7cutlass13device_kernelIN5flash19enable_sm80_to_sm89INS1_16FlashAttnBwdSm80INS1_25CollectiveMainloopBwdSm80ILi2ELi1EN4cute5tupleIJNS5_1CILi64EEENS7_ILi80EEENS7_ILi192EEEEEENS_6half_tEfNS_4arch4Sm80ELb0ELb0ELb1ELb0ELb1ELb0ELb1ELb0ELi2ELi4ELi2ELi2ELb0EEENS1_21CollectiveEpilogueBwdISB_SC_SE_Li256ELb0ELb1ELi4EEENS1_19SingleTileSchedulerILb0ELb0ELb0ELi80EEEEEEEEEvNT_6ParamsE)
        /*0614*/ 	.word	0x00000000


	//----- nvinfo : EIATTR_MIN_STACK_SIZE
	.align		4
.L_270:
        /*0618*/ 	.byte	0x04, 0x12
        /*061a*/ 	.short	(.L_272 - .L_271)
	.align		4
.L_271:
        /*061c*/ 	.word	index@(_ZN7cutlass13device_kernelIN5flash19enable_sm80_to_sm89INS1_16FlashAttnBwdSm80INS1_25CollectiveMainloopBwdSm80ILi2ELi1EN4cute5tupleIJNS5_1CILi64EEENS7_ILi80EEENS7_ILi192EEEEEENS_6half_tEfNS_4arch4Sm80ELb0ELb0ELb1ELb0ELb0ELb0ELb1ELb0ELi2ELi4ELi2ELi2ELb0EEENS1_24CollectiveEpilogueBwdGQAISB_fSE_Li256ELb0ELb0EEENS1_19SingleTileSchedulerILb0ELb0ELb0ELi80EEEEEEEEEvNT_6ParamsE)
        /*0620*/ 	.word	0x00000000


	//----- nvinfo : EIATTR_MIN_STACK_SIZE
	.align		4
.L_272:
        /*0624*/ 	.byte	0x04, 0x12
        /*0626*/ 	.short	(.L_274 - .L_273)
	.align		4
.L_273:
        /*0628*/ 	.word	index@(_ZN7cutlass13device_kernelIN5flash19enable_sm80_to_sm89INS1_16FlashAttnBwdSm80INS1_25CollectiveMainloopBwdSm80ILi2ELi1EN4cute5tupleIJNS5_1CILi64EEENS7_ILi80EEENS7_ILi192EEEEEENS_6half_tEfNS_4arch4Sm80ELb0ELb0ELb1ELb0ELb1ELb0ELb1ELb0ELi2ELi4ELi2ELi2ELb0EEENS1_24CollectiveEpilogueBwdGQAISB_fSE_Li256ELb0ELb1EEENS1_19SingleTileSchedulerILb0ELb0ELb0ELi80EEEEEEEEEvNT_6ParamsE)
        /*062c*/ 	.word	0x00000000


	//----- nvinfo : EIATTR_MIN_STACK_SIZE
	.align		4
.L_274:
        /*0630*/ 	.byte	0x04, 0x12
        /*0632*/ 	.short	(.L_276 - .L_275)
	.align		4
.L_275:
        /*0634*/ 	.word	index@(_ZN7cutlass13device_kernelIN5flash19enable_sm80_to_sm89INS1_16FlashAttnBwdSm80INS1_25CollectiveMainloopBwdSm80ILi2ELi1EN4cute5tupleIJNS5_1CILi64EEENS7_ILi80EEENS7_ILi192EEEEEENS_6half_tEfNS_4arch4Sm80ELb0ELb0ELb1ELb1ELb0ELb0ELb1ELb0ELi2ELi4ELi2ELi2ELb0EEENS1_21CollectiveEpilogueBwdISB_SC_SE_Li256ELb1ELb1ELi4EEENS1_19SingleTileSchedulerILb1ELb0ELb0ELi80EEEEEEEEEvNT_6ParamsE)
        /*0638*/ 	.word	0x00000000


	//----- nvinfo : EIATTR_MIN_STACK_SIZE
	.align		4
.L_276:
        /*063c*/ 	.byte	0x04, 0x12
        /*063e*/ 	.short	(.L_278 - .L_277)
	.align		4
.L_277:
        /*0640*/ 	.word	index@(_ZN7cutlass13device_kernelIN5flash19enable_sm80_to_sm89INS1_16FlashAttnBwdSm80INS1_25CollectiveMainloopBwdSm80ILi2ELi1EN4cute5tupleIJNS5_1CILi64EEENS7_ILi80EEENS7_ILi192EEEEEENS_6half_tEfNS_4arch4Sm80ELb0ELb0ELb1ELb1ELb1ELb0ELb1ELb0ELi2ELi4ELi2ELi2ELb0EEENS1_21CollectiveEpilogueBwdISB_SC_SE_Li256ELb1ELb1ELi4EEENS1_19SingleTileSchedulerILb1ELb0ELb0ELi80EEEEEEEEEvNT_6ParamsE)
        /*0644*/ 	.word	0x00000000


	//----- nvinfo : EIATTR_MIN_STACK_SIZE
	.align		4
.L_278:
        /*0648*/ 	.byte	0x04, 0x12
        /*064a*/ 	.short	(.L_280 - .L_279)
	.align		4
.L_279:
        /*064c*/ 	.word	index@(_ZN7cutlass13device_kernelIN5flash19enable_sm80_to_sm89INS1_16FlashAttnBwdSm80INS1_25CollectiveMainloopBwdSm80ILi2ELi1EN4cute5tupleIJNS5_1CILi64EEENS7_ILi80EEENS7_ILi192EEEEEENS_6half_tEfNS_4arch4Sm80ELb0ELb0ELb1ELb1ELb0ELb0ELb1ELb0ELi2ELi4ELi2ELi2ELb0EEENS1_24CollectiveEpilogueBwdGQAISB_fSE_Li256ELb1ELb0EEENS1_19SingleTileSchedulerILb1ELb0ELb0ELi80EEEEEEEEEvNT_6ParamsE)
        /*0650*/ 	.word	0x00000000


	//----- nvinfo : EIATTR_MIN_STACK_SIZE
	.align		4
.L_280:
        /*0654*/ 	.byte	0x04, 0x12
        /*0656*/ 	.short	(.L_282 - .L_281)
	.align		4
.L_281:
        /*0658*/ 	.word	index@(_ZN7cutlass13device_kernelIN5flash19enable_sm80_to_sm89INS1_16FlashAttnBwdSm80INS1_25CollectiveMainloopBwdSm80ILi2ELi1EN4cute5tupleIJNS5_1CILi64EEENS7_ILi80EEENS7_ILi192EEEEEENS_6half_tEfNS_4arch4Sm80ELb0ELb0ELb1ELb1ELb1ELb0ELb1ELb0ELi2ELi4ELi2ELi2ELb0EEENS1_24CollectiveEpilogueBwdGQAISB_fSE_Li256ELb1ELb1EEENS1_19SingleTileSchedulerILb1ELb0ELb0ELi80EEEEEEEEEvNT_6ParamsE)
        /*065c*/ 	.word	0x00000000


	//----- nvinfo : EIATTR_MIN_STACK_SIZE
	.align		4
.L_282:
        /*0660*/ 	.byte	0x04, 0x12
        /*0662*/ 	.short	(.L_284 - .L_283)
	.align		4
.L_283:
        /*0664*/ 	.word	index@(_ZN7cutlass13device_kernelIN5flash19enable_sm80_to_sm89INS1_16FlashAttnBwdSm80INS1_25CollectiveMainloopBwdSm80ILi2ELi1EN4cute5tupleIJNS5_1CILi64EEENS7_ILi80EEENS7_ILi192EEEEEENS_6half_tEfNS_4arch4Sm80ELb0ELb1ELb1ELb0ELb0ELb0ELb1ELb0ELi2ELi4ELi2ELi2ELb0EEENS1_21CollectiveEpilogueBwdISB_SC_SE_Li256ELb0ELb1ELi4EEENS1_19SingleTileSchedulerILb0ELb0ELb0ELi80EEEEEEEEEvNT_6ParamsE)
        /*0668*/ 	.word	0x00000000


	//----- nvinfo : EIATTR_MIN_STACK_SIZE
	.align		4
.L_284:
        /*066c*/ 	.byte	0x04, 0x12
        /*066e*/ 	.short	(.L_286 - .L_285)
	.align		4
.L_285:
        /*0670*/ 	.word	index@(_ZN7cutlass13device_kernelIN5flash19enable_sm80_to_sm89INS1_16FlashAttnBwdSm80INS1_25CollectiveMainloopBwdSm80ILi2ELi1EN4cute5tupleIJNS5_1CILi64EEENS7_ILi80EEENS7_ILi192EEEEEENS_6half_tEfNS_4arch4Sm80ELb0ELb1ELb1ELb0ELb1ELb0ELb1ELb0ELi2ELi4ELi2ELi2ELb0EEENS1_21CollectiveEpilogueBwdISB_SC_SE_Li256ELb0ELb1ELi4EEENS1_19SingleTileSchedulerILb0ELb0ELb0ELi80EEEEEEEEEvNT_6ParamsE)
        /*0674*/ 	.word	0x00000000


	//----- nvinfo : EIATTR_MIN_STACK_SIZE
	.align		4
.L_286:
        /*0678*/ 	.byte	0x04, 0x12
        /*067a*/ 	.short	(.L_288 - .L_287)
	.align		4
.L_287:
        /*067c*/ 	.word	index@(_ZN7cutlass13device_kernelIN5flash19enable_sm80_to_sm89INS1_16FlashAttnBwdSm80INS1_25CollectiveMainloopBwdSm80ILi2ELi1EN4cute5tupleIJNS5_1CILi64EEENS7_ILi80EEENS7_ILi192EEEEEENS_6half_tEfNS_4arch4Sm80ELb0ELb1ELb1ELb0ELb0ELb0ELb1ELb0ELi2ELi4ELi2ELi2ELb0EEENS1_24CollectiveEpilogueBwdGQAISB_fSE_Li256ELb0ELb0EEENS1_19SingleTileSchedulerILb0ELb0ELb0ELi80EEEEEEEEEvNT_6ParamsE)
        /*0680*/ 	.word	0x00000000


	//----- nvinfo : EIATTR_MIN_STACK_SIZE
	.align		4
.L_288:
        /*0684*/ 	.byte	0x04, 0x12
        /*0686*/ 	.short	(.L_290 - .L_289)
	.align		4
.L_289:
        /*0688*/ 	.word	index@(_ZN7cutlass13device_kernelIN5flash19enable_sm80_to_sm89INS1_16FlashAttnBwdSm80INS1_25CollectiveMainloopBwdSm80ILi2ELi1EN4cute5tupleIJNS5_1CILi64EEENS7_ILi80EEENS7_ILi192EEEEEENS_6half_tEfNS_4arch4Sm80ELb0ELb1ELb1ELb0ELb1ELb0ELb1ELb0ELi2ELi4ELi2ELi2ELb0EEENS1_24CollectiveEpilogueBwdGQAISB_fSE_Li256ELb0ELb1EEENS1_19SingleTileSchedulerILb0ELb0ELb0ELi80EEEEEEEEEvNT_6ParamsE)
        /*068c*/ 	.word	0x00000000


	//----- nvinfo : EIATTR_MIN_STACK_SIZE
	.align		4
.L_290:
        /*0690*/ 	.byte	0x04, 0x12
        /*0692*/ 	.short	(.L_292 - .L_291)
	.align		4
.L_291:
        /*0694*/ 	.word	index@(_ZN7cutlass13device_kernelIN5flash19enable_sm80_to_sm89INS1_16FlashAttnBwdSm80INS1_25CollectiveMainloopBwdSm80ILi2ELi1EN4cute5tupleIJNS5_1CILi64EEENS7_ILi80EEENS7_ILi192EEEEEENS_6half_tEfNS_4arch4Sm80ELb0ELb1ELb1ELb1ELb0ELb0ELb1ELb0ELi2ELi4ELi2ELi2ELb0EEENS1_21CollectiveEpilogueBwdISB_SC_SE_Li256ELb1ELb1ELi4EEENS1_19SingleTileSchedulerILb1ELb0ELb0ELi80EEEEEEEEEvNT_6ParamsE)
        /*0698*/ 	.word	0x00000000


	//----- nvinfo : EIATTR_MIN_STACK_SIZE
	.align		4
.L_292:
        /*069c*/ 	.byte	0x04, 0x12
        /*069e*/ 	.short	(.L_294 - .L_293)
	.align		4
.L_293:
        /*06a0*/ 	.word	index@(_ZN7cutlass13device_kernelIN5flash19enable_sm80_to_sm89INS1_16FlashAttnBwdSm80INS1_25CollectiveMainloopBwdSm80ILi2ELi1EN4cute5tupleIJNS5_1CILi64EEENS7_ILi80EEENS7_ILi192EEEEEENS_6half_tEfNS_4arch4Sm80ELb0ELb1ELb1ELb1ELb1ELb0ELb1ELb0ELi2ELi4ELi2ELi2ELb0EEENS1_21CollectiveEpilogueBwdISB_SC_SE_Li256ELb1ELb1ELi4EEENS1_19SingleTileSchedulerILb1ELb0ELb0ELi80EEEEEEEEEvNT_6ParamsE)
        /*06a4*/ 	.word	0x00000000


	//----- nvinfo : EIATTR_MIN_STACK_SIZE
	.align		4
.L_294:
        /*06a8*/ 	.byte	0x04, 0x12
        /*06aa*/ 	.short	(.L_296 - .L_295)
	.align		4
.L_295:
        /*06ac*/ 	.word	index@(_ZN7cutlass13device_kernelIN5flash19enable_sm80_to_sm89INS1_16FlashAttnBwdSm80INS1_25CollectiveMainloopBwdSm80ILi2ELi1EN4cute5tupleIJNS5_1CILi64EEENS7_ILi80EEENS7_ILi192EEEEEENS_6half_tEfNS_4arch4Sm80ELb0ELb1ELb1ELb1ELb0ELb0ELb1ELb0ELi2ELi4ELi2ELi2ELb0EEENS1_24CollectiveEpilogueBwdGQAISB_fSE_Li256ELb1ELb0EEENS1_19SingleTileSchedulerILb1ELb0ELb0ELi80EEEEEEEEEvNT_6ParamsE)
        /*06b0*/ 	.word	0x00000000


	//----- nvinfo : EIATTR_MIN_STACK_SIZE
	.align		4
.L_296:
        /*06b4*/ 	.byte	0x04, 0x12
        /*06b6*/ 	.short	(.L_298 - .L_297)
	.align		4
.L_297:
        /*06b8*/ 	.word	index@(_ZN7cutlass13device_kernelIN5flash19enable_sm80_to_sm89INS1_16FlashAttnBwdSm80INS1_25CollectiveMainloopBwdSm80ILi2ELi1EN4cute5tupleIJNS5_1CILi64EEENS7_ILi80EEENS7_ILi192EEEEEENS_6half_tEfNS_4arch4Sm80ELb0ELb1ELb1ELb1ELb1ELb0ELb1ELb0ELi2ELi4ELi2ELi2ELb0EEENS1_24CollectiveEpilogueBwdGQAISB_fSE_Li256ELb1ELb1EEENS1_19SingleTileSchedulerILb1ELb0ELb0ELi80EEEEEEEEEvNT_6ParamsE)
        /*06bc*/ 	.word	0x00000000


	//----- nvinfo : EIATTR_MIN_STACK_SIZE
	.align		4
.L_298:
        /*06c0*/ 	.byte	0x04, 0x12
        /*06c2*/ 	.short	(.L_300 - .L_299)
	.align		4
.L_299:
        /*06c4*/ 	.word	index@(_ZN7cutlass13device_kernelIN5flash19enable_sm80_to_sm89INS1_16FlashAttnBwdSm80INS1_25CollectiveMainloopBwdSm80ILi2ELi1EN4cute5tupleIJNS5_1CILi64EEENS7_ILi80EEENS7_ILi192EEEEEENS_6half_tEfNS_4arch4Sm80ELb1ELb0ELb1ELb0ELb0ELb0ELb1ELb0ELi2ELi4ELi2ELi2ELb0EEENS1_21CollectiveEpilogueBwdISB_SC_SE_Li256ELb0ELb1ELi4EEENS1_25SingleTileBwdLPTSchedulerILb0ELi80ELb0EEEEEEEEEvNT_6ParamsE)
        /*06c8*/ 	.word	0x00000000


	//----- nvinfo : EIATTR_MIN_STACK_SIZE
	.align		4
.L_300:
        /*06cc*/ 	.byte	0x04, 0x12
        /*06ce*/ 	.short	(.L_302 - .L_301)
	.align		4
.L_301:
        /*06d0*/ 	.word	index@(_ZN7cutlass13device_kernelIN5flash19enable_sm80_to_sm89INS1_16FlashAttnBwdSm80INS1_25CollectiveMainloopBwdSm80ILi2ELi1EN4cute5tupleIJNS5_1CILi64EEENS7_ILi80EEENS7_ILi192EEEEEENS_6half_tEfNS_4arch4Sm80ELb1ELb0ELb1ELb0ELb1ELb0ELb1ELb0ELi2ELi4ELi2ELi2ELb0EEENS1_21CollectiveEpilogueBwdISB_SC_SE_Li256ELb0ELb1ELi4EEENS1_25SingleTileBwdLPTSchedulerILb0ELi80ELb1EEEEEEEEEvNT_6ParamsE)
        /*06d4*/ 	.word	0x00000000


	//----- nvinfo : EIATTR_MIN_STACK_SIZE
	.align		4
.L_302:
        /*06d8*/ 	.byte	0x04, 0x12
        /*06da*/ 	.short	(.L_304 - .L_303)
	.align		4
.L_303:
        /*06dc*/ 	.word	index@(_ZN7cutlass13device_kernelIN5flash19enable_sm80_to_sm89INS1_16FlashAttnBwdSm80INS1_25CollectiveMainloopBwdSm80ILi2ELi1EN4cute5tupleIJNS5_1CILi64EEENS7_ILi80EEENS7_ILi192EEEEEENS_6half_tEfNS_4arch4Sm80ELb1ELb0ELb1ELb0ELb0ELb0ELb1ELb0ELi2ELi4ELi2ELi2ELb0EEENS1_24CollectiveEpilogueBwdGQAISB_fSE_Li256ELb0ELb0EEENS1_25SingleTileBwdLPTSchedulerILb0ELi80ELb0EEEEEEEEEvNT_6ParamsE)
        /*06e0*/ 	.word	0x00000000


	//----- nvinfo : EIATTR_MIN_STACK_SIZE
	.align		4
.L_304:
        /*06e4*/ 	.byte	0x04, 0x12
        /*06e6*/ 	.short	(.L_306 - .L_305)
	.align		4
.L_305:
        /*06e8*/ 	.word	index@(_ZN7cutlass13device_kernelIN5flash19enable_sm80_to_sm89INS1_16FlashAttnBwdSm80INS1_25CollectiveMainloopBwdSm80ILi2ELi1EN4cute5tupleIJNS5_1CILi64EEENS7_ILi80EEENS7_ILi192EEEEEENS_6half_tEfNS_4arch4Sm80ELb1ELb0ELb1ELb0ELb1ELb0ELb1ELb0ELi2ELi4ELi2ELi2ELb0EEENS1_24CollectiveEpilogueBwdGQAISB_fSE_Li256ELb0ELb1EEENS1_25SingleTileBwdLPTSchedulerILb0ELi80ELb1EEEEEEEEEvNT_6ParamsE)
        /*06ec*/ 	.word	0x00000000


	//----- nvinfo : EIATTR_MIN_STACK_SIZE
	.align		4
.L_306:
        /*06f0*/ 	.byte	0x04, 0x12
        /*06f2*/ 	.short	(.L_308 - .L_307)
	.align		4
.L_307:
        /*06f4*/ 	.word	index@(_ZN7cutlass13device_kernelIN5flash22FlashAttnBwdPreprocessIN4cute5tupleIJNS3_1CILi64EEENS5_ILi192EEEEEENS_6half_tEfNS_4arch4Sm80ELb1ELb0EEEEEvNT_6ParamsE)
        /*06f8*/ 	.word	0x00000000


	//----- nvinfo : EIATTR_MIN_STACK_SIZE
	.align		4
.L_308:
        /*06fc*/ 	.byte	0x04, 0x12
        /*06fe*/ 	.short	(.L_310 - .L_309)
	.align		4
.L_309:
        /*0700*/ 	.word	index@(_ZN7cutlass13device_kernelIN5flash19enable_sm80_to_sm89INS1_16FlashAttnBwdSm80INS1_25CollectiveMainloopBwdSm80ILi2ELi1EN4cute5tupleIJNS5_1CILi64EEENS7_ILi80EEENS7_ILi192EEEEEENS_6half_tEfNS_4arch4Sm80ELb1ELb0ELb1ELb1ELb0ELb0ELb1ELb0ELi2ELi4ELi2ELi2ELb0EEENS1_21CollectiveEpilogueBwdISB_SC_SE_Li256ELb1ELb1ELi4EEENS1_25SingleTileBwdLPTSchedulerILb1ELi80ELb0EEEEEEEEEvNT_6ParamsE)
        /*0704*/ 	.word	0x00000000


	//----- nvinfo : EIATTR_MIN_STACK_SIZE
	.align		4
.L_310:
        /*0708*/ 	.byte	0x04, 0x12
        /*070a*/ 	.short	(.L_312 - .L_311)
	.align		4
.L_311:
        /*070c*/ 	.word	index@(_ZN7cutlass13device_kernelIN5flash19enable_sm80_to_sm89INS1_16FlashAttnBwdSm80INS1_25CollectiveMainloopBwdSm80ILi2ELi1EN4cute5tupleIJNS5_1CILi64EEENS7_ILi80EEENS7_ILi192EEEEEENS_6half_tEfNS_4arch4Sm80ELb1ELb0ELb1ELb1ELb1ELb0ELb1ELb0ELi2ELi4ELi2ELi2ELb0EEENS1_21CollectiveEpilogueBwdISB_SC_SE_Li256ELb1ELb1ELi4EEENS1_25SingleTileBwdLPTSchedulerILb1ELi80ELb1EEEEEEEEEvNT_6ParamsE)
        /*0710*/ 	.word	0x00000000


	//----- nvinfo : EIATTR_MIN_STACK_SIZE
	.align		4
.L_312:
        /*0714*/ 	.byte	0x04, 0x12
        /*0716*/ 	.short	(.L_314 - .L_313)
	.align		4
.L_313:
        /*0718*/ 	.word	index@(_ZN7cutlass13device_kernelIN5flash19enable_sm80_to_sm89INS1_16FlashAttnBwdSm80INS1_25CollectiveMainloopBwdSm80ILi2ELi1EN4cute5tupleIJNS5_1CILi64EEENS7_ILi80EEENS7_ILi192EEEEEENS_6half_tEfNS_4arch4Sm80ELb1ELb0ELb1ELb1ELb0ELb0ELb1ELb0ELi2ELi4ELi2ELi2ELb0EEENS1_24CollectiveEpilogueBwdGQAISB_fSE_Li256ELb1ELb0EEENS1_25SingleTileBwdLPTSchedulerILb1ELi80ELb0EEEEEEEEEvNT_6ParamsE)
        /*071c*/ 	.word	0x00000000


	//----- nvinfo : EIATTR_MIN_STACK_SIZE
	.align		4
.L_314:
        /*0720*/ 	.byte	0x04, 0x12
        /*0722*/ 	.short	(.L_316 - .L_315)
	.align		4
.L_315:
        /*0724*/ 	.word	index@(_ZN7cutlass13device_kernelIN5flash32FlashAttnBwdPostprocessConvertdQIN4cute5tupleIJNS3_1CILi80EEENS5_ILi192EEEEEENS_6half_tEfNS_4arch4Sm80ELi256ENS3_8TiledMMAINS3_8MMA_AtomIJNS3_28SM80_16x8x16_F32F16F16F32_TNEEEENS3_6LayoutINS4_IJNS5_ILi4EEENS5_ILi2EEENS5_ILi1EEEEEENS4_IJSJ_SH_NS5_ILi0EEEEEEEENS4_IJNS5_ILi64EEENS5_ILi16EEESP_EEEEELb1EEEEEvNT_6ParamsE)
        /*0728*/ 	.word	0x00000000


	//----- nvinfo : EIATTR_MIN_STACK_SIZE
	.align		4
.L_316:
        /*072c*/ 	.byte	0x04, 0x12
        /*072e*/ 	.short	(.L_318 - .L_317)
	.align		4
.L_317:
        /*0730*/ 	.word	index@(_ZN7cutlass13device_kernelIN5flash32FlashAttnBwdPostprocessConvertdQIN4cute5tupleIJNS3_1CILi64EEENS5_ILi192EEEEEENS_6half_tEfNS_4arch4Sm80ELi256ENS3_8TiledMMAINS3_8MMA_AtomIJNS3_28SM80_16x8x16_F32F16F16F32_TNEEEENS3_6LayoutINS4_IJNS5_ILi2EEENS5_ILi4EEENS5_ILi1EEEEEENS4_IJSJ_SH_NS5_ILi0EEEEEEEENS4_IJNS5_ILi32EEES6_NS5_ILi16EEEEEEEELb0EEEEEvNT_6ParamsE)
        /*0734*/ 	.word	0x00000000


	//----- nvinfo : EIATTR_MIN_STACK_SIZE
	.align		4
.L_318:
        /*0738*/ 	.byte	0x04, 0x12
        /*073a*/ 	.short	(.L_320 - .L_319)
	.align		4
.L_319:
        /*073c*/ 	.word	index@(_ZN7cutlass13device_kernelIN5flash19enable_sm80_to_sm89INS1_16FlashAttnBwdSm80INS1_25CollectiveMainloopBwdSm80ILi2ELi1EN4cute5tupleIJNS5_1CILi64EEENS7_ILi80EEENS7_ILi192EEEEEENS_6half_tEfNS_4arch4Sm80ELb1ELb0ELb1ELb1ELb1ELb0ELb1ELb0ELi2ELi4ELi2ELi2ELb0EEENS1_24CollectiveEpilogueBwdGQAISB_fSE_Li256ELb1ELb1EEENS1_25SingleTileBwdLPTSchedulerILb1ELi80ELb1EEEEEEEEEvNT_6ParamsE)
        /*0740*/ 	.word	0x00000000


	//----- nvinfo : EIATTR_MIN_STACK_SIZE
	.align		4
.L_320:
        /*0744*/ 	.byte	0x04, 0x12
        /*0746*/ 	.short	(.L_322 - .L_321)
	.align		4
.L_321:
        /*0748*/ 	.word	index@(_ZN7cutlass13device_kernelIN5flash22FlashAttnBwdPreprocessIN4cute5tupleIJNS3_1CILi64EEENS5_ILi192EEEEEENS_6half_tEfNS_4arch4Sm80ELb1ELb1EEEEEvNT_6ParamsE)
        /*074c*/ 	.word	0x00000000
.L_322:


//--------------------- .nv.compat                --------------------------
	.section	.nv.compat,"",@"SHT_CUDA_COMPAT_INFO"
	.align	4
        /*0000*/ 	.byte	0x02, 0x09, 0x01, 0x00, 0x02, 0x02, 0x01, 0x00, 0x02, 0x05, 0x05, 0x00, 0x03, 0x07, 0x01, 0x01
        /*0010*/ 	.byte	0x02, 0x03, 0x00, 0x00, 0x02, 0x06, 0x01, 0x00, 0x04, 0x0b, 0x08, 0x00, 0x00, 0x00, 0x00, 0x00
        /*0020*/ 	.byte	0x00, 0x00, 0x00, 0x00


//--------------------- .nv.info._ZN7cutlass13device_kernelIN5flash19enable_sm80_to_sm89INS1_16FlashAttnBwdSm80INS1_25CollectiveMainloopBwdSm80ILi1ELi1EN4cute5tupleIJNS5_1CILi64EEES8_NS7_ILi192EEEEEENS_6half_tEfNS_4arch4Sm80ELb0ELb0ELb1ELb0ELb0ELb0ELb0ELb0ELi2ELi2ELi2ELi2ELb1EEENS1_21CollectiveEpilogueBwdISA_SB_SD_Li256ELb0ELb0ELi4EEENS1_19SingleTileSchedulerILb0ELb0ELb0ELi64EEEEEEEEEvNT_6ParamsE --------------------------
	.section	.nv.info._ZN7cutlass13device_kernelIN5flash19enable_sm80_to_sm89INS1_16FlashAttnBwdSm80INS1_25CollectiveMainloopBwdSm80ILi1ELi1EN4cute5tupleIJNS5_1CILi64EEES8_NS7_ILi192EEEEEENS_6half_tEfNS_4arch4Sm80ELb0ELb0ELb1ELb0ELb0ELb0ELb0ELb0ELi2ELi2ELi2ELi2ELb1EEENS1_21CollectiveEpilogueBwdISA_SB_SD_Li256ELb0ELb0ELi4EEENS1_19SingleTileSchedulerILb0ELb0ELb0ELi64EEEEEEEEEvNT_6ParamsE,"",@"SHT_CUDA_INFO"
	.sectionflags	@""
	.align	4


	//----- nvinfo : EIATTR_CUDA_API_VERSION
	.align		4
        /*0000*/ 	.byte	0x04, 0x37
        /*0002*/ 	.short	(.L_324 - .L_323)
.L_323:
        /*0004*/ 	.word	0x00000082


	//----- nvinfo : EIATTR_KPARAM_INFO
	.align		4
.L_324:
        /*0008*/ 	.byte	0x04, 0x17
        /*000a*/ 	.short	(.L_326 - .L_325)
.L_325:
        /*000c*/ 	.word	0x00000000
        /*0010*/ 	.short	0x0000
        /*0012*/ 	.short	0x0000
        /*0014*/ 	.byte	0x00, 0xf0, 0xc1, 0x09


	//----- nvinfo : EIATTR_SPARSE_MMA_MASK
	.align		4
.L_326:
        /*0018*/ 	.byte	0x03, 0x50
        /*001a*/ 	.short	0x0000


	//----- nvinfo : EIATTR_MAXREG_COUNT
	.align		4
        /*001c*/ 	.byte	0x03, 0x1b
        /*001e*/ 	.short	0x00ff


	//----- nvinfo : EIATTR_MERCURY_ISA_VERSION
	.align		4
        /*0020*/ 	.byte	0x03, 0x5f
        /*0022*/ 	.short	0x0101


	//----- nvinfo : EIATTR_EXIT_INSTR_OFFSETS
	.align		4
        /*0024*/ 	.byte	0x04, 0x1c
        /*0026*/ 	.short	(.L_328 - .L_327)


	//   ....[0]....
.L_327:
        /*0028*/ 	.word	0x00000010


	//----- nvinfo : EIATTR_MAX_THREADS
	.align		4
.L_328:
        /*002c*/ 	.byte	0x04, 0x05
        /*002e*/ 	.short	(.L_330 - .L_329)
.L_329:
        /*0030*/ 	.word	0x00000100
        /*0034*/ 	.word	0x00000001
        /*0038*/ 	.word	0x00000001


	//----- nvinfo : EIATTR_CBANK_PARAM_SIZE
	.align		4
.L_330:
        /*003c*/ 	.byte	0x03, 0x19
        /*003e*/ 	.short	0x0270


	//----- nvinfo : EIATTR_PARAM_CBANK
	.align		4
        /*0040*/ 	.byte	0x04, 0x0a
        /*0042*/ 	.short	(.L_332 - .L_331)
	.align		4
.L_331:
        /*0044*/ 	.word	index@(.nv.constant0._ZN7cutlass13device_kernelIN5flash19enable_sm80_to_sm89INS1_16FlashAttnBwdSm80INS1_25CollectiveMainloopBwdSm80ILi1ELi1EN4cute5tupleIJNS5_1CILi64EEES8_NS7_ILi192EEEEEENS_6half_tEfNS_4arch4Sm80ELb0ELb0ELb1ELb0ELb0ELb0ELb0ELb0ELi2ELi2ELi2ELi2ELb1EEENS1_21CollectiveEpilogueBwdISA_SB_SD_Li256ELb0ELb0ELi4EEENS1_19SingleTileSchedulerILb0ELb0ELb0ELi64EEEEEEEEEvNT_6ParamsE)
        /*0048*/ 	.short	0x0210
        /*004a*/ 	.short	0x0270


	//----- nvinfo : EIATTR_SW_WAR
	.align		4
.L_332:
        /*004c*/ 	.byte	0x04, 0x36
        /*004e*/ 	.short	(.L_334 - .L_333)
.L_333:
        /*0050*/ 	.word	0x00000008
.L_334:


//--------------------- .nv.info._ZN7cutlass13device_kernelIN5flash19enable_sm80_to_sm89INS1_16FlashAttnBwdSm80INS1_25CollectiveMainloopBwdSm80ILi1ELi1EN4cute5tupleIJNS5_1CILi64EEES8_NS7_ILi192EEEEEENS_6half_tEfNS_4arch4Sm80ELb0ELb0ELb1ELb0ELb1ELb0ELb0ELb0ELi2ELi2ELi2ELi2ELb1EEENS1_21CollectiveEpilogueBwdISA_SB_SD_Li256ELb0ELb0ELi4EEENS1_19SingleTileSchedulerILb0ELb0ELb0ELi64EEEEEEEEEvNT_6ParamsE --------------------------
	.section	.nv.info._ZN7cutlass13device_kernelIN5flash19enable_sm80_to_sm89INS1_16FlashAttnBwdSm80INS1_25CollectiveMainloopBwdSm80ILi1ELi1EN4cute5tupleIJNS5_1CILi64EEES8_NS7_ILi192EEEEEENS_6half_tEfNS_4arch4Sm80ELb0ELb0ELb1ELb0ELb1ELb0ELb0ELb0ELi2ELi2ELi2ELi2ELb1EEENS1_21CollectiveEpilogueBwdISA_SB_SD_Li256ELb0ELb0ELi4EEENS1_19SingleTileSchedulerILb0ELb0ELb0ELi64EEEEEEEEEvNT_6ParamsE,"",@"SHT_CUDA_INFO"
	.sectionflags	@""
	.align	4


	//----- nvinfo : EIATTR_CUDA_API_VERSION
	.align		4
        /*0000*/ 	.byte	0x04, 0x37
        /*0002*/ 	.short	(.L_336 - .L_335)
.L_335:
        /*0004*/ 	.word	0x00000082


	//----- nvinfo : EIATTR_KPARAM_INFO
	.align		4
.L_336:
        /*0008*/ 	.byte	0x04, 0x17
        /*000a*/ 	.short	(.L_338 - .L_337)
.L_337:
        /*000c*/ 	.word	0x00000000
        /*0010*/ 	.short	0x0000
        /*0012*/ 	.short	0x0000
        /*0014*/ 	.byte	0x00, 0xf0, 0xc1, 0x09


	//----- nvinfo : EIATTR_SPARSE_MMA_MASK
	.align		4
.L_338:
        /*0018*/ 	.byte	0x03, 0x50
        /*001a*/ 	.short	0x0000


	//----- nvinfo : EIATTR_MAXREG_COUNT
	.align		4
        /*001c*/ 	.byte	0x03, 0x1b
        /*001e*/ 	.short	0x00ff


	//----- nvinfo : EIATTR_MERCURY_ISA_VERSION
	.align		4
        /*0020*/ 	.byte	0x03, 0x5f
        /*0022*/ 	.short	0x0101


	//----- nvinfo : EIATTR_EXIT_INSTR_OFFSETS
	.align		4
        /*0024*/ 	.byte	0x04, 0x1c
        /*0026*/ 	.short	(.L_340 - .L_339)


	//   ....[0]....
.L_339:
        /*0028*/ 	.word	0x00000010


	//----- nvinfo : EIATTR_MAX_THREADS
	.align		4
.L_340:
        /*002c*/ 	.byte	0x04, 0x05
        /*002e*/ 	.short	(.L_342 - .L_341)
.L_341:
        /*0030*/ 	.word	0x00000100
        /*0034*/ 	.word	0x00000001
        /*0038*/ 	.word	0x00000001


	//----- nvinfo : EIATTR_CBANK_PARAM_SIZE
	.align		4
.L_342:
        /*003c*/ 	.byte	0x03, 0x19
        /*003e*/ 	.short	0x0270


	//----- nvinfo : EIATTR_PARAM_CBANK
	.align		4
        /*0040*/ 	.byte	0x04, 0x0a
        /*0042*/ 	.short	(.L_344 - .L_343)
	.align		4
.L_343:
        /*0044*/ 	.word	index@(.nv.constant0._ZN7cutlass13device_kernelIN5flash19enable_sm80_to_sm89INS1_16FlashAttnBwdSm80INS1_25CollectiveMainloopBwdSm80ILi1ELi1EN4cute5tupleIJNS5_1CILi64EEES8_NS7_ILi192EEEEEENS_6half_tEfNS_4arch4Sm80ELb0ELb0ELb1ELb0ELb1ELb0ELb0ELb0ELi2ELi2ELi2ELi2ELb1EEENS1_21CollectiveEpilogueBwdISA_SB_SD_Li256ELb0ELb0ELi4EEENS1_19SingleTileSchedulerILb0ELb0ELb0ELi64EEEEEEEEEvNT_6ParamsE)
        /*0048*/ 	.short	0x0210
        /*004a*/ 	.short	0x0270


	//----- nvinfo : EIATTR_SW_WAR
	.align		4
.L_344:
        /*004c*/ 	.byte	0x04, 0x36
        /*004e*/ 	.short	(.L_346 - .L_345)
.L_345:
        /*0050*/ 	.word	0x00000008
.L_346:


//--------------------- .nv.info._ZN7cutlass13device_kernelIN5flash19enable_sm80_to_sm89INS1_16FlashAttnBwdSm80INS1_25CollectiveMainloopBwdSm80ILi1ELi1EN4cute5tupleIJNS5_1CILi64EEES8_NS7_ILi192EEEEEENS_6half_tEfNS_4arch4Sm80ELb0ELb0ELb1ELb0ELb0ELb0ELb0ELb0ELi2ELi2ELi2ELi2ELb1EEENS1_24CollectiveEpilogueBwdGQAISA_fSD_Li256ELb0ELb0EEENS1_19SingleTileSchedulerILb0ELb0ELb0ELi64EEEEEEEEEvNT_6ParamsE --------------------------
	.section	.nv.info._ZN7cutlass13device_kernelIN5flash19enable_sm80_to_sm89INS1_16FlashAttnBwdSm80INS1_25CollectiveMainloopBwdSm80ILi1ELi1EN4cute5tupleIJNS5_1CILi64EEES8_NS7_ILi192EEEEEENS_6half_tEfNS_4arch4Sm80ELb0ELb0ELb1ELb0ELb0ELb0ELb0ELb0ELi2ELi2ELi2ELi2ELb1EEENS1_24CollectiveEpilogueBwdGQAISA_fSD_Li256ELb0ELb0EEENS1_19SingleTileSchedulerILb0ELb0ELb0ELi64EEEEEEEEEvNT_6ParamsE,"",@"SHT_CUDA_INFO"
	.sectionflags	@""
	.align	4


	//----- nvinfo : EIATTR_CUDA_API_VERSION
	.align		4
        /*0000*/ 	.byte	0x04, 0x37
        /*0002*/ 	.short	(.L_348 - .L_347)
.L_347:
        /*0004*/ 	.word	0x00000082


	//----- nvinfo : EIATTR_KPARAM_INFO
	.align		4
.L_348:
        /*0008*/ 	.byte	0x04, 0x17
        /*000a*/ 	.short	(.L_350 - .L_349)
.L_349:
        /*000c*/ 	.word	0x00000000
        /*0010*/ 	.short	0x0000
        /*0012*/ 	.short	0x0000
        /*0014*/ 	.byte	0x00, 0xf0, 0xe1, 0x09


	//----- nvinfo : EIATTR_SPARSE_MMA_MASK
	.align		4
.L_350:
        /*0018*/ 	.byte	0x03, 0x50
        /*001a*/ 	.short	0x0000


	//----- nvinfo : EIATTR_MAXREG_COUNT
	.align		4
        /*001c*/ 	.byte	0x03, 0x1b
        /*001e*/ 	.short	0x00ff


	//----- nvinfo : EIATTR_MERCURY_ISA_VERSION
	.align		4
        /*0020*/ 	.byte	0x03, 0x5f
        /*0022*/ 	.short	0x0101


	//----- nvinfo : EIATTR_EXIT_INSTR_OFFSETS
	.align		4
        /*0024*/ 	.byte	0x04, 0x1c
        /*0026*/ 	.short	(.L_352 - .L_351)


	//   ....[0]....
.L_351:
        /*0028*/ 	.word	0x00000010


	//----- nvinfo : EIATTR_MAX_THREADS
	.align		4
.L_352:
        /*002c*/ 	.byte	0x04, 0x05
        /*002e*/ 	.short	(.L_354 - .L_353)
.L_353:
        /*0030*/ 	.word	0x00000100
        /*0034*/ 	.word	0x00000001
        /*0038*/ 	.word	0x00000001


	//----- nvinfo : EIATTR_CBANK_PARAM_SIZE
	.align		4
.L_354:
        /*003c*/ 	.byte	0x03, 0x19
        /*003e*/ 	.short	0x0278


	//----- nvinfo : EIATTR_PARAM_CBANK
	.align		4
        /*0040*/ 	.byte	0x04, 0x0a
        /*0042*/ 	.short	(.L_356 - .L_355)
	.align		4
.L_355:
        /*0044*/ 	.word	index@(.nv.constant0._ZN7cutlass13device_kernelIN5flash19enable_sm80_to_sm89INS1_16FlashAttnBwdSm80INS1_25CollectiveMainloopBwdSm80ILi1ELi1EN4cute5tupleIJNS5_1CILi64EEES8_NS7_ILi192EEEEEENS_6half_tEfNS_4arch4Sm80ELb0ELb0ELb1ELb0ELb0ELb0ELb0ELb0ELi2ELi2ELi2ELi2ELb1EEENS1_24CollectiveEpilogueBwdGQAISA_fSD_Li256ELb0ELb0EEENS1_19SingleTileSchedulerILb0ELb0ELb0ELi64EEEEEEEEEvNT_6ParamsE)
        /*0048*/ 	.short	0x0210
        /*004a*/ 	.short	0x0278


	//----- nvinfo : EIATTR_SW_WAR
	.align		4
.L_356:
        /*004c*/ 	.byte	0x04, 0x36
        /*004e*/ 	.short	(.L_358 - .L_357)
.L_357:
        /*0050*/ 	.word	0x00000008
.L_358:


//--------------------- .nv.info._ZN7cutlass13device_kernelIN5flash19enable_sm80_to_sm89INS1_16FlashAttnBwdSm80INS1_25CollectiveMainloopBwdSm80ILi1ELi1EN4cute5tupleIJNS5_1CILi64EEES8_NS7_ILi192EEEEEENS_6half_tEfNS_4arch4Sm80ELb0ELb0ELb1ELb0ELb1ELb0ELb0ELb0ELi2ELi2ELi2ELi2ELb1EEENS1_24CollectiveEpilogueBwdGQAISA_fSD_Li256ELb0ELb1EEENS1_19SingleTileSchedulerILb0ELb0ELb0ELi64EEEEEEEEEvNT_6ParamsE --------------------------
	.section	.nv.info._ZN7cutlass13device_kernelIN5flash19enable_sm80_to_sm89INS1_16FlashAttnBwdSm80INS1_25CollectiveMainloopBwdSm80ILi1ELi1EN4cute5tupleIJNS5_1CILi64EEES8_NS7_ILi192EEEEEENS_6half_tEfNS_4arch4Sm80ELb0ELb0ELb1ELb0ELb1ELb0ELb0ELb0ELi2ELi2ELi2ELi2ELb1EEENS1_24CollectiveEpilogueBwdGQAISA_fSD_Li256ELb0ELb1EEENS1_19SingleTileSchedulerILb0ELb0ELb0ELi64EEEEEEEEEvNT_6ParamsE,"",@"SHT_CUDA_INFO"
	.sectionflags	@""
	.align	4


	//----- nvinfo : EIATTR_CUDA_API_VERSION
	.align		4
        /*0000*/ 	.byte	0x04, 0x37
        /*0002*/ 	.short	(.L_360 - .L_359)
.L_359:
        /*0004*/ 	.word	0x00000082


	//----- nvinfo : EIATTR_KPARAM_INFO
	.align		4
.L_360:
        /*0008*/ 	.byte	0x04, 0x17
        /*000a*/ 	.short	(.L_362 - .L_361)
.L_361:
        /*000c*/ 	.word	0x00000000
        /*0010*/ 	.short	0x0000
        /*0012*/ 	.short	0x0000
        /*0014*/ 	.byte	0x00, 0xf0, 0xe1, 0x09


	//----- nvinfo : EIATTR_SPARSE_MMA_MASK
	.align		4
.L_362:
        /*0018*/ 	.byte	0x03, 0x50
        /*001a*/ 	.short	0x0000


	//----- nvinfo : EIATTR_MAXREG_COUNT
	.align		4
        /*001c*/ 	.byte	0x03, 0x1b
        /*001e*/ 	.short	0x00ff


	//----- nvinfo : EIATTR_MERCURY_ISA_VERSION
	.align		4
        /*0020*/ 	.byte	0x03, 0x5f
        /*0022*/ 	.short	0x0101


	//----- nvinfo : EIATTR_EXIT_INSTR_OFFSETS
	.align		4
        /*0024*/ 	.byte	0x04, 0x1c
        /*0026*/ 	.short	(.L_364 - .L_363)


	//   ....[0]....
.L_363:
        /*0028*/ 	.word	0x00000010


	//----- nvinfo : EIATTR_MAX_THREADS
	.align		4
.L_364:
        /*002c*/ 	.byte	0x04, 0x05
        /*002e*/ 	.short	(.L_366 - .L_365)
.L_365:
        /*0030*/ 	.word	0x00000100
        /*0034*/ 	.word	0x00000001
        /*0038*/ 	.word	0x00000001


	//----- nvinfo : EIATTR_CBANK_PARAM_SIZE
	.align		4
.L_366:
        /*003c*/ 	.byte	0x03, 0x19
        /*003e*/ 	.short	0x0278


	//----- nvinfo : EIATTR_PARAM_CBANK
	.align		4
        /*0040*/ 	.byte	0x04, 0x0a
        /*0042*/ 	.short	(.L_368 - .L_367)
	.align		4
.L_367:
        /*0044*/ 	.word	index@(.nv.constant0._ZN7cutlass13device_kernelIN5flash19enable_sm80_to_sm89INS1_16FlashAttnBwdSm80INS1_25CollectiveMainloopBwdSm80ILi1ELi1EN4cute5tupleIJNS5_1CILi64EEES8_NS7_ILi192EEEEEENS_6half_tEfNS_4arch4Sm80ELb0ELb0ELb1ELb0ELb1ELb0ELb0ELb0ELi2ELi2ELi2ELi2ELb1EEENS1_24CollectiveEpilogueBwdGQAISA_fSD_Li256ELb0ELb1EEENS1_19SingleTileSchedulerILb0ELb0ELb0ELi64EEEEEEEEEvNT_6ParamsE)
        /*0048*/ 	.short	0x0210
        /*004a*/ 	.short	0x0278


	//----- nvinfo : EIATTR_SW_WAR
	.align		4
.L_368:
        /*004c*/ 	.byte	0x04, 0x36
        /*004e*/ 	.short	(.L_370 - .L_369)
.L_369:
        /*0050*/ 	.word	0x00000008
.L_370:


//--------------------- .nv.info._ZN7cutlass13device_kernelIN5flash19enable_sm80_to_sm89INS1_16FlashAttnBwdSm80INS1_25CollectiveMainloopBwdSm80ILi1ELi1EN4cute5tupleIJNS5_1CILi64EEES8_NS7_ILi192EEEEEENS_6half_tEfNS_4arch4Sm80ELb0ELb0ELb1ELb1ELb0ELb0ELb0ELb0ELi2ELi2ELi2ELi2ELb1EEENS1_21CollectiveEpilogueBwdISA_SB_SD_Li256ELb1ELb0ELi4EEENS1_19SingleTileSchedulerILb1ELb0ELb0ELi64EEEEEEEEEvNT_6ParamsE --------------------------
	.section	.nv.info._ZN7cutlass13device_kernelIN5flash19enable_sm80_to_sm89INS1_16FlashAttnBwdSm80INS1_25CollectiveMainloopBwdSm80ILi1ELi1EN4cute5tupleIJNS5_1CILi64EEES8_NS7_ILi192EEEEEENS_6half_tEfNS_4arch4Sm80ELb0ELb0ELb1ELb1ELb0ELb0ELb0ELb0ELi2ELi2ELi2ELi2ELb1EEENS1_21CollectiveEpilogueBwdISA_SB_SD_Li256ELb1ELb0ELi4EEENS1_19SingleTileSchedulerILb1ELb0ELb0ELi64EEEEEEEEEvNT_6ParamsE,"",@"SHT_CUDA_INFO"
	.sectionflags	@""
	.align	4


	//----- nvinfo : EIATTR_CUDA_API_VERSION
	.align		4
        /*0000*/ 	.byte	0x04, 0x37
        /*0002*/ 	.short	(.L_372 - .L_371)
.L_371:
        /*0004*/ 	.word	0x00000082


	//----- nvinfo : EIATTR_KPARAM_INFO
	.align		4
.L_372:
        /*0008*/ 	.byte	0x04, 0x17
        /*000a*/ 	.short	(.L_374 - .L_373)
.L_373:
        /*000c*/ 	.word	0x00000000
        /*0010*/ 	.short	0x0000
        /*0012*/ 	.short	0x0000
        /*0014*/ 	.byte	0x00, 0xf0, 0xc1, 0x09


	//----- nvinfo : EIATTR_SPARSE_MMA_MASK
	.align		4
.L_374:
        /*0018*/ 	.byte	0x03, 0x50
        /*001a*/ 	.short	0x0000


	//----- nvinfo : EIATTR_MAXREG_COUNT
	.align		4
        /*001c*/ 	.byte	0x03, 0x1b
        /*001e*/ 	.short	0x00ff


	//----- nvinfo : EIATTR_MERCURY_ISA_VERSION
	.align		4
        /*0020*/ 	.byte	0x03, 0x5f
        /*0022*/ 	.short	0x0101


	//----- nvinfo : EIATTR_EXIT_INSTR_OFFSETS
	.align		4
        /*0024*/ 	.byte	0x04, 0x1c
        /*0026*/ 	.short	(.L_376 - .L_375)


	//   ....[0]....
.L_375:
        /*0028*/ 	.word	0x00000010


	//----- nvinfo : EIATTR_MAX_THREADS
	.align		4
.L_376:
        /*002c*/ 	.byte	0x04, 0x05
        /*002e*/ 	.short	(.L_378 - .L_377)
.L_377:
        /*0030*/ 	.word	0x00000100
        /*0034*/ 	.word	0x00000001
        /*0038*/ 	.word	0x00000001


	//----- nvinfo : EIATTR_CBANK_PARAM_SIZE
	.align		4
.L_378:
        /*003c*/ 	.byte	0x03, 0x19
        /*003e*/ 	.short	0x0270


	//----- nvinfo : EIATTR_PARAM_CBANK
	.align		4
        /*0040*/ 	.byte	0x04, 0x0a
        /*0042*/ 	.short	(.L_380 - .L_379)
	.align		4
.L_379:
        /*0044*/ 	.word	index@(.nv.constant0._ZN7cutlass13device_kernelIN5flash19enable_sm80_to_sm89INS1_16FlashAttnBwdSm80INS1_25CollectiveMainloopBwdSm80ILi1ELi1EN4cute5tupleIJNS5_1CILi64EEES8_NS7_ILi192EEEEEENS_6half_tEfNS_4arch4Sm80ELb0ELb0ELb1ELb1ELb0ELb0ELb0ELb0ELi2ELi2ELi2ELi2ELb1EEENS1_21CollectiveEpilogueBwdISA_SB_SD_Li256ELb1ELb0ELi4EEENS1_19SingleTileSchedulerILb1ELb0ELb0ELi64EEEEEEEEEvNT_6ParamsE)
        /*0048*/ 	.short	0x0210
        /*004a*/ 	.short	0x0270


	//----- nvinfo : EIATTR_SW_WAR
	.align		4
.L_380:
        /*004c*/ 	.byte	0x04, 0x36
        /*004e*/ 	.short	(.L_382 - .L_381)
.L_381:
        /*0050*/ 	.word	0x00000008
.L_382:


//--------------------- .nv.info._ZN7cutlass13device_kernelIN5flash19enable_sm80_to_sm89INS1_16FlashAttnBwdSm80INS1_25CollectiveMainloopBwdSm80ILi1ELi1EN4cute5tupleIJNS5_1CILi64EEES8_NS7_ILi192EEEEEENS_6half_tEfNS_4arch4Sm80ELb0ELb0ELb1ELb1ELb1ELb0ELb0ELb0ELi2ELi2ELi2ELi2ELb1EEENS1_21CollectiveEpilogueBwdISA_SB_SD_Li256ELb1ELb0ELi4EEENS1_19SingleTileSchedulerILb1ELb0ELb0ELi64EEEEEEEEEvNT_6ParamsE --------------------------
	.section	.nv.info._ZN7cutlass13device_kernelIN5flash19enable_sm80_to_sm89INS1_16FlashAttnBwdSm80INS1_25CollectiveMainloopBwdSm80ILi1ELi1EN4cute5tupleIJNS5_1CILi64EEES8_NS7_ILi192EEEEEENS_6half_tEfNS_4arch4Sm80ELb0ELb0ELb1ELb1ELb1ELb0ELb0ELb0ELi2ELi2ELi2ELi2ELb1EEENS1_21CollectiveEpilogueBwdISA_SB_SD_Li256ELb1ELb0ELi4EEENS1_19SingleTileSchedulerILb1ELb0ELb0ELi64EEEEEEEEEvNT_6ParamsE,"",@"SHT_CUDA_INFO"
	.sectionflags	@""
	.align	4


	//----- nvinfo : EIATTR_CUDA_API_VERSION
	.align		4
        /*0000*/ 	.byte	0x04, 0x37
        /*0002*/ 	.short	(.L_384 - .L_383)
.L_383:
        /*0004*/ 	.word	0x00000082


	//----- nvinfo : EIATTR_KPARAM_INFO
	.align		4
.L_384:
        /*0008*/ 	.byte	0x04, 0x17
        /*000a*/ 	.short	(.L_386 - .L_385)
.L_385:
        /*000c*/ 	.word	0x00000000
        /*0010*/ 	.short	0x0000
        /*0012*/ 	.short	0x0000
        /*0014*/ 	.byte	0x00, 0xf0, 0xc1, 0x09


	//----- nvinfo : EIATTR_SPARSE_MMA_MASK
	.align		4
.L_386:
        /*0018*/ 	.byte	0x03, 0x50
        /*001a*/ 	.short	0x0000


	//----- nvinfo : EIATTR_MAXREG_COUNT
	.align		4
        /*001c*/ 	.byte	0x03, 0x1b
        /*001e*/ 	.short	0x00ff


	//----- nvinfo : EIATTR_MERCURY_ISA_VERSION
	.align		4
        /*0020*/ 	.byte	0x03, 0x5f
        /*0022*/ 	.short	0x0101


	//----- nvinfo : EIATTR_EXIT_INSTR_OFFSETS
	.align		4
        /*0024*/ 	.byte	0x04, 0x1c
        /*0026*/ 	.short	(.L_388 - .L_387)


	//   ....[0]....
.L_387:
        /*0028*/ 	.word	0x00000010


	//----- nvinfo : EIATTR_MAX_THREADS
	.align		4
.L_388:
        /*002c*/ 	.byte	0x04, 0x05
        /*002e*/ 	.short	(.L_390 - .L_389)
.L_389:
        /*0030*/ 	.word	0x00000100
        /*0034*/ 	.word	0x00000001
        /*0038*/ 	.word	0x00000001


	//----- nvinfo : EIATTR_CBANK_PARAM_SIZE
	.align		4
.L_390:
        /*003c*/ 	.byte	0x03, 0x19
        /*003e*/ 	.short	0x0270


	//----- nvinfo : EIATTR_PARAM_CBANK
	.align		4
        /*0040*/ 	.byte	0x04, 0x0a
        /*0042*/ 	.short	(.L_392 - .L_391)
	.align		4
.L_391:
        /*0044*/ 	.word	index@(.nv.constant0._ZN7cutlass13device_kernelIN5flash19enable_sm80_to_sm89INS1_16FlashAttnBwdSm80INS1_25CollectiveMainloopBwdSm80ILi1ELi1EN4cute5tupleIJNS5_1CILi64EEES8_NS7_ILi192EEEEEENS_6half_tEfNS_4arch4Sm80ELb0ELb0ELb1ELb1ELb1ELb0ELb0ELb0ELi2ELi2ELi2ELi2ELb1EEENS1_21CollectiveEpilogueBwdISA_SB_SD_Li256ELb1ELb0ELi4EEENS1_19SingleTileSchedulerILb1ELb0ELb0ELi64EEEEEEEEEvNT_6ParamsE)
        /*0048*/ 	.short	0x0210
        /*004a*/ 	.short	0x0270


	//----- nvinfo : EIATTR_SW_WAR
	.align		4
.L_392:
        /*004c*/ 	.byte	0x04, 0x36
        /*004e*/ 	.short	(.L_394 - .L_393)
.L_393:
        /*0050*/ 	.word	0x00000008
.L_394:


//--------------------- .nv.info._ZN7cutlass13device_kernelIN5flash19enable_sm80_to_sm89INS1_16FlashAttnBwdSm80INS1_25CollectiveMainloopBwdSm80ILi1ELi1EN4cute5tupleIJNS5_1CILi64EEES8_NS7_ILi192EEEEEENS_6half_tEfNS_4arch4Sm80ELb0ELb0ELb1ELb1ELb0ELb0ELb0ELb0ELi2ELi2ELi2ELi2ELb1EEENS1_24CollectiveEpilogueBwdGQAISA_fSD_Li256ELb1ELb0EEENS1_19SingleTileSchedulerILb1ELb0ELb0ELi64EEEEEEEEEvNT_6ParamsE --------------------------
	.section	.nv.info._ZN7cutlass13device_kernelIN5flash19enable_sm80_to_sm89INS1_16FlashAttnBwdSm80INS1_25CollectiveMainloopBwdSm80ILi1ELi1EN4cute5tupleIJNS5_1CILi64EEES8_NS7_ILi192EEEEEENS_6half_tEfNS_4arch4Sm80ELb0ELb0ELb1ELb1ELb0ELb0ELb0ELb0ELi2ELi2ELi2ELi2ELb1EEENS1_24CollectiveEpilogueBwdGQAISA_fSD_Li256ELb1ELb0EEENS1_19SingleTileSchedulerILb1ELb0ELb0ELi64EEEEEEEEEvNT_6ParamsE,"",@"SHT_CUDA_INFO"
	.sectionflags	@""
	.align	4


	//----- nvinfo : EIATTR_CUDA_API_VERSION
	.align		4
        /*0000*/ 	.byte	0x04, 0x37
        /*0002*/ 	.short	(.L_396 - .L_395)
.L_395:
        /*0004*/ 	.word	0x00000082


	//----- nvinfo : EIATTR_KPARAM_INFO
	.align		4
.L_396:
        /*0008*/ 	.byte	0x04, 0x17
        /*000a*/ 	.short	(.L_398 - .L_397)
.L_397:
        /*000c*/ 	.word	0x00000000
        /*0010*/ 	.short	0x0000
        /*0012*/ 	.short	0x0000
        /*0014*/ 	.byte	0x00, 0xf0, 0xe1, 0x09


	//----- nvinfo : EIATTR_SPARSE_MMA_MASK
	.align		4
.L_398:
        /*0018*/ 	.byte	0x03, 0x50
        /*001a*/ 	.short	0x0000


	//----- nvinfo : EIATTR_MAXREG_COUNT
	.align		4
        /*001c*/ 	.byte	0x03, 0x1b
        /*001e*/ 	.short	0x00ff


	//----- nvinfo : EIATTR_MERCURY_ISA_VERSION
	.align		4
        /*0020*/ 	.byte	0x03, 0x5f
        /*0022*/ 	.short	0x0101


	//----- nvinfo : EIATTR_EXIT_INSTR_OFFSETS
	.align		4
        /*0024*/ 	.byte	0x04, 0x1c
        /*0026*/ 	.short	(.L_400 - .L_399)


	//   ....[0]....
.L_399:
        /*0028*/ 	.word	0x00000010


	//----- nvinfo : EIATTR_MAX_THREADS
	.align		4
.L_400:
        /*002c*/ 	.byte	0x04, 0x05
        /*002e*/ 	.short	(.L_402 - .L_401)
.L_401:
        /*0030*/ 	.word	0x00000100
        /*0034*/ 	.word	0x00000001
        /*0038*/ 	.word	0x00000001


	//----- nvinfo : EIATTR_CBANK_PARAM_SIZE
	.align		4
.L_402:
        /*003c*/ 	.byte	0x03, 0x19
        /*003e*/ 	.short	0x0278


	//----- nvinfo : EIATTR_PARAM_CBANK
	.align		4
        /*0040*/ 	.byte	0x04, 0x0a
        /*0042*/ 	.short	(.L_404 - .L_403)
	.align		4
.L_403:
        /*0044*/ 	.word	index@(.nv.constant0._ZN7cutlass13device_kernelIN5flash19enable_sm80_to_sm89INS1_16FlashAttnBwdSm80INS1_25CollectiveMainloopBwdSm80ILi1ELi1EN4cute5tupleIJNS5_1CILi64EEES8_NS7_ILi192EEEEEENS_6half_tEfNS_4arch4Sm80ELb0ELb0ELb1ELb1ELb0ELb0ELb0ELb0ELi2ELi2ELi2ELi2ELb1EEENS1_24CollectiveEpilogueBwdGQAISA_fSD_Li256ELb1ELb0EEENS1_19SingleTileSchedulerILb1ELb0ELb0ELi64EEEEEEEEEvNT_6ParamsE)
        /*0048*/ 	.short	0x0210
        /*004a*/ 	.short	0x0278


	//----- nvinfo : EIATTR_SW_WAR
	.align		4
.L_404:
        /*004c*/ 	.byte	0x04, 0x36
        /*004e*/ 	.short	(.L_406 - .L_405)
.L_405:
        /*0050*/ 	.word	0x00000008
.L_406:


//--------------------- .nv.info._ZN7cutlass13device_kernelIN5flash19enable_sm80_to_sm89INS1_16FlashAttnBwdSm80INS1_25CollectiveMainloopBwdSm80ILi1ELi1EN4cute5tupleIJNS5_1CILi64EEES8_NS7_ILi192EEEEEENS_6half_tEfNS_4arch4Sm80ELb0ELb0ELb1ELb1ELb1ELb0ELb0ELb0ELi2ELi2ELi2ELi2ELb1EEENS1_24CollectiveEpilogueBwdGQAISA_fSD_Li256ELb1ELb1EEENS1_19SingleTileSchedulerILb1ELb0ELb0ELi64EEEEEEEEEvNT_6ParamsE --------------------------
	.section	.nv.info._ZN7cutlass13device_kernelIN5flash19enable_sm80_to_sm89INS1_16FlashAttnBwdSm80INS1_25CollectiveMainloopBwdSm80ILi1ELi1EN4cute5tupleIJNS5_1CILi64EEES8_NS7_ILi192EEEEEENS_6half_tEfNS_4arch4Sm80ELb0ELb0ELb1ELb1ELb1ELb0ELb0ELb0ELi2ELi2ELi2ELi2ELb1EEENS1_24CollectiveEpilogueBwdGQAISA_fSD_Li256ELb1ELb1EEENS1_19SingleTileSchedulerILb1ELb0ELb0ELi64EEEEEEEEEvNT_6ParamsE,"",@"SHT_CUDA_INFO"
	.sectionflags	@""
	.align	4


	//----- nvinfo : EIATTR_CUDA_API_VERSION
	.align		4
        /*0000*/ 	.byte	0x04, 0x37
        /*0002*/ 	.short	(.L_408 - .L_407)
.L_407:
        /*0004*/ 	.word	0x00000082


	//----- nvinfo : EIATTR_KPARAM_INFO
	.align		4
.L_408:
        /*0008*/ 	.byte	0x04, 0x17
        /*000a*/ 	.short	(.L_410 - .L_409)
.L_409:
        /*000c*/ 	.word	0x00000000
        /*0010*/ 	.short	0x0000
        /*0012*/ 	.short	0x0000
        /*0014*/ 	.byte	0x00, 0xf0, 0xe1, 0x09


	//----- nvinfo : EIATTR_SPARSE_MMA_MASK
	.align		4
.L_410:
        /*0018*/ 	.byte	0x03, 0x50
        /*001a*/ 	.short	0x0000


	//----- nvinfo : EIATTR_MAXREG_COUNT
	.align		4
        /*001c*/ 	.byte	0x03, 0x1b
        /*001e*/ 	.short	0x00ff


	//----- nvinfo : EIATTR_MERCURY_ISA_VERSION
	.align		4
        /*0020*/ 	.byte	0x03, 0x5f
        /*0022*/ 	.short	0x0101


	//----- nvinfo : EIATTR_EXIT_INSTR_OFFSETS
	.align		4
        /*0024*/ 	.byte	0x04, 0x1c
        /*0026*/ 	.short	(.L_412 - .L_411)


	//   ....[0]....
.L_411:
        /*0028*/ 	.word	0x00000010


	//----- nvinfo : EIATTR_MAX_THREADS
	.align		4
.L_412:
        /*002c*/ 	.byte	0x04, 0x05
        /*002e*/ 	.short	(.L_414 - .L_413)
.L_413:
        /*0030*/ 	.word	0x00000100
        /*0034*/ 	.word	0x00000001
        /*0038*/ 	.word	0x00000001


	//----- nvinfo : EIATTR_CBANK_PARAM_SIZE
	.align		4
.L_414:
        /*003c*/ 	.byte	0x03, 0x19
        /*003e*/ 	.short	0x0278


	//----- nvinfo : EIATTR_PARAM_CBANK
	.align		4
        /*0040*/ 	.byte	0x04, 0x0a
        /*0042*/ 	.short	(.L_416 - .L_415)
	.align		4
.L_415:
        /*0044*/ 	.word	index@(.nv.constant0._ZN7cutlass13device_kernelIN5flash19enable_sm80_to_sm89INS1_16FlashAttnBwdSm80INS1_25CollectiveMainloopBwdSm80ILi1ELi1EN4cute5tupleIJNS5_1CILi64EEES8_NS7_ILi192EEEEEENS_6half_tEfNS_4arch4Sm80ELb0ELb0ELb1ELb1ELb1ELb0ELb0ELb0ELi2ELi2ELi2ELi2ELb1EEENS1_24CollectiveEpilogueBwdGQAISA_fSD_Li256ELb1ELb1EEENS1_19SingleTileSchedulerILb1ELb0ELb0ELi64EEEEEEEEEvNT_6ParamsE)
        /*0048*/ 	.short	0x0210
        /*004a*/ 	.short	0x0278


	//----- nvinfo : EIATTR_SW_WAR
	.align		4
.L_416:
        /*004c*/ 	.byte	0x04, 0x36
        /*004e*/ 	.short	(.L_418 - .L_417)
.L_417:
        /*0050*/ 	.word	0x00000008
.L_418:


//--------------------- .nv.info._ZN7cutlass13device_kernelIN5flash19enable_sm80_to_sm89INS1_16FlashAttnBwdSm80INS1_25CollectiveMainloopBwdSm80ILi1ELi1EN4cute5tupleIJNS5_1CILi64EEES8_NS7_ILi192EEEEEENS_6half_tEfNS_4arch4Sm80ELb0ELb1ELb1ELb0ELb0ELb0ELb0ELb0ELi2ELi2ELi2ELi2ELb1EEENS1_21CollectiveEpilogueBwdISA_SB_SD_Li256ELb0ELb0ELi4EEENS1_19SingleTileSchedulerILb0ELb0ELb0ELi64EEEEEEEEEvNT_6ParamsE --------------------------
	.section	.nv.info._ZN7cutlass13device_kernelIN5flash19enable_sm80_to_sm89INS1_16FlashAttnBwdSm80INS1_25CollectiveMainloopBwdSm80ILi1ELi1EN4cute5tupleIJNS5_1CILi64EEES8_NS7_ILi192EEEEEENS_6half_tEfNS_4arch4Sm80ELb0ELb1ELb1ELb0ELb0ELb0ELb0ELb0ELi2ELi2ELi2ELi2ELb1EEENS1_21CollectiveEpilogueBwdISA_SB_SD_Li256ELb0ELb0ELi4EEENS1_19SingleTileSchedulerILb0ELb0ELb0ELi64EEEEEEEEEvNT_6ParamsE,"",@"SHT_CUDA_INFO"
	.sectionflags	@""
	.align	4


	//----- nvinfo : EIATTR_CUDA_API_VERSION
	.align		4
        /*0000*/ 	.byte	0x04, 0x37
        /*0002*/ 	.short	(.L_420 - .L_419)
.L_419:
        /*0004*/ 	.word	0x00000082


	//----- nvinfo : EIATTR_KPARAM_INFO
	.align		4
.L_420:
        /*0008*/ 	.byte	0x04, 0x17
        /*000a*/ 	.short	(.L_422 - .L_421)
.L_421:
        /*000c*/ 	.word	0x00000000
        /*0010*/ 	.short	0x0000
        /*0012*/ 	.short	0x0000
        /*0014*/ 	.byte	0x00, 0xf0, 0xc1, 0x09


	//----- nvinfo : EIATTR_SPARSE_MMA_MASK
	.align		4
.L_422:
        /*0018*/ 	.byte	0x03, 0x50
        /*001a*/ 	.short	0x0000


	//----- nvinfo : EIATTR_MAXREG_COUNT
	.align		4
        /*001c*/ 	.byte	0x03, 0x1b
        /*001e*/ 	.short	0x00ff


	//----- nvinfo : EIATTR_MERCURY_ISA_VERSION
	.align		4
        /*0020*/ 	.byte	0x03, 0x5f
        /*0022*/ 	.short	0x0101


	//----- nvinfo : EIATTR_EXIT_INSTR_OFFSETS
	.align		4
        /*0024*/ 	.byte	0x04, 0x1c
        /*0026*/ 	.short	(.L_424 - .L_423)


	//   ....[0]....
.L_423:
        /*0028*/ 	.word	0x00000010


	//----- nvinfo : EIATTR_MAX_THREADS
	.align		4
.L_424:
        /*002c*/ 	.byte	0x04, 0x05
        /*002e*/ 	.short	(.L_426 - .L_425)
.L_425:
        /*0030*/ 	.word	0x00000100
        /*0034*/ 	.word	0x00000001
        /*0038*/ 	.word	0x00000001


	//----- nvinfo : EIATTR_CBANK_PARAM_SIZE
	.align		4
.L_426:
        /*003c*/ 	.byte	0x03, 0x19
        /*003e*/ 	.short	0x0270


	//----- nvinfo : EIATTR_PARAM_CBANK
	.align		4
        /*0040*/ 	.byte	0x04, 0x0a
        /*0042*/ 	.short	(.L_428 - .L_427)
	.align		4
.L_427:
        /*0044*/ 	.word	index@(.nv.constant0._ZN7cutlass13device_kernelIN5flash19enable_sm80_to_sm89INS1_16FlashAttnBwdSm80INS1_25CollectiveMainloopBwdSm80ILi1ELi1EN4cute5tupleIJNS5_1CILi64EEES8_NS7_ILi192EEEEEENS_6half_tEfNS_4arch4Sm80ELb0ELb1ELb1ELb0ELb0ELb0ELb0ELb0ELi2ELi2ELi2ELi2ELb1EEENS1_21CollectiveEpilogueBwdISA_SB_SD_Li256ELb0ELb0ELi4EEENS1_19SingleTileSchedulerILb0ELb0ELb0ELi64EEEEEEEEEvNT_6ParamsE)
        /*0048*/ 	.short	0x0210
        /*004a*/ 	.short	0x0270


	//----- nvinfo : EIATTR_SW_WAR
	.align		4
.L_428:
        /*004c*/ 	.byte	0x04, 0x36
        /*004e*/ 	.short	(.L_430 - .L_429)
.L_429:
        /*0050*/ 	.word	0x00000008
.L_430:


//--------------------- .nv.info._ZN7cutlass13device_kernelIN5flash19enable_sm80_to_sm89INS1_16FlashAttnBwdSm80INS1_25CollectiveMainloopBwdSm80ILi1ELi1EN4cute5tupleIJNS5_1CILi64EEES8_NS7_ILi192EEEEEENS_6half_tEfNS_4arch4Sm80ELb0ELb1ELb1ELb0ELb1ELb0ELb0ELb0ELi2ELi2ELi2ELi2ELb1EEENS1_21CollectiveEpilogueBwdISA_SB_SD_Li256ELb0ELb0ELi4EEENS1_19SingleTileSchedulerILb0ELb0ELb0ELi64EEEEEEEEEvNT_6ParamsE --------------------------
	.section	.nv.info._ZN7cutlass13device_kernelIN5flash19enable_sm80_to_sm89INS1_16FlashAttnBwdSm80INS1_25CollectiveMainloopBwdSm80ILi1ELi1EN4cute5tupleIJNS5_1CILi64EEES8_NS7_ILi192EEEEEENS_6half_tEfNS_4arch4Sm80ELb0ELb1ELb1ELb0ELb1ELb0ELb0ELb0ELi2ELi2ELi2ELi2ELb1EEENS1_21CollectiveEpilogueBwdISA_SB_SD_Li256ELb0ELb0ELi4EEENS1_19SingleTileSchedulerILb0ELb0ELb0ELi64EEEEEEEEEvNT_6ParamsE,"",@"SHT_CUDA_INFO"
	.sectionflags	@""
	.align	4


	//----- nvinfo : EIATTR_CUDA_API_VERSION
	.align		4
        /*0000*/ 	.byte	0x04, 0x37
        /*0002*/ 	.short	(.L_432 - .L_431)
.L_431:
        /*0004*/ 	.word	0x00000082


	//----- nvinfo : EIATTR_KPARAM_INFO
	.align		4
.L_432:
        /*0008*/ 	.byte	0x04, 0x17
        /*000a*/ 	.short	(.L_434 - .L_433)
.L_433:
        /*000c*/ 	.word	0x00000000
        /*0010*/ 	.short	0x0000
        /*0012*/ 	.short	0x0000
        /*0014*/ 	.byte	0x00, 0xf0, 0xc1, 0x09


	//----- nvinfo : EIATTR_SPARSE_MMA_MASK
	.align		4
.L_434:
        /*0018*/ 	.byte	0x03, 0x50
        /*001a*/ 	.short	0x0000


	//----- nvinfo : EIATTR_MAXREG_COUNT
	.align		4
        /*001c*/ 	.byte	0x03, 0x1b
        /*001e*/ 	.short	0x00ff


	//----- nvinfo : EIATTR_MERCURY_ISA_VERSION
	.align		4
        /*0020*/ 	.byte	0x03, 0x5f
        /*0022*/ 	.short	0x0101


	//----- nvinfo : EIATTR_EXIT_INSTR_OFFSETS
	.align		4
        /*0024*/ 	.byte	0x04, 0x1c
        /*0026*/ 	.short	(.L_436 - .L_435)


	//   ....[0]....
.L_435:
        /*0028*/ 	.word	0x00000010


	//----- nvinfo : EIATTR_MAX_THREADS
	.align		4
.L_436:
        /*002c*/ 	.byte	0x04, 0x05
        /*002e*/ 	.short	(.L_438 - .L_437)
.L_437:
        /*0030*/ 	.word	0x00000100
        /*0034*/ 	.word	0x00000001
        /*0038*/ 	.word	0x00000001


	//----- nvinfo : EIATTR_CBANK_PARAM_SIZE
	.align		4
.L_438:
        /*003c*/ 	.byte	0x03, 0x19
        /*003e*/ 	.short	0x0270


	//----- nvinfo : EIATTR_PARAM_CBANK
	.align		4
        /*0040*/ 	.byte	0x04, 0x0a
        /*0042*/ 	.short	(.L_440 - .L_439)
	.align		4
.L_439:
        /*0044*/ 	.word	index@(.nv.constant0._ZN7cutlass13device_kernelIN5flash19enable_sm80_to_sm89INS1_16FlashAttnBwdSm80INS1_25CollectiveMainloopBwdSm80ILi1ELi1EN4cute5tupleIJNS5_1CILi64EEES8_NS7_ILi192EEEEEENS_6half_tEfNS_4arch4Sm80ELb0ELb1ELb1ELb0ELb1ELb0ELb0ELb0ELi2ELi2ELi2ELi2ELb1EEENS1_21CollectiveEpilogueBwdISA_SB_SD_Li256ELb0ELb0ELi4EEENS1_19SingleTileSchedulerILb0ELb0ELb0ELi64EEEEEEEEEvNT_6ParamsE)
        /*0048*/ 	.short	0x0210
        /*004a*/ 	.short	0x0270


	//----- nvinfo : EIATTR_SW_WAR
	.align		4
.L_440:
        /*004c*/ 	.byte	0x04, 0x36
        /*004e*/ 	.short	(.L_442 - .L_441)
.L_441:
        /*0050*/ 	.word	0x00000008
.L_442:


//--------------------- .nv.info._ZN7cutlass13device_kernelIN5flash19enable_sm80_to_sm89INS1_16FlashAttnBwdSm80INS1_25CollectiveMainloopBwdSm80ILi1ELi1EN4cute5tupleIJNS5_1CILi64EEES8_NS7_ILi192EEEEEENS_6half_tEfNS_4arch4Sm80ELb0ELb1ELb1ELb0ELb0ELb0ELb0ELb0ELi2ELi2ELi2ELi2ELb1EEENS1_24CollectiveEpilogueBwdGQAISA_fSD_Li256ELb0ELb0EEENS1_19SingleTileSchedulerILb0ELb0ELb0ELi64EEEEEEEEEvNT_6ParamsE --------------------------
	.section	.nv.info._ZN7cutlass13device_kernelIN5flash19enable_sm80_to_sm89INS1_16FlashAttnBwdSm80INS1_25CollectiveMainloopBwdSm80ILi1ELi1EN4cute5tupleIJNS5_1CILi64EEES8_NS7_ILi192EEEEEENS_6half_tEfNS_4arch4Sm80ELb0ELb1ELb1ELb0ELb0ELb0ELb0ELb0ELi2ELi2ELi2ELi2ELb1EEENS1_24CollectiveEpilogueBwdGQAISA_fSD_Li256ELb0ELb0EEENS1_19SingleTileSchedulerILb0ELb0ELb0ELi64EEEEEEEEEvNT_6ParamsE,"",@"SHT_CUDA_INFO"
	.sectionflags	@""
	.align	4


	//----- nvinfo : EIATTR_CUDA_API_VERSION
	.align		4
        /*0000*/ 	.byte	0x04, 0x37
        /*0002*/ 	.short	(.L_444 - .L_443)
.L_443:
        /*0004*/ 	.word	0x00000082


	//----- nvinfo : EIATTR_KPARAM_INFO
	.align		4
.L_444:
        /*0008*/ 	.byte	0x04, 0x17
        /*000a*/ 	.short	(.L_446 - .L_445)
.L_445:
        /*000c*/ 	.word	0x00000000
        /*0010*/ 	.short	0x0000
        /*0012*/ 	.short	0x0000
        /*0014*/ 	.byte	0x00, 0xf0, 0xe1, 0x09


	//----- nvinfo : EIATTR_SPARSE_MMA_MASK
	.align		4
.L_446:
        /*0018*/ 	.byte	0x03, 0x50
        /*001a*/ 	.short	0x0000


	//----- nvinfo : EIATTR_MAXREG_COUNT
	.align		4
        /*001c*/ 	.byte	0x03, 0x1b
        /*001e*/ 	.short	0x00ff


	//----- nvinfo : EIATTR_MERCURY_ISA_VERSION
	.align		4
        /*0020*/ 	.byte	0x03, 0x5f
        /*0022*/ 	.short	0x0101


	//----- nvinfo : EIATTR_EXIT_INSTR_OFFSETS
	.align		4
        /*0024*/ 	.byte	0x04, 0x1c
        /*0026*/ 	.short	(.L_448 - .L_447)


	//   ....[0]....
.L_447:
        /*0028*/ 	.word	0x00000010


	//----- nvinfo : EIATTR_MAX_THREADS
	.align		4
.L_448:
        /*002c*/ 	.byte	0x04, 0x05
        /*002e*/ 	.short	(.L_450 - .L_449)
.L_449:
        /*0030*/ 	.word	0x00000100
        /*0034*/ 	.word	0x00000001
        /*0038*/ 	.word	0x00000001


	//----- nvinfo : EIATTR_CBANK_PARAM_SIZE
	.align		4
.L_450:
        /*003c*/ 	.byte	0x03, 0x19
        /*003e*/ 	.short	0x0278


	//----- nvinfo : EIATTR_PARAM_CBANK
	.align		4
        /*0040*/ 	.byte	0x04, 0x0a
        /*0042*/ 	.short	(.L_452 - .L_451)
	.align		4
.L_451:
        /*0044*/ 	.word	index@(.nv.constant0._ZN7cutlass13device_kernelIN5flash19enable_sm80_to_sm89INS1_16FlashAttnBwdSm80INS1_25CollectiveMainloopBwdSm80ILi1ELi1EN4cute5tupleIJNS5_1CILi64EEES8_NS7_ILi192EEEEEENS_6half_tEfNS_4arch4Sm80ELb0ELb1ELb1ELb0ELb0ELb0ELb0ELb0ELi2ELi2ELi2ELi2ELb1EEENS1_24CollectiveEpilogueBwdGQAISA_fSD_Li256ELb0ELb0EEENS1_19SingleTileSchedulerILb0ELb0ELb0ELi64EEEEEEEEEvNT_6ParamsE)
        /*0048*/ 	.short	0x0210
        /*004a*/ 	.short	0x0278


	//----- nvinfo : EIATTR_SW_WAR
	.align		4
.L_452:
        /*004c*/ 	.byte	0x04, 0x36
        /*004e*/ 	.short	(.L_454 - .L_453)
.L_453:
        /*0050*/ 	.word	0x00000008
.L_454:


//--------------------- .nv.info._ZN7cutlass13device_kernelIN5flash19enable_sm80_to_sm89INS1_16FlashAttnBwdSm80INS1_25CollectiveMainloopBwdSm80ILi1ELi1EN4cute5tupleIJNS5_1CILi64EEES8_NS7_ILi192EEEEEENS_6half_tEfNS_4arch4Sm80ELb0ELb1ELb1ELb0ELb1ELb0ELb0ELb0ELi2ELi2ELi2ELi2ELb1EEENS1_24CollectiveEpilogueBwdGQAISA_fSD_Li256ELb0ELb1EEENS1_19SingleTileSchedulerILb0ELb0ELb0ELi64EEEEEEEEEvNT_6ParamsE --------------------------
	.section	.nv.info._ZN7cutlass13device_kernelIN5flash19enable_sm80_to_sm89INS1_16FlashAttnBwdSm80INS1_25CollectiveMainloopBwdSm80ILi1ELi1EN4cute5tupleIJNS5_1CILi64EEES8_NS7_ILi192EEEEEENS_6half_tEfNS_4arch4Sm80ELb0ELb1ELb1ELb0ELb1ELb0ELb0ELb0ELi2ELi2ELi2ELi2ELb1EEENS1_24CollectiveEpilogueBwdGQAISA_fSD_Li256ELb0ELb1EEENS1_19SingleTileSchedulerILb0ELb0ELb0ELi64EEEEEEEEEvNT_6ParamsE,"",@"SHT_CUDA_INFO"
	.sectionflags	@""
	.align	4


	//----- nvinfo : EIATTR_CUDA_API_VERSION
	.align		4
        /*0000*/ 	.byte	0x04, 0x37
        /*0002*/ 	.short	(.L_456 - .L_455)
.L_455:
        /*0004*/ 	.word	0x00000082


	//----- nvinfo : EIATTR_KPARAM_INFO
	.align		4
.L_456:
        /*0008*/ 	.byte	0x04, 0x17
        /*000a*/ 	.short	(.L_458 - .L_457)
.L_457:
        /*000c*/ 	.word	0x00000000
        /*0010*/ 	.short	0x0000
        /*0012*/ 	.short	0x0000
        /*0014*/ 	.byte	0x00, 0xf0, 0xe1, 0x09


	//----- nvinfo : EIATTR_SPARSE_MMA_MASK
	.align		4
.L_458:
        /*0018*/ 	.byte	0x03, 0x50
        /*001a*/ 	.short	0x0000


	//----- nvinfo : EIATTR_MAXREG_COUNT
	.align		4
        /*001c*/ 	.byte	0x03, 0x1b
        /*001e*/ 	.short	0x00ff


	//----- nvinfo : EIATTR_MERCURY_ISA_VERSION
	.align		4
        /*0020*/ 	.byte	0x03, 0x5f
        /*0022*/ 	.short	0x0101


	//----- nvinfo : EIATTR_EXIT_INSTR_OFFSETS
	.align		4
        /*0024*/ 	.byte	0x04, 0x1c
        /*0026*/ 	.short	(.L_460 - .L_459)


	//   ....[0]....
.L_459:
        /*0028*/ 	.word	0x00000010


	//----- nvinfo : EIATTR_MAX_THREADS
	.align		4
.L_460:
        /*002c*/ 	.byte	0x04, 0x05
        /*002e*/ 	.short	(.L_462 - .L_461)
.L_461:
        /*0030*/ 	.word	0x00000100
        /*0034*/ 	.word	0x00000001
        /*0038*/ 	.word	0x00000001


	//----- nvinfo : EIATTR_CBANK_PARAM_SIZE
	.align		4
.L_462:
        /*003c*/ 	.byte	0x03, 0x19
        /*003e*/ 	.short	0x0278


	//----- nvinfo : EIATTR_PARAM_CBANK
	.align		4
        /*0040*/ 	.byte	0x04, 0x0a
        /*0042*/ 	.short	(.L_464 - .L_463)
	.align		4
.L_463:
        /*0044*/ 	.word	index@(.nv.constant0._ZN7cutlass13device_kernelIN5flash19enable_sm80_to_sm89INS1_16FlashAttnBwdSm80INS1_25CollectiveMainloopBwdSm80ILi1ELi1EN4cute5tupleIJNS5_1CILi64EEES8_NS7_ILi192EEEEEENS_6half_tEfNS_4arch4Sm80ELb0ELb1ELb1ELb0ELb1ELb0ELb0ELb0ELi2ELi2ELi2ELi2ELb1EEENS1_24CollectiveEpilogueBwdGQAISA_fSD_Li256ELb0ELb1EEENS1_19SingleTileSchedulerILb0ELb0ELb0ELi64EEEEEEEEEvNT_6ParamsE)
        /*0048*/ 	.short	0x0210
        /*004a*/ 	.short	0x0278


	//----- nvinfo : EIATTR_SW_WAR
	.align		4
.L_464:
        /*004c*/ 	.byte	0x04, 0x36
        /*004e*/ 	.short	(.L_466 - .L_465)
.L_465:
        /*0050*/ 	.word	0x00000008
.L_466:


//--------------------- .nv.info._ZN7cutlass13device_kernelIN5flash19enable_sm80_to_sm89INS1_16FlashAttnBwdSm80INS1_25CollectiveMainloopBwdSm80ILi1ELi1EN4cute5tupleIJNS5_1CILi64EEES8_NS7_ILi192EEEEEENS_6half_tEfNS_4arch4Sm80ELb0ELb1ELb1ELb1ELb0ELb0ELb0ELb0ELi2ELi2ELi2ELi2ELb1EEENS1_21CollectiveEpilogueBwdISA_SB_SD_Li256ELb1ELb0ELi4EEENS1_19SingleTileSchedulerILb1ELb0ELb0ELi64EEEEEEEEEvNT_6ParamsE --------------------------
	.section	.nv.info._ZN7cutlass13device_kernelIN5flash19enable_sm80_to_sm89INS1_16FlashAttnBwdSm80INS1_25CollectiveMainloopBwdSm80ILi1ELi1EN4cute5tupleIJNS5_1CILi64EEES8_NS7_ILi192EEEEEENS_6half_tEfNS_4arch4Sm80ELb0ELb1ELb1ELb1ELb0ELb0ELb0ELb0ELi2ELi2ELi2ELi2ELb1EEENS1_21CollectiveEpilogueBwdISA_SB_SD_Li256ELb1ELb0ELi4EEENS1_19SingleTileSchedulerILb1ELb0ELb0ELi64EEEEEEEEEvNT_6ParamsE,"",@"SHT_CUDA_INFO"
	.sectionflags	@""
	.align	4


	//----- nvinfo : EIATTR_CUDA_API_VERSION
	.align		4
        /*0000*/ 	.byte	0x04, 0x37
        /*0002*/ 	.short	(.L_468 - .L_467)
.L_467:
        /*0004*/ 	.word	0x00000082


	//----- nvinfo : EIATTR_KPARAM_INFO
	.align		4
.L_468:
        /*0008*/ 	.byte	0x04, 0x17
        /*000a*/ 	.short	(.L_470 - .L_469)
.L_469:
        /*000c*/ 	.word	0x00000000
        /*0010*/ 	.short	0x0000
        /*0012*/ 	.short	0x0000
        /*0014*/ 	.byte	0x00, 0xf0, 0xc1, 0x09


	//----- nvinfo : EIATTR_SPARSE_MMA_MASK
	.align		4
.L_470:
        /*0018*/ 	.byte	0x03, 0x50
        /*001a*/ 	.short	0x0000


	//----- nvinfo : EIATTR_MAXREG_COUNT
	.align		4
        /*001c*/ 	.byte	0x03, 0x1b
        /*001e*/ 	.short	0x00ff


	//----- nvinfo : EIATTR_MERCURY_ISA_VERSION
	.align		4
        /*0020*/ 	.byte	0x03, 0x5f
        /*0022*/ 	.short	0x0101


	//----- nvinfo : EIATTR_EXIT_INSTR_OFFSETS
	.align		4
        /*0024*/ 	.byte	0x04, 0x1c
        /*0026*/ 	.short	(.L_472 - .L_471)


	//   ....[0]....
.L_471:
        /*0028*/ 	.word	0x00000010


	//----- nvinfo : EIATTR_MAX_THREADS
	.align		4
.L_472:
        /*002c*/ 	.byte	0x04, 0x05
        /*002e*/ 	.short	(.L_474 - .L_473)
.L_473:
        /*0030*/ 	.word	0x00000100
        /*0034*/ 	.word	0x00000001
        /*0038*/ 	.word	0x00000001


	//----- nvinfo : EIATTR_CBANK_PARAM_SIZE
	.align		4
.L_474:
        /*003c*/ 	.byte	0x03, 0x19
        /*003e*/ 	.short	0x0270


	//----- nvinfo : EIATTR_PARAM_CBANK
	.align		4
        /*0040*/ 	.byte	0x04, 0x0a
        /*0042*/ 	.short	(.L_476 - .L_475)
	.align		4
.L_475:
        /*0044*/ 	.word	index@(.nv.constant0._ZN7cutlass13device_kernelIN5flash19enable_sm80_to_sm89INS1_16FlashAttnBwdSm80INS1_25CollectiveMainloopBwdSm80ILi1ELi1EN4cute5tupleIJNS5_1CILi64EEES8_NS7_ILi192EEEEEENS_6half_tEfNS_4arch4Sm80ELb0ELb1ELb1ELb1ELb0ELb0ELb0ELb0ELi2ELi2ELi2ELi2ELb1EEENS1_21CollectiveEpilogueBwdISA_SB_SD_Li256ELb1ELb0ELi4EEENS1_19SingleTileSchedulerILb1ELb0ELb0ELi64EEEEEEEEEvNT_6ParamsE)
        /*0048*/ 	.short	0x0210
        /*004a*/ 	.short	0x0270


	//----- nvinfo : EIATTR_SW_WAR
	.align		4
.L_476:
        /*004c*/ 	.byte	0x04, 0x36
        /*004e*/ 	.short	(.L_478 - .L_477)
.L_477:
        /*0050*/ 	.word	0x00000008
.L_478:


//--------------------- .nv.info._ZN7cutlass13device_kernelIN5flash19enable_sm80_to_sm89INS1_16FlashAttnBwdSm80INS1_25CollectiveMainloopBwdSm80ILi1ELi1EN4cute5tupleIJNS5_1CILi64EEES8_NS7_ILi192EEEEEENS_6half_tEfNS_4arch4Sm80ELb0ELb1ELb1ELb1ELb1ELb0ELb0ELb0ELi2ELi2ELi2ELi2ELb1EEENS1_21CollectiveEpilogueBwdISA_SB_SD_Li256ELb1ELb0ELi4EEENS1_19SingleTileSchedulerILb1ELb0ELb0ELi64EEEEEEEEEvNT_6ParamsE --------------------------
	.section	.nv.info._ZN7cutlass13device_kernelIN5flash19enable_sm80_to_sm89INS1_16FlashAttnBwdSm80INS1_25CollectiveMainloopBwdSm80ILi1ELi1EN4cute5tupleIJNS5_1CILi64EEES8_NS7_ILi192EEEEEENS_6half_tEfNS_4arch4Sm80ELb0ELb1ELb1ELb1ELb1ELb0ELb0ELb0ELi2ELi2ELi2ELi2ELb1EEENS1_21CollectiveEpilogueBwdISA_SB_SD_Li256ELb1ELb0ELi4EEENS1_19SingleTileSchedulerILb1ELb0ELb0ELi64EEEEEEEEEvNT_6ParamsE,"",@"SHT_CUDA_INFO"
	.sectionflags	@""
	.align	4


	//----- nvinfo : EIATTR_CUDA_API_VERSION
	.align		4
        /*0000*/ 	.byte	0x04, 0x37
        /*0002*/ 	.short	(.L_480 - .L_479)
.L_479:
        /*0004*/ 	.word	0x00000082


	//----- nvinfo : EIATTR_KPARAM_INFO
	.align		4
.L_480:
        /*0008*/ 	.byte	0x04, 0x17
        /*000a*/ 	.short	(.L_482 - .L_481)
.L_481:
        /*000c*/ 	.word	0x00000000
        /*0010*/ 	.short	0x0000
        /*0012*/ 	.short	0x0000
        /*0014*/ 	.byte	0x00, 0xf0, 0xc1, 0x09


	//----- nvinfo : EIATTR_SPARSE_MMA_MASK
	.align		4
.L_482:
        /*0018*/ 	.byte	0x03, 0x50
        /*001a*/ 	.short	0x0000


	//----- nvinfo : EIATTR_MAXREG_COUNT
	.align		4
        /*001c*/ 	.byte	0x03, 0x1b
        /*001e*/ 	.short	0x00ff


	//----- nvinfo : EIATTR_MERCURY_ISA_VERSION
	.align		4
        /*0020*/ 	.byte	0x03, 0x5f
        /*0022*/ 	.short	0x0101


	//----- nvinfo : EIATTR_EXIT_INSTR_OFFSETS
	.align		4
        /*0024*/ 	.byte	0x04, 0x1c
        /*0026*/ 	.short	(.L_484 - .L_483)


	//   ....[0]....
.L_483:
        /*0028*/ 	.word	0x00000010


	//----- nvinfo : EIATTR_MAX_THREADS
	.align		4
.L_484:
        /*002c*/ 	.byte	0x04, 0x05
        /*002e*/ 	.short	(.L_486 - .L_485)
.L_485:
        /*0030*/ 	.word	0x00000100
        /*0034*/ 	.word	0x00000001
        /*0038*/ 	.word	0x00000001


	//----- nvinfo : EIATTR_CBANK_PARAM_SIZE
	.align		4
.L_486:
        /*003c*/ 	.byte	0x03, 0x19
        /*003e*/ 	.short	0x0270


	//----- nvinfo : EIATTR_PARAM_CBANK
	.align		4
        /*0040*/ 	.byte	0x04, 0x0a
        /*0042*/ 	.short	(.L_488 - .L_487)
	.align		4
.L_487:
        /*0044*/ 	.word	index@(.nv.constant0._ZN7cutlass13device_kernelIN5flash19enable_sm80_to_sm89INS1_16FlashAttnBwdSm80INS1_25CollectiveMainloopBwdSm80ILi1ELi1EN4cute5tupleIJNS5_1CILi64EEES8_NS7_ILi192EEEEEENS_6half_tEfNS_4arch4Sm80ELb0ELb1ELb1ELb1ELb1ELb0ELb0ELb0ELi2ELi2ELi2ELi2ELb1EEENS1_21CollectiveEpilogueBwdISA_SB_SD_Li256ELb1ELb0ELi4EEENS1_19SingleTileSchedulerILb1ELb0ELb0ELi64EEEEEEEEEvNT_6ParamsE)
        /*0048*/ 	.short	0x0210
        /*004a*/ 	.short	0x0270


	//----- nvinfo : EIATTR_SW_WAR
	.align		4
.L_488:
        /*004c*/ 	.byte	0x04, 0x36
        /*004e*/ 	.short	(.L_490 - .L_489)
.L_489:
        /*0050*/ 	.word	0x00000008
.L_490:


//--------------------- .nv.info._ZN7cutlass13device_kernelIN5flash19enable_sm80_to_sm89INS1_16FlashAttnBwdSm80INS1_25CollectiveMainloopBwdSm80ILi1ELi1EN4cute5tupleIJNS5_1CILi64EEES8_NS7_ILi192EEEEEENS_6half_tEfNS_4arch4Sm80ELb0ELb1ELb1ELb1ELb0ELb0ELb0ELb0ELi2ELi2ELi2ELi2ELb1EEENS1_24CollectiveEpilogueBwdGQAISA_fSD_Li256ELb1ELb0EEENS1_19SingleTileSchedulerILb1ELb0ELb0ELi64EEEEEEEEEvNT_6ParamsE --------------------------
	.section	.nv.info._ZN7cutlass13device_kernelIN5flash19enable_sm80_to_sm89INS1_16FlashAttnBwdSm80INS1_25CollectiveMainloopBwdSm80ILi1ELi1EN4cute5tupleIJNS5_1CILi64EEES8_NS7_ILi192EEEEEENS_6half_tEfNS_4arch4Sm80ELb0ELb1ELb1ELb1ELb0ELb0ELb0ELb0ELi2ELi2ELi2ELi2ELb1EEENS1_24CollectiveEpilogueBwdGQAISA_fSD_Li256ELb1ELb0EEENS1_19SingleTileSchedulerILb1ELb0ELb0ELi64EEEEEEEEEvNT_6ParamsE,"",@"SHT_CUDA_INFO"
	.sectionflags	@""
	.align	4


	//----- nvinfo : EIATTR_CUDA_API_VERSION
	.align		4
        /*0000*/ 	.byte	0x04, 0x37
        /*0002*/ 	.short	(.L_492 - .L_491)
.L_491:
        /*0004*/ 	.word	0x00000082


	//----- nvinfo : EIATTR_KPARAM_INFO
	.align		4
.L_492:
        /*0008*/ 	.byte	0x04, 0x17
        /*000a*/ 	.short	(.L_494 - .L_493)
.L_493:
        /*000c*/ 	.word	0x00000000
        /*0010*/ 	.short	0x0000
        /*0012*/ 	.short	0x0000
        /*0014*/ 	.byte	0x00, 0xf0, 0xe1, 0x09


	//----- nvinfo : EIATTR_SPARSE_MMA_MASK
	.align		4
.L_494:
        /*0018*/ 	.byte	0x03, 0x50
        /*001a*/ 	.short	0x0000


	//----- nvinfo : EIATTR_MAXREG_COUNT
	.align		4
        /*001c*/ 	.byte	0x03, 0x1b
        /*001e*/ 	.short	0x00ff


	//----- nvinfo : EIATTR_MERCURY_ISA_VERSION
	.align		4
        /*0020*/ 	.byte	0x03, 0x5f
        /*0022*/ 	.short	0x0101


	//----- nvinfo : EIATTR_EXIT_INSTR_OFFSETS
	.align		4
        /*0024*/ 	.byte	0x04, 0x1c
        /*0026*/ 	.short	(.L_496 - .L_495)


	//   ....[0]....
.L_495:
        /*0028*/ 	.word	0x00000010


	//----- nvinfo : EIATTR_MAX_THREADS
	.align		4
.L_496:
        /*002c*/ 	.byte	0x04, 0x05
        /*002e*/ 	.short	(.L_498 - .L_497)
.L_497:
        /*0030*/ 	.word	0x00000100
        /*0034*/ 	.word	0x00000001
        /*0038*/ 	.word	0x00000001


	//----- nvinfo : EIATTR_CBANK_PARAM_SIZE
	.align		4
.L_498:
        /*003c*/ 	.byte	0x03, 0x19
        /*003e*/ 	.short	0x0278


	//----- nvinfo : EIATTR_PARAM_CBANK
	.align		4
        /*0040*/ 	.byte	0x04, 0x0a
        /*0042*/ 	.short	(.L_500 - .L_499)
	.align		4
.L_499:
        /*0044*/ 	.word	index@(.nv.constant0._ZN7cutlass13device_kernelIN5flash19enable_sm80_to_sm89INS1_16FlashAttnBwdSm80INS1_25CollectiveMainloopBwdSm80ILi1ELi1EN4cute5tupleIJNS5_1CILi64EEES8_NS7_ILi192EEEEEENS_6half_tEfNS_4arch4Sm80ELb0ELb1ELb1ELb1ELb0ELb0ELb0ELb0ELi2ELi2ELi2ELi2ELb1EEENS1_24CollectiveEpilogueBwdGQAISA_fSD_Li256ELb1ELb0EEENS1_19SingleTileSchedulerILb1ELb0ELb0ELi64EEEEEEEEEvNT_6ParamsE)
        /*0048*/ 	.short	0x0210
        /*004a*/ 	.short	0x0278


	//----- nvinfo : EIATTR_SW_WAR
	.align		4
.L_500:
        /*004c*/ 	.byte	0x04, 0x36
        /*004e*/ 	.short	(.L_502 - .L_501)
.L_501:
        /*0050*/ 	.word	0x00000008
.L_502:


//--------------------- .nv.info._ZN7cutlass13device_kernelIN5flash19enable_sm80_to_sm89INS1_16FlashAttnBwdSm80INS1_25CollectiveMainloopBwdSm80ILi1ELi1EN4cute5tupleIJNS5_1CILi64EEES8_NS7_ILi192EEEEEENS_6half_tEfNS_4arch4Sm80ELb0ELb1ELb1ELb1ELb1ELb0ELb0ELb0ELi2ELi2ELi2ELi2ELb1EEENS1_24CollectiveEpilogueBwdGQAISA_fSD_Li256ELb1ELb1EEENS1_19SingleTileSchedulerILb1ELb0ELb0ELi64EEEEEEEEEvNT_6ParamsE --------------------------
	.section	.nv.info._ZN7cutlass13device_kernelIN5flash19enable_sm80_to_sm89INS1_16FlashAttnBwdSm80INS1_25CollectiveMainloopBwdSm80ILi1ELi1EN4cute5tupleIJNS5_1CILi64EEES8_NS7_ILi192EEEEEENS_6half_tEfNS_4arch4Sm80ELb0ELb1ELb1ELb1ELb1ELb0ELb0ELb0ELi2ELi2ELi2ELi2ELb1EEENS1_24CollectiveEpilogueBwdGQAISA_fSD_Li256ELb1ELb1EEENS1_19SingleTileSchedulerILb1ELb0ELb0ELi64EEEEEEEEEvNT_6ParamsE,"",@"SHT_CUDA_INFO"
	.sectionflags	@""
	.align	4


	//----- nvinfo : EIATTR_CUDA_API_VERSION
	.align		4
        /*0000*/ 	.byte	0x04, 0x37
        /*0002*/ 	.short	(.L_504 - .L_503)
.L_503:
        /*0004*/ 	.word	0x00000082


	//----- nvinfo : EIATTR_KPARAM_INFO
	.align		4
.L_504:
        /*0008*/ 	.byte	0x04, 0x17
        /*000a*/ 	.short	(.L_506 - .L_505)
.L_505:
        /*000c*/ 	.word	0x00000000
        /*0010*/ 	.short	0x0000
        /*0012*/ 	.short	0x0000
        /*0014*/ 	.byte	0x00, 0xf0, 0xe1, 0x09


	//----- nvinfo : EIATTR_SPARSE_MMA_MASK
	.align		4
.L_506:
        /*0018*/ 	.byte	0x03, 0x50
        /*001a*/ 	.short	0x0000


	//----- nvinfo : EIATTR_MAXREG_COUNT
	.align		4
        /*001c*/ 	.byte	0x03, 0x1b
        /*001e*/ 	.short	0x00ff


	//----- nvinfo : EIATTR_MERCURY_ISA_VERSION
	.align		4
        /*0020*/ 	.byte	0x03, 0x5f
        /*0022*/ 	.short	0x0101


	//----- nvinfo : EIATTR_EXIT_INSTR_OFFSETS
	.align		4
        /*0024*/ 	.byte	0x04, 0x1c
        /*0026*/ 	.short	(.L_508 - .L_507)


	//   ....[0]....
.L_507:
        /*0028*/ 	.word	0x00000010


	//----- nvinfo : EIATTR_MAX_THREADS
	.align		4
.L_508:
        /*002c*/ 	.byte	0x04, 0x05
        /*002e*/ 	.short	(.L_510 - .L_509)
.L_509:
        /*0030*/ 	.word	0x00000100
        /*0034*/ 	.word	0x00000001
        /*0038*/ 	.word	0x00000001


	//----- nvinfo : EIATTR_CBANK_PARAM_SIZE
	.align		4
.L_510:
        /*003c*/ 	.byte	0x03, 0x19
        /*003e*/ 	.short	0x0278


	//----- nvinfo : EIATTR_PARAM_CBANK
	.align		4
        /*0040*/ 	.byte	0x04, 0x0a
        /*0042*/ 	.short	(.L_512 - .L_511)
	.align		4
.L_511:
        /*0044*/ 	.word	index@(.nv.constant0._ZN7cutlass13device_kernelIN5flash19enable_sm80_to_sm89INS1_16FlashAttnBwdSm80INS1_25CollectiveMainloopBwdSm80ILi1ELi1EN4cute5tupleIJNS5_1CILi64EEES8_NS7_ILi192EEEEEENS_6half_tEfNS_4arch4Sm80ELb0ELb1ELb1ELb1ELb1ELb0ELb0ELb0ELi2ELi2ELi2ELi2ELb1EEENS1_24CollectiveEpilogueBwdGQAISA_fSD_Li256ELb1ELb1EEENS1_19SingleTileSchedulerILb1ELb0ELb0ELi64EEEEEEEEEvNT_6ParamsE)
        /*0048*/ 	.short	0x0210
        /*004a*/ 	.short	0x0278


	//----- nvinfo : EIATTR_SW_WAR
	.align		4
.L_512:
        /*004c*/ 	.byte	0x04, 0x36
        /*004e*/ 	.short	(.L_514 - .L_513)
.L_513:
        /*0050*/ 	.word	0x00000008
.L_514:


//--------------------- .nv.info._ZN7cutlass13device_kernelIN5flash19enable_sm80_to_sm89INS1_16FlashAttnBwdSm80INS1_25CollectiveMainloopBwdSm80ILi1ELi1EN4cute5tupleIJNS5_1CILi64EEES8_NS7_ILi192EEEEEENS_6half_tEfNS_4arch4Sm80ELb1ELb0ELb1ELb0ELb0ELb0ELb0ELb0ELi2ELi2ELi2ELi2ELb1EEENS1_21CollectiveEpilogueBwdISA_SB_SD_Li256ELb0ELb0ELi4EEENS1_25SingleTileBwdLPTSchedulerILb0ELi64ELb0EEEEEEEEEvNT_6ParamsE --------------------------
	.section	.nv.info._ZN7cutlass13device_kernelIN5flash19enable_sm80_to_sm89INS1_16FlashAttnBwdSm80INS1_25CollectiveMainloopBwdSm80ILi1ELi1EN4cute5tupleIJNS5_1CILi64EEES8_NS7_ILi192EEEEEENS_6half_tEfNS_4arch4Sm80ELb1ELb0ELb1ELb0ELb0ELb0ELb0ELb0ELi2ELi2ELi2ELi2ELb1EEENS1_21CollectiveEpilogueBwdISA_SB_SD_Li256ELb0ELb0ELi4EEENS1_25SingleTileBwdLPTSchedulerILb0ELi64ELb0EEEEEEEEEvNT_6ParamsE,"",@"SHT_CUDA_INFO"
	.sectionflags	@""
	.align	4


	//----- nvinfo : EIATTR_CUDA_API_VERSION
	.align		4
        /*0000*/ 	.byte	0x04, 0x37
        /*0002*/ 	.short	(.L_516 - .L_515)
.L_515:
        /*0004*/ 	.word	0x00000082


	//----- nvinfo : EIATTR_KPARAM_INFO
	.align		4
.L_516:
        /*0008*/ 	.byte	0x04, 0x17
        /*000a*/ 	.short	(.L_518 - .L_517)
.L_517:
        /*000c*/ 	.word	0x00000000
        /*0010*/ 	.short	0x0000
        /*0012*/ 	.short	0x0000
        /*0014*/ 	.byte	0x00, 0xf0, 0x21, 0x0a


	//----- nvinfo : EIATTR_SPARSE_MMA_MASK
	.align		4
.L_518:
        /*0018*/ 	.byte	0x03, 0x50
        /*001a*/ 	.short	0x0000


	//----- nvinfo : EIATTR_MAXREG_COUNT
	.align		4
        /*001c*/ 	.byte	0x03, 0x1b
        /*001e*/ 	.short	0x00ff


	//----- nvinfo : EIATTR_MERCURY_ISA_VERSION
	.align		4
        /*0020*/ 	.byte	0x03, 0x5f
        /*0022*/ 	.short	0x0101


	//----- nvinfo : EIATTR_EXIT_INSTR_OFFSETS
	.align		4
        /*0024*/ 	.byte	0x04, 0x1c
        /*0026*/ 	.short	(.L_520 - .L_519)


	//   ....[0]....
.L_519:
        /*0028*/ 	.word	0x00000010


	//----- nvinfo : EIATTR_MAX_THREADS
	.align		4
.L_520:
        /*002c*/ 	.byte	0x04, 0x05
        /*002e*/ 	.short	(.L_522 - .L_521)
.L_521:
        /*0030*/ 	.word	0x00000100
        /*0034*/ 	.word	0x00000001
        /*0038*/ 	.word	0x00000001


	//----- nvinfo : EIATTR_CBANK_PARAM_SIZE
	.align		4
.L_522:
        /*003c*/ 	.byte	0x03, 0x19
        /*003e*/ 	.short	0x0288


	//----- nvinfo : EIATTR_PARAM_CBANK
	.align		4
        /*0040*/ 	.byte	0x04, 0x0a
        /*0042*/ 	.short	(.L_524 - .L_523)
	.align		4
.L_523:
        /*0044*/ 	.word	index@(.nv.constant0._ZN7cutlass13device_kernelIN5flash19enable_sm80_to_sm89INS1_16FlashAttnBwdSm80INS1_25CollectiveMainloopBwdSm80ILi1ELi1EN4cute5tupleIJNS5_1CILi64EEES8_NS7_ILi192EEEEEENS_6half_tEfNS_4arch4Sm80ELb1ELb0ELb1ELb0ELb0ELb0ELb0ELb0ELi2ELi2ELi2ELi2ELb1EEENS1_21CollectiveEpilogueBwdISA_SB_SD_Li256ELb0ELb0ELi4EEENS1_25SingleTileBwdLPTSchedulerILb0ELi64ELb0EEEEEEEEEvNT_6ParamsE)
        /*0048*/ 	.short	0x0210
        /*004a*/ 	.short	0x0288


	//----- nvinfo : EIATTR_SW_WAR
	.align		4
.L_524:
        /*004c*/ 	.byte	0x04, 0x36
        /*004e*/ 	.short	(.L_526 - .L_525)
.L_525:
        /*0050*/ 	.word	0x00000008
.L_526:


//--------------------- .nv.info._ZN7cutlass13device_kernelIN5flash19enable_sm80_to_sm89INS1_16FlashAttnBwdSm80INS1_25CollectiveMainloopBwdSm80ILi1ELi1EN4cute5tupleIJNS5_1CILi64EEES8_NS7_ILi192EEEEEENS_6half_tEfNS_4arch4Sm80ELb1ELb0ELb1ELb0ELb1ELb0ELb0ELb0ELi2ELi2ELi2ELi2ELb1EEENS1_21CollectiveEpilogueBwdISA_SB_SD_Li256ELb0ELb0ELi4EEENS1_25SingleTileBwdLPTSchedulerILb0ELi64ELb1EEEEEEEEEvNT_6ParamsE --------------------------
	.section	.nv.info._ZN7cutlass13device_kernelIN5flash19enable_sm80_to_sm89INS1_16FlashAttnBwdSm80INS1_25CollectiveMainloopBwdSm80ILi1ELi1EN4cute5tupleIJNS5_1CILi64EEES8_NS7_ILi192EEEEEENS_6half_tEfNS_4arch4Sm80ELb1ELb0ELb1ELb0ELb1ELb0ELb0ELb0ELi2ELi2ELi2ELi2ELb1EEENS1_21CollectiveEpilogueBwdISA_SB_SD_Li256ELb0ELb0ELi4EEENS1_25SingleTileBwdLPTSchedulerILb0ELi64ELb1EEEEEEEEEvNT_6ParamsE,"",@"SHT_CUDA_INFO"
	.sectionflags	@""
	.align	4


	//----- nvinfo : EIATTR_CUDA_API_VERSION
	.align		4
        /*0000*/ 	.byte	0x04, 0x37
        /*0002*/ 	.short	(.L_528 - .L_527)
.L_527:
        /*0004*/ 	.word	0x00000082


	//----- nvinfo : EIATTR_KPARAM_INFO
	.align		4
.L_528:
        /*0008*/ 	.byte	0x04, 0x17
        /*000a*/ 	.short	(.L_530 - .L_529)
.L_529:
        /*000c*/ 	.word	0x00000000
        /*0010*/ 	.short	0x0000
        /*0012*/ 	.short	0x0000
        /*0014*/ 	.byte	0x00, 0xf0, 0x21, 0x0a


	//----- nvinfo : EIATTR_SPARSE_MMA_MASK
	.align		4
.L_530:
        /*0018*/ 	.byte	0x03, 0x50
        /*001a*/ 	.short	0x0000


	//----- nvinfo : EIATTR_MAXREG_COUNT
	.align		4
        /*001c*/ 	.byte	0x03, 0x1b
        /*001e*/ 	.short	0x00ff


	//----- nvinfo : EIATTR_MERCURY_ISA_VERSION
	.align		4
        /*0020*/ 	.byte	0x03, 0x5f
        /*0022*/ 	.short	0x0101


	//----- nvinfo : EIATTR_EXIT_INSTR_OFFSETS
	.align		4
        /*0024*/ 	.byte	0x04, 0x1c
        /*0026*/ 	.short	(.L_532 - .L_531)


	//   ....[0]....
.L_531:
        /*0028*/ 	.word	0x00000010


	//----- nvinfo : EIATTR_MAX_THREADS
	.align		4
.L_532:
        /*002c*/ 	.byte	0x04, 0x05
        /*002e*/ 	.short	(.L_534 - .L_533)
.L_533:
        /*0030*/ 	.word	0x00000100
        /*0034*/ 	.word	0x00000001
        /*0038*/ 	.word	0x00000001


	//----- nvinfo : EIATTR_CBANK_PARAM_SIZE
	.align		4
.L_534:
        /*003c*/ 	.byte	0x03, 0x19
        /*003e*/ 	.short	0x0288


	//----- nvinfo : EIATTR_PARAM_CBANK
	.align		4
        /*0040*/ 	.byte	0x04, 0x0a
        /*0042*/ 	.short	(.L_536 - .L_535)
	.align		4
.L_535:
        /*0044*/ 	.word	index@(.nv.constant0._ZN7cutlass13device_kernelIN5flash19enable_sm80_to_sm89INS1_16FlashAttnBwdSm80INS1_25CollectiveMainloopBwdSm80ILi1ELi1EN4cute5tupleIJNS5_1CILi64EEES8_NS7_ILi192EEEEEENS_6half_tEfNS_4arch4Sm80ELb1ELb0ELb1ELb0ELb1ELb0ELb0ELb0ELi2ELi2ELi2ELi2ELb1EEENS1_21CollectiveEpilogueBwdISA_SB_SD_Li256ELb0ELb0ELi4EEENS1_25SingleTileBwdLPTSchedulerILb0ELi64ELb1EEEEEEEEEvNT_6ParamsE)
        /*0048*/ 	.short	0x0210
        /*004a*/ 	.short	0x0288


	//----- nvinfo : EIATTR_SW_WAR
	.align		4
.L_536:
        /*004c*/ 	.byte	0x04, 0x36
        /*004e*/ 	.short	(.L_538 - .L_537)
.L_537:
        /*0050*/ 	.word	0x00000008
.L_538:


//--------------------- .nv.info._ZN7cutlass13device_kernelIN5flash19enable_sm80_to_sm89INS1_16FlashAttnBwdSm80INS1_25CollectiveMainloopBwdSm80ILi1ELi1EN4cute5tupleIJNS5_1CILi64EEES8_NS7_ILi192EEEEEENS_6half_tEfNS_4arch4Sm80ELb1ELb0ELb1ELb0ELb0ELb0ELb0ELb0ELi2ELi2ELi2ELi2ELb1EEENS1_24CollectiveEpilogueBwdGQAISA_fSD_Li256ELb0ELb0EEENS1_25SingleTileBwdLPTSchedulerILb0ELi64ELb0EEEEEEEEEvNT_6ParamsE --------------------------
	.section	.nv.info._ZN7cutlass13device_kernelIN5flash19enable_sm80_to_sm89INS1_16FlashAttnBwdSm80INS1_25CollectiveMainloopBwdSm80ILi1ELi1EN4cute5tupleIJNS5_1CILi64EEES8_NS7_ILi192EEEEEENS_6half_tEfNS_4arch4Sm80ELb1ELb0ELb1ELb0ELb0ELb0ELb0ELb0ELi2ELi2ELi2ELi2ELb1EEENS1_24CollectiveEpilogueBwdGQAISA_fSD_Li256ELb0ELb0EEENS1_25SingleTileBwdLPTSchedulerILb0ELi64ELb0EEEEEEEEEvNT_6ParamsE,"",@"SHT_CUDA_INFO"
	.sectionflags	@""
	.align	4


	//----- nvinfo : EIATTR_CUDA_API_VERSION
	.align		4
        /*0000*/ 	.byte	0x04, 0x37
        /*0002*/ 	.short	(.L_540 - .L_539)
.L_539:
        /*0004*/ 	.word	0x00000082


	//----- nvinfo : EIATTR_KPARAM_INFO
	.align		4
.L_540:
        /*0008*/ 	.byte	0x04, 0x17
        /*000a*/ 	.short	(.L_542 - .L_541)
.L_541:
        /*000c*/ 	.word	0x00000000
        /*0010*/ 	.short	0x0000
        /*0012*/ 	.short	0x0000
        /*0014*/ 	.byte	0x00, 0xf0, 0x41, 0x0a


	//----- nvinfo : EIATTR_SPARSE_MMA_MASK
	.align		4
.L_542:
        /*0018*/ 	.byte	0x03, 0x50
        /*001a*/ 	.short	0x0000


	//----- nvinfo : EIATTR_MAXREG_COUNT
	.align		4
        /*001c*/ 	.byte	0x03, 0x1b
        /*001e*/ 	.short	0x00ff


	//----- nvinfo : EIATTR_MERCURY_ISA_VERSION
	.align		4
        /*0020*/ 	.byte	0x03, 0x5f
        /*0022*/ 	.short	0x0101


	//----- nvinfo : EIATTR_EXIT_INSTR_OFFSETS
	.align		4
        /*0024*/ 	.byte	0x04, 0x1c
        /*0026*/ 	.short	(.L_544 - .L_543)


	//   ....[0]....
.L_543:
        /*0028*/ 	.word	0x00000010


	//----- nvinfo : EIATTR_MAX_THREADS
	.align		4
.L_544:
        /*002c*/ 	.byte	0x04, 0x05
        /*002e*/ 	.short	(.L_546 - .L_545)
.L_545:
        /*0030*/ 	.word	0x00000100
        /*0034*/ 	.word	0x00000001
        /*0038*/ 	.word	0x00000001


	//----- nvinfo : EIATTR_CBANK_PARAM_SIZE
	.align		4
.L_546:
        /*003c*/ 	.byte	0x03, 0x19
        /*003e*/ 	.short	0x0290


	//----- nvinfo : EIATTR_PARAM_CBANK
	.align		4
        /*0040*/ 	.byte	0x04, 0x0a
        /*0042*/ 	.short	(.L_548 - .L_547)
	.align		4
.L_547:
        /*0044*/ 	.word	index@(.nv.constant0._ZN7cutlass13device_kernelIN5flash19enable_sm80_to_sm89INS1_16FlashAttnBwdSm80INS1_25CollectiveMainloopBwdSm80ILi1ELi1EN4cute5tupleIJNS5_1CILi64EEES8_NS7_ILi192EEEEEENS_6half_tEfNS_4arch4Sm80ELb1ELb0ELb1ELb0ELb0ELb0ELb0ELb0ELi2ELi2ELi2ELi2ELb1EEENS1_24CollectiveEpilogueBwdGQAISA_fSD_Li256ELb0ELb0EEENS1_25SingleTileBwdLPTSchedulerILb0ELi64ELb0EEEEEEEEEvNT_6ParamsE)
        /*0048*/ 	.short	0x0210
        /*004a*/ 	.short	0x0290


	//----- nvinfo : EIATTR_SW_WAR
	.align		4
.L_548:
        /*004c*/ 	.byte	0x04, 0x36
        /*004e*/ 	.short	(.L_550 - .L_549)
.L_549:
        /*0050*/ 	.word	0x00000008
.L_550:


//--------------------- .nv.info._ZN7cutlass13device_kernelIN5flash19enable_sm80_to_sm89INS1_16FlashAttnBwdSm80INS1_25CollectiveMainloopBwdSm80ILi1ELi1EN4cute5tupleIJNS5_1CILi64EEES8_NS7_ILi192EEEEEENS_6half_tEfNS_4arch4Sm80ELb1ELb0ELb1ELb0ELb1ELb0ELb0ELb0ELi2ELi2ELi2ELi2ELb1EEENS1_24CollectiveEpilogueBwdGQAISA_fSD_Li256ELb0ELb1EEENS1_25SingleTileBwdLPTSchedulerILb0ELi64ELb1EEEEEEEEEvNT_6ParamsE --------------------------
	.section	.nv.info._ZN7cutlass13device_kernelIN5flash19enable_sm80_to_sm89INS1_16FlashAttnBwdSm80INS1_25CollectiveMainloopBwdSm80ILi1ELi1EN4cute5tupleIJNS5_1CILi64EEES8_NS7_ILi192EEEEEENS_6half_tEfNS_4arch4Sm80ELb1ELb0ELb1ELb0ELb1ELb0ELb0ELb0ELi2ELi2ELi2ELi2ELb1EEENS1_24CollectiveEpilogueBwdGQAISA_fSD_Li256ELb0ELb1EEENS1_25SingleTileBwdLPTSchedulerILb0ELi64ELb1EEEEEEEEEvNT_6ParamsE,"",@"SHT_CUDA_INFO"
	.sectionflags	@""
	.align	4


	//----- nvinfo : EIATTR_CUDA_API_VERSION
	.align		4
        /*0000*/ 	.byte	0x04, 0x37
        /*0002*/ 	.short	(.L_552 - .L_551)
.L_551:
        /*0004*/ 	.word	0x00000082


	//----- nvinfo : EIATTR_KPARAM_INFO
	.align		4
.L_552:
        /*0008*/ 	.byte	0x04, 0x17
        /*000a*/ 	.short	(.L_554 - .L_553)
.L_553:
        /*000c*/ 	.word	0x00000000
        /*0010*/ 	.short	0x0000
        /*0012*/ 	.short	0x0000
        /*0014*/ 	.byte	0x00, 0xf0, 0x41, 0x0a


	//----- nvinfo : EIATTR_SPARSE_MMA_MASK
	.align		4
.L_554:
        /*0018*/ 	.byte	0x03, 0x50
        /*001a*/ 	.short	0x0000


	//----- nvinfo : EIATTR_MAXREG_COUNT
	.align		4
        /*001c*/ 	.byte	0x03, 0x1b
        /*001e*/ 	.short	0x00ff


	//----- nvinfo : EIATTR_MERCURY_ISA_VERSION
	.align		4
        /*0020*/ 	.byte	0x03, 0x5f
        /*0022*/ 	.short	0x0101


	//----- nvinfo : EIATTR_EXIT_INSTR_OFFSETS
	.align		4
        /*0024*/ 	.byte	0x04, 0x1c
        /*0026*/ 	.short	(.L_556 - .L_555)


	//   ....[0]....
.L_555:
        /*0028*/ 	.word	0x00000010


	//----- nvinfo : EIATTR_MAX_THREADS
	.align		4
.L_556:
        /*002c*/ 	.byte	0x04, 0x05
        /*002e*/ 	.short	(.L_558 - .L_557)
.L_557:
        /*0030*/ 	.word	0x00000100
        /*0034*/ 	.word	0x00000001
        /*0038*/ 	.word	0x00000001


	//----- nvinfo : EIATTR_CBANK_PARAM_SIZE
	.align		4
.L_558:
        /*003c*/ 	.byte	0x03, 0x19
        /*003e*/ 	.short	0x0290


	//----- nvinfo : EIATTR_PARAM_CBANK
	.align		4
        /*0040*/ 	.byte	0x04, 0x0a
        /*0042*/ 	.short	(.L_560 - .L_559)
	.align		4
.L_559:
        /*0044*/ 	.word	index@(.nv.constant0._ZN7cutlass13device_kernelIN5flash19enable_sm80_to_sm89INS1_16FlashAttnBwdSm80INS1_25CollectiveMainloopBwdSm80ILi1ELi1EN4cute5tupleIJNS5_1CILi64EEES8_NS7_ILi192EEEEEENS_6half_tEfNS_4arch4Sm80ELb1ELb0ELb1ELb0ELb1ELb0ELb0ELb0ELi2ELi2ELi2ELi2ELb1EEENS1_24CollectiveEpilogueBwdGQAISA_fSD_Li256ELb0ELb1EEENS1_25SingleTileBwdLPTSchedulerILb0ELi64ELb1EEEEEEEEEvNT_6ParamsE)
        /*0048*/ 	.short	0x0210
        /*004a*/ 	.short	0x0290


	//----- nvinfo : EIATTR_SW_WAR
	.align		4
.L_560:
        /*004c*/ 	.byte	0x04, 0x36
        /*004e*/ 	.short	(.L_562 - .L_561)
.L_561:
        /*0050*/ 	.word	0x00000008
.L_562:


//--------------------- .nv.info._ZN7cutlass13device_kernelIN5flash19enable_sm80_to_sm89INS1_16FlashAttnBwdSm80INS1_25CollectiveMainloopBwdSm80ILi1ELi1EN4cute5tupleIJNS5_1CILi64EEES8_NS7_ILi192EEEEEENS_6half_tEfNS_4arch4Sm80ELb1ELb0ELb1ELb1ELb0ELb0ELb0ELb0ELi2ELi2ELi2ELi2ELb1EEENS1_21CollectiveEpilogueBwdISA_SB_SD_Li256ELb1ELb0ELi4EEENS1_25SingleTileBwdLPTSchedulerILb1ELi64ELb0EEEEEEEEEvNT_6ParamsE --------------------------
	.section	.nv.info._ZN7cutlass13device_kernelIN5flash19enable_sm80_to_sm89INS1_16FlashAttnBwdSm80INS1_25CollectiveMainloopBwdSm80ILi1ELi1EN4cute5tupleIJNS5_1CILi64EEES8_NS7_ILi192EEEEEENS_6half_tEfNS_4arch4Sm80ELb1ELb0ELb1ELb1ELb0ELb0ELb0ELb0ELi2ELi2ELi2ELi2ELb1EEENS1_21CollectiveEpilogueBwdISA_SB_SD_Li256ELb1ELb0ELi4EEENS1_25SingleTileBwdLPTSchedulerILb1ELi64ELb0EEEEEEEEEvNT_6ParamsE,"",@"SHT_CUDA_INFO"
	.sectionflags	@""
	.align	4


	//----- nvinfo : EIATTR_CUDA_API_VERSION
	.align		4
        /*0000*/ 	.byte	0x04, 0x37
        /*0002*/ 	.short	(.L_564 - .L_563)
.L_563:
        /*0004*/ 	.word	0x00000082


	//----- nvinfo : EIATTR_KPARAM_INFO
	.align		4
.L_564:
        /*0008*/ 	.byte	0x04, 0x17
        /*000a*/ 	.short	(.L_566 - .L_565)
.L_565:
        /*000c*/ 	.word	0x00000000
        /*0010*/ 	.short	0x0000
        /*0012*/ 	.short	0x0000
        /*0014*/ 	.byte	0x00, 0xf0, 0x21, 0x0a


	//----- nvinfo : EIATTR_SPARSE_MMA_MASK
	.align		4
.L_566:
        /*0018*/ 	.byte	0x03, 0x50
        /*001a*/ 	.short	0x0000


	//----- nvinfo : EIATTR_MAXREG_COUNT
	.align		4
        /*001c*/ 	.byte	0x03, 0x1b
        /*001e*/ 	.short	0x00ff


	//----- nvinfo : EIATTR_MERCURY_ISA_VERSION
	.align		4
        /*0020*/ 	.byte	0x03, 0x5f
        /*0022*/ 	.short	0x0101


	//----- nvinfo : EIATTR_EXIT_INSTR_OFFSETS
	.align		4
        /*0024*/ 	.byte	0x04, 0x1c
        /*0026*/ 	.short	(.L_568 - .L_567)


	//   ....[0]....
.L_567:
        /*0028*/ 	.word	0x00000010


	//----- nvinfo : EIATTR_MAX_THREADS
	.align		4
.L_568:
        /*002c*/ 	.byte	0x04, 0x05
        /*002e*/ 	.short	(.L_570 - .L_569)
.L_569:
        /*0030*/ 	.word	0x00000100
        /*0034*/ 	.word	0x00000001
        /*0038*/ 	.word	0x00000001


	//----- nvinfo : EIATTR_CBANK_PARAM_SIZE
	.align		4
.L_570:
        /*003c*/ 	.byte	0x03, 0x19
        /*003e*/ 	.short	0x0288


	//----- nvinfo : EIATTR_PARAM_CBANK
	.align		4
        /*0040*/ 	.byte	0x04, 0x0a
        /*0042*/ 	.short	(.L_572 - .L_571)
	.align		4
.L_571:
        /*0044*/ 	.word	index@(.nv.constant0._ZN7cutlass13device_kernelIN5flash19enable_sm80_to_sm89INS1_16FlashAttnBwdSm80INS1_25CollectiveMainloopBwdSm80ILi1ELi1EN4cute5tupleIJNS5_1CILi64EEES8_NS7_ILi192EEEEEENS_6half_tEfNS_4arch4Sm80ELb1ELb0ELb1ELb1ELb0ELb0ELb0ELb0ELi2ELi2ELi2ELi2ELb1EEENS1_21CollectiveEpilogueBwdISA_SB_SD_Li256ELb1ELb0ELi4EEENS1_25SingleTileBwdLPTSchedulerILb1ELi64ELb0EEEEEEEEEvNT_6ParamsE)
        /*0048*/ 	.short	0x0210
        /*004a*/ 	.short	0x0288


	//----- nvinfo : EIATTR_SW_WAR
	.align		4
.L_572:
        /*004c*/ 	.byte	0x04, 0x36
        /*004e*/ 	.short	(.L_574 - .L_573)
.L_573:
        /*0050*/ 	.word	0x00000008
.L_574:


//--------------------- .nv.info._ZN7cutlass13device_kernelIN5flash19enable_sm80_to_sm89INS1_16FlashAttnBwdSm80INS1_25CollectiveMainloopBwdSm80ILi1ELi1EN4cute5tupleIJNS5_1CILi64EEES8_NS7_ILi192EEEEEENS_6half_tEfNS_4arch4Sm80ELb1ELb0ELb1ELb1ELb1ELb0ELb0ELb0ELi2ELi2ELi2ELi2ELb1EEENS1_21CollectiveEpilogueBwdISA_SB_SD_Li256ELb1ELb0ELi4EEENS1_25SingleTileBwdLPTSchedulerILb1ELi64ELb1EEEEEEEEEvNT_6ParamsE --------------------------
	.section	.nv.info._ZN7cutlass13device_kernelIN5flash19enable_sm80_to_sm89INS1_16FlashAttnBwdSm80INS1_25CollectiveMainloopBwdSm80ILi1ELi1EN4cute5tupleIJNS5_1CILi64EEES8_NS7_ILi192EEEEEENS_6half_tEfNS_4arch4Sm80ELb1ELb0ELb1ELb1ELb1ELb0ELb0ELb0ELi2ELi2ELi2ELi2ELb1EEENS1_21CollectiveEpilogueBwdISA_SB_SD_Li256ELb1ELb0ELi4EEENS1_25SingleTileBwdLPTSchedulerILb1ELi64ELb1EEEEEEEEEvNT_6ParamsE,"",@"SHT_CUDA_INFO"
	.sectionflags	@""
	.align	4


	//----- nvinfo : EIATTR_CUDA_API_VERSION
	.align		4
        /*0000*/ 	.byte	0x04, 0x37
        /*0002*/ 	.short	(.L_576 - .L_575)
.L_575:
        /*0004*/ 	.word	0x00000082


	//----- nvinfo : EIATTR_KPARAM_INFO
	.align		4
.L_576:
        /*0008*/ 	.byte	0x04, 0x17
        /*000a*/ 	.short	(.L_578 - .L_577)
.L_577:
        /*000c*/ 	.word	0x00000000
        /*0010*/ 	.short	0x0000
        /*0012*/ 	.short	0x0000
        /*0014*/ 	.byte	0x00, 0xf0, 0x21, 0x0a


	//----- nvinfo : EIATTR_SPARSE_MMA_MASK
	.align		4
.L_578:
        /*0018*/ 	.byte	0x03, 0x50
        /*001a*/ 	.short	0x0000


	//----- nvinfo : EIATTR_MAXREG_COUNT
	.align		4
        /*001c*/ 	.byte	0x03, 0x1b
        /*001e*/ 	.short	0x00ff


	//----- nvinfo : EIATTR_MERCURY_ISA_VERSION
	.align		4
        /*0020*/ 	.byte	0x03, 0x5f
        /*0022*/ 	.short	0x0101


	//----- nvinfo : EIATTR_EXIT_INSTR_OFFSETS
	.align		4
        /*0024*/ 	.byte	0x04, 0x1c
        /*0026*/ 	.short	(.L_580 - .L_579)


	//   ....[0]....
.L_579:
        /*0028*/ 	.word	0x00000010


	//----- nvinfo : EIATTR_MAX_THREADS
	.align		4
.L_580:
        /*002c*/ 	.byte	0x04, 0x05
        /*002e*/ 	.short	(.L_582 - .L_581)
.L_581:
        /*0030*/ 	.word	0x00000100
        /*0034*/ 	.word	0x00000001
        /*0038*/ 	.word	0x00000001


	//----- nvinfo : EIATTR_CBANK_PARAM_SIZE
	.align		4
.L_582:
        /*003c*/ 	.byte	0x03, 0x19
        /*003e*/ 	.short	0x0288


	//----- nvinfo : EIATTR_PARAM_CBANK
	.align		4
        /*0040*/ 	.byte	0x04, 0x0a
        /*0042*/ 	.short	(.L_584 - .L_583)
	.align		4
.L_583:
        /*0044*/ 	.word	index@(.nv.constant0._ZN7cutlass13device_kernelIN5flash19enable_sm80_to_sm89INS1_16FlashAttnBwdSm80INS1_25CollectiveMainloopBwdSm80ILi1ELi1EN4cute5tupleIJNS5_1CILi64EEES8_NS7_ILi192EEEEEENS_6half_tEfNS_4arch4Sm80ELb1ELb0ELb1ELb1ELb1ELb0ELb0ELb0ELi2ELi2ELi2ELi2ELb1EEENS1_21CollectiveEpilogueBwdISA_SB_SD_Li256ELb1ELb0ELi4EEENS1_25SingleTileBwdLPTSchedulerILb1ELi64ELb1EEEEEEEEEvNT_6ParamsE)
        /*0048*/ 	.short	0x0210
        /*004a*/ 	.short	0x0288


	//----- nvinfo : EIATTR_SW_WAR
	.align		4
.L_584:
        /*004c*/ 	.byte	0x04, 0x36
        /*004e*/ 	.short	(.L_586 - .L_585)
.L_585:
        /*0050*/ 	.word	0x00000008
.L_586:


//--------------------- .nv.info._ZN7cutlass13device_kernelIN5flash19enable_sm80_to_sm89INS1_16FlashAttnBwdSm80INS1_25CollectiveMainloopBwdSm80ILi1ELi1EN4cute5tupleIJNS5_1CILi64EEES8_NS7_ILi192EEEEEENS_6half_tEfNS_4arch4Sm80ELb1ELb0ELb1ELb1ELb0ELb0ELb0ELb0ELi2ELi2ELi2ELi2ELb1EEENS1_24CollectiveEpilogueBwdGQAISA_fSD_Li256ELb1ELb0EEENS1_25SingleTileBwdLPTSchedulerILb1ELi64ELb0EEEEEEEEEvNT_6ParamsE --------------------------
	.section	.nv.info._ZN7cutlass13device_kernelIN5flash19enable_sm80_to_sm89INS1_16FlashAttnBwdSm80INS1_25CollectiveMainloopBwdSm80ILi1ELi1EN4cute5tupleIJNS5_1CILi64EEES8_NS7_ILi192EEEEEENS_6half_tEfNS_4arch4Sm80ELb1ELb0ELb1ELb1ELb0ELb0ELb0ELb0ELi2ELi2ELi2ELi2ELb1EEENS1_24CollectiveEpilogueBwdGQAISA_fSD_Li256ELb1ELb0EEENS1_25SingleTileBwdLPTSchedulerILb1ELi64ELb0EEEEEEEEEvNT_6ParamsE,"",@"SHT_CUDA_INFO"
	.sectionflags	@""
	.align	4


	//----- nvinfo : EIATTR_CUDA_API_VERSION
	.align		4
        /*0000*/ 	.byte	0x04, 0x37
        /*0002*/ 	.short	(.L_588 - .L_587)
.L_587:
        /*0004*/ 	.word	0x00000082


	//----- nvinfo : EIATTR_KPARAM_INFO
	.align		4
.L_588:
        /*0008*/ 	.byte	0x04, 0x17
        /*000a*/ 	.short	(.L_590 - .L_589)
.L_589:
        /*000c*/ 	.word	0x00000000
        /*0010*/ 	.short	0x0000
        /*0012*/ 	.short	0x0000
        /*0014*/ 	.byte	0x00, 0xf0, 0x41, 0x0a


	//----- nvinfo : EIATTR_SPARSE_MMA_MASK
	.align		4
.L_590:
        /*0018*/ 	.byte	0x03, 0x50
        /*001a*/ 	.short	0x0000


	//----- nvinfo : EIATTR_MAXREG_COUNT
	.align		4
        /*001c*/ 	.byte	0x03, 0x1b
        /*001e*/ 	.short	0x00ff


	//----- nvinfo : EIATTR_MERCURY_ISA_VERSION
	.align		4
        /*0020*/ 	.byte	0x03, 0x5f
        /*0022*/ 	.short	0x0101


	//----- nvinfo : EIATTR_EXIT_INSTR_OFFSETS
	.align		4
        /*0024*/ 	.byte	0x04, 0x1c
        /*0026*/ 	.short	(.L_592 - .L_591)


	//   ....[0]....
.L_591:
        /*0028*/ 	.word	0x00000010


	//----- nvinfo : EIATTR_MAX_THREADS
	.align		4
.L_592:
        /*002c*/ 	.byte	0x04, 0x05
        /*002e*/ 	.short	(.L_594 - .L_593)
.L_593:
        /*0030*/ 	.word	0x00000100
        /*0034*/ 	.word	0x00000001
        /*0038*/ 	.word	0x00000001


	//----- nvinfo : EIATTR_CBANK_PARAM_SIZE
	.align		4
.L_594:
        /*003c*/ 	.byte	0x03, 0x19
        /*003e*/ 	.short	0x0290


	//----- nvinfo : EIATTR_PARAM_CBANK
	.align		4
        /*0040*/ 	.byte	0x04, 0x0a
        /*0042*/ 	.short	(.L_596 - .L_595)
	.align		4
.L_595:
        /*0044*/ 	.word	index@(.nv.constant0._ZN7cutlass13device_kernelIN5flash19enable_sm80_to_sm89INS1_16FlashAttnBwdSm80INS1_25CollectiveMainloopBwdSm80ILi1ELi1EN4cute5tupleIJNS5_1CILi64EEES8_NS7_ILi192EEEEEENS_6half_tEfNS_4arch4Sm80ELb1ELb0ELb1ELb1ELb0ELb0ELb0ELb0ELi2ELi2ELi2ELi2ELb1EEENS1_24CollectiveEpilogueBwdGQAISA_fSD_Li256ELb1ELb0EEENS1_25SingleTileBwdLPTSchedulerILb1ELi64ELb0EEEEEEEEEvNT_6ParamsE)
        /*0048*/ 	.short	0x0210
        /*004a*/ 	.short	0x0290


	//----- nvinfo : EIATTR_SW_WAR
	.align		4
.L_596:
        /*004c*/ 	.byte	0x04, 0x36
        /*004e*/ 	.short	(.L_598 - .L_597)
.L_597:
        /*0050*/ 	.word	0x00000008
.L_598:


//--------------------- .nv.info._ZN7cutlass13device_kernelIN5flash19enable_sm80_to_sm89INS1_16FlashAttnBwdSm80INS1_25CollectiveMainloopBwdSm80ILi1ELi1EN4cute5tupleIJNS5_1CILi64EEES8_NS7_ILi192EEEEEENS_6half_tEfNS_4arch4Sm80ELb1ELb0ELb1ELb1ELb1ELb0ELb0ELb0ELi2ELi2ELi2ELi2ELb1EEENS1_24CollectiveEpilogueBwdGQAISA_fSD_Li256ELb1ELb1EEENS1_25SingleTileBwdLPTSchedulerILb1ELi64ELb1EEEEEEEEEvNT_6ParamsE --------------------------
	.section	.nv.info._ZN7cutlass13device_kernelIN5flash19enable_sm80_to_sm89INS1_16FlashAttnBwdSm80INS1_25CollectiveMainloopBwdSm80ILi1ELi1EN4cute5tupleIJNS5_1CILi64EEES8_NS7_ILi192EEEEEENS_6half_tEfNS_4arch4Sm80ELb1ELb0ELb1ELb1ELb1ELb0ELb0ELb0ELi2ELi2ELi2ELi2ELb1EEENS1_24CollectiveEpilogueBwdGQAISA_fSD_Li256ELb1ELb1EEENS1_25SingleTileBwdLPTSchedulerILb1ELi64ELb1EEEEEEEEEvNT_6ParamsE,"",@"SHT_CUDA_INFO"
	.sectionflags	@""
	.align	4


	//----- nvinfo : EIATTR_CUDA_API_VERSION
	.align		4
        /*0000*/ 	.byte	0x04, 0x37
        /*0002*/ 	.short	(.L_600 - .L_599)
.L_599:
        /*0004*/ 	.word	0x00000082


	//----- nvinfo : EIATTR_KPARAM_INFO
	.align		4
.L_600:
        /*0008*/ 	.byte	0x04, 0x17
        /*000a*/ 	.short	(.L_602 - .L_601)
.L_601:
        /*000c*/ 	.word	0x00000000
        /*0010*/ 	.short	0x0000
        /*0012*/ 	.short	0x0000
        /*0014*/ 	.byte	0x00, 0xf0, 0x41, 0x0a


	//----- nvinfo : EIATTR_SPARSE_MMA_MASK
	.align		4
.L_602:
        /*0018*/ 	.byte	0x03, 0x50
        /*001a*/ 	.short	0x0000


	//----- nvinfo : EIATTR_MAXREG_COUNT
	.align		4
        /*001c*/ 	.byte	0x03, 0x1b
        /*001e*/ 	.short	0x00ff


	//----- nvinfo : EIATTR_MERCURY_ISA_VERSION
	.align		4
        /*0020*/ 	.byte	0x03, 0x5f
        /*0022*/ 	.short	0x0101


	//----- nvinfo : EIATTR_EXIT_INSTR_OFFSETS
	.align		4
        /*0024*/ 	.byte	0x04, 0x1c
        /*0026*/ 	.short	(.L_604 - .L_603)


	//   ....[0]....
.L_603:
        /*0028*/ 	.word	0x00000010


	//----- nvinfo : EIATTR_MAX_THREADS
	.align		4
.L_604:
        /*002c*/ 	.byte	0x04, 0x05
        /*002e*/ 	.short	(.L_606 - .L_605)
.L_605:
        /*0030*/ 	.word	0x00000100
        /*0034*/ 	.word	0x00000001
        /*0038*/ 	.word	0x00000001


	//----- nvinfo : EIATTR_CBANK_PARAM_SIZE
	.align		4
.L_606:
        /*003c*/ 	.byte	0x03, 0x19
        /*003e*/ 	.short	0x0290


	//----- nvinfo : EIATTR_PARAM_CBANK
	.align		4
        /*0040*/ 	.byte	0x04, 0x0a
        /*0042*/ 	.short	(.L_608 - .L_607)
	.align		4
.L_607:
        /*0044*/ 	.word	index@(.nv.constant0._ZN7cutlass13device_kernelIN5flash19enable_sm80_to_sm89INS1_16FlashAttnBwdSm80INS1_25CollectiveMainloopBwdSm80ILi1ELi1EN4cute5tupleIJNS5_1CILi64EEES8_NS7_ILi192EEEEEENS_6half_tEfNS_4arch4Sm80ELb1ELb0ELb1ELb1ELb1ELb0ELb0ELb0ELi2ELi2ELi2ELi2ELb1EEENS1_24CollectiveEpilogueBwdGQAISA_fSD_Li256ELb1ELb1EEENS1_25SingleTileBwdLPTSchedulerILb1ELi64ELb1EEEEEEEEEvNT_6ParamsE)
        /*0048*/ 	.short	0x0210
        /*004a*/ 	.short	0x0290


	//----- nvinfo : EIATTR_SW_WAR
	.align		4
.L_608:
        /*004c*/ 	.byte	0x04, 0x36
        /*004e*/ 	.short	(.L_610 - .L_609)
.L_609:
        /*0050*/ 	.word	0x00000008
.L_610:


//--------------------- .nv.info._ZN7cutlass13device_kernelIN5flash19enable_sm80_to_sm89INS1_16FlashAttnBwdSm80INS1_25CollectiveMainloopBwdSm80ILi2ELi1EN4cute5tupleIJNS5_1CILi64EEENS7_ILi80EEENS7_ILi192EEEEEENS_6half_tEfNS_4arch4Sm80ELb0ELb0ELb1ELb0ELb0ELb0ELb1ELb0ELi2ELi4ELi2ELi2ELb0EEENS1_21CollectiveEpilogueBwdISB_SC_SE_Li256ELb0ELb1ELi4EEENS1_19SingleTileSchedulerILb0ELb0ELb0ELi80EEEEEEEEEvNT_6ParamsE --------------------------
	.section	.nv.info._ZN7cutlass13device_kernelIN5flash19enable_sm80_to_sm89INS1_16FlashAttnBwdSm80INS1_25CollectiveMainloopBwdSm80ILi2ELi1EN4cute5tupleIJNS5_1CILi64EEENS7_ILi80EEENS7_ILi192EEEEEENS_6half_tEfNS_4arch4Sm80ELb0ELb0ELb1ELb0ELb0ELb0ELb1ELb0ELi2ELi4ELi2ELi2ELb0EEENS1_21CollectiveEpilogueBwdISB_SC_SE_Li256ELb0ELb1ELi4EEENS1_19SingleTileSchedulerILb0ELb0ELb0ELi80EEEEEEEEEvNT_6ParamsE,"",@"SHT_CUDA_INFO"
	.sectionflags	@""
	.align	4


	//----- nvinfo : EIATTR_CUDA_API_VERSION
	.align		4
        /*0000*/ 	.byte	0x04, 0x37
        /*0002*/ 	.short	(.L_612 - .L_611)
.L_611:
        /*0004*/ 	.word	0x00000082


	//----- nvinfo : EIATTR_KPARAM_INFO
	.align		4
.L_612:
        /*0008*/ 	.byte	0x04, 0x17
        /*000a*/ 	.short	(.L_614 - .L_613)
.L_613:
        /*000c*/ 	.word	0x00000000
        /*0010*/ 	.short	0x0000
        /*0012*/ 	.short	0x0000
        /*0014*/ 	.byte	0x00, 0xf0, 0xc1, 0x09


	//----- nvinfo : EIATTR_SPARSE_MMA_MASK
	.align		4
.L_614:
        /*0018*/ 	.byte	0x03, 0x50
        /*001a*/ 	.short	0x0000


	//----- nvinfo : EIATTR_MAXREG_COUNT
	.align		4
        /*001c*/ 	.byte	0x03, 0x1b
        /*001e*/ 	.short	0x00ff


	//----- nvinfo : EIATTR_MERCURY_ISA_VERSION
	.align		4
        /*0020*/ 	.byte	0x03, 0x5f
        /*0022*/ 	.short	0x0101


	//----- nvinfo : EIATTR_EXIT_INSTR_OFFSETS
	.align		4
        /*0024*/ 	.byte	0x04, 0x1c
        /*0026*/ 	.short	(.L_616 - .L_615)


	//   ....[0]....
.L_615:
        /*0028*/ 	.word	0x00000010


	//----- nvinfo : EIATTR_MAX_THREADS
	.align		4
.L_616:
        /*002c*/ 	.byte	0x04, 0x05
        /*002e*/ 	.short	(.L_618 - .L_617)
.L_617:
        /*0030*/ 	.word	0x00000100
        /*0034*/ 	.word	0x00000001
        /*0038*/ 	.word	0x00000001


	//----- nvinfo : EIATTR_CBANK_PARAM_SIZE
	.align		4
.L_618:
        /*003c*/ 	.byte	0x03, 0x19
        /*003e*/ 	.short	0x0270


	//----- nvinfo : EIATTR_PARAM_CBANK
	.align		4
        /*0040*/ 	.byte	0x04, 0x0a
        /*0042*/ 	.short	(.L_620 - .L_619)
	.align		4
.L_619:
        /*0044*/ 	.word	index@(.nv.constant0._ZN7cutlass13device_kernelIN5flash19enable_sm80_to_sm89INS1_16FlashAttnBwdSm80INS1_25CollectiveMainloopBwdSm80ILi2ELi1EN4cute5tupleIJNS5_1CILi64EEENS7_ILi80EEENS7_ILi192EEEEEENS_6half_tEfNS_4arch4Sm80ELb0ELb0ELb1ELb0ELb0ELb0ELb1ELb0ELi2ELi4ELi2ELi2ELb0EEENS1_21CollectiveEpilogueBwdISB_SC_SE_Li256ELb0ELb1ELi4EEENS1_19SingleTileSchedulerILb0ELb0ELb0ELi80EEEEEEEEEvNT_6ParamsE)
        /*0048*/ 	.short	0x0210
        /*004a*/ 	.short	0x0270


	//----- nvinfo : EIATTR_SW_WAR
	.align		4
.L_620:
        /*004c*/ 	.byte	0x04, 0x36
        /*004e*/ 	.short	(.L_622 - .L_621)
.L_621:
        /*0050*/ 	.word	0x00000008
.L_622:


//--------------------- .nv.info._ZN7cutlass13device_kernelIN5flash19enable_sm80_to_sm89INS1_16FlashAttnBwdSm80INS1_25CollectiveMainloopBwdSm80ILi2ELi1EN4cute5tupleIJNS5_1CILi64EEENS7_ILi80EEENS7_ILi192EEEEEENS_6half_tEfNS_4arch4Sm80ELb0ELb0ELb1ELb0ELb1ELb0ELb1ELb0ELi2ELi4ELi2ELi2ELb0EEENS1_21CollectiveEpilogueBwdISB_SC_SE_Li256ELb0ELb1ELi4EEENS1_19SingleTileSchedulerILb0ELb0ELb0ELi80EEEEEEEEEvNT_6ParamsE --------------------------
	.section	.nv.info._ZN7cutlass13device_kernelIN5flash19enable_sm80_to_sm89INS1_16FlashAttnBwdSm80INS1_25CollectiveMainloopBwdSm80ILi2ELi1EN4cute5tupleIJNS5_1CILi64EEENS7_ILi80EEENS7_ILi192EEEEEENS_6half_tEfNS_4arch4Sm80ELb0ELb0ELb1ELb0ELb1ELb0ELb1ELb0ELi2ELi4ELi2ELi2ELb0EEENS1_21CollectiveEpilogueBwdISB_SC_SE_Li256ELb0ELb1ELi4EEENS1_19SingleTileSchedulerILb0ELb0ELb0ELi80EEEEEEEEEvNT_6ParamsE,"",@"SHT_CUDA_INFO"
	.sectionflags	@""
	.align	4


	//----- nvinfo : EIATTR_CUDA_API_VERSION
	.align		4
        /*0000*/ 	.byte	0x04, 0x37
        /*0002*/ 	.short	(.L_624 - .L_623)
.L_623:
        /*0004*/ 	.word	0x00000082


	//----- nvinfo : EIATTR_KPARAM_INFO
	.align		4
.L_624:
        /*0008*/ 	.byte	0x04, 0x17
        /*000a*/ 	.short	(.L_626 - .L_625)
.L_625:
        /*000c*/ 	.word	0x00000000
        /*0010*/ 	.short	0x0000
        /*0012*/ 	.short	0x0000
        /*0014*/ 	.byte	0x00, 0xf0, 0xc1, 0x09


	//----- nvinfo : EIATTR_SPARSE_MMA_MASK
	.align		4
.L_626:
        /*0018*/ 	.byte	0x03, 0x50
        /*001a*/ 	.short	0x0000


	//----- nvinfo : EIATTR_MAXREG_COUNT
	.align		4
        /*001c*/ 	.byte	0x03, 0x1b
        /*001e*/ 	.short	0x00ff


	//----- nvinfo : EIATTR_MERCURY_ISA_VERSION
	.align		4
        /*0020*/ 	.byte	0x03, 0x5f
        /*0022*/ 	.short	0x0101


	//----- nvinfo : EIATTR_EXIT_INSTR_OFFSETS
	.align		4
        /*0024*/ 	.byte	0x04, 0x1c
        /*0026*/ 	.short	(.L_628 - .L_627)


	//   ....[0]....
.L_627:
        /*0028*/ 	.word	0x00000010


	//----- nvinfo : EIATTR_MAX_THREADS
	.align		4
.L_628:
        /*002c*/ 	.byte	0x04, 0x05
        /*002e*/ 	.short	(.L_630 - .L_629)
.L_629:
        /*0030*/ 	.word	0x00000100
        /*0034*/ 	.word	0x00000001
        /*0038*/ 	.word	0x00000001


	//----- nvinfo : EIATTR_CBANK_PARAM_SIZE
	.align		4
.L_630:
        /*003c*/ 	.byte	0x03, 0x19
        /*003e*/ 	.short	0x0270


	//----- nvinfo : EIATTR_PARAM_CBANK
	.align		4
        /*0040*/ 	.byte	0x04, 0x0a
        /*0042*/ 	.short	(.L_632 - .L_631)
	.align		4
.L_631:
        /*0044*/ 	.word	index@(.nv.constant0._ZN7cutlass13device_kernelIN5flash19enable_sm80_to_sm89INS1_16FlashAttnBwdSm80INS1_25CollectiveMainloopBwdSm80ILi2ELi1EN4cute5tupleIJNS5_1CILi64EEENS7_ILi80EEENS7_ILi192EEEEEENS_6half_tEfNS_4arch4Sm80ELb0ELb0ELb1ELb0ELb1ELb0ELb1ELb0ELi2ELi4ELi2ELi2ELb0EEENS1_21CollectiveEpilogueBwdISB_SC_SE_Li256ELb0ELb1ELi4EEENS1_19SingleTileSchedulerILb0ELb0ELb0ELi80EEEEEEEEEvNT_6ParamsE)
        /*0048*/ 	.short	0x0210
        /*004a*/ 	.short	0x0270


	//----- nvinfo : EIATTR_SW_WAR
	.align		4
.L_632:
        /*004c*/ 	.byte	0x04, 0x36
        /*004e*/ 	.short	(.L_634 - .L_633)
.L_633:
        /*0050*/ 	.word	0x00000008
.L_634:


//--------------------- .nv.info._ZN7cutlass13device_kernelIN5flash19enable_sm80_to_sm89INS1_16FlashAttnBwdSm80INS1_25CollectiveMainloopBwdSm80ILi2ELi1EN4cute5tupleIJNS5_1CILi64EEENS7_ILi80EEENS7_ILi192EEEEEENS_6half_tEfNS_4arch4Sm80ELb0ELb0ELb1ELb0ELb0ELb0ELb1ELb0ELi2ELi4ELi2ELi2ELb0EEENS1_24CollectiveEpilogueBwdGQAISB_fSE_Li256ELb0ELb0EEENS1_19SingleTileSchedulerILb0ELb0ELb0ELi80EEEEEEEEEvNT_6ParamsE --------------------------
	.section	.nv.info._ZN7cutlass13device_kernelIN5flash19enable_sm80_to_sm89INS1_16FlashAttnBwdSm80INS1_25CollectiveMainloopBwdSm80ILi2ELi1EN4cute5tupleIJNS5_1CILi64EEENS7_ILi80EEENS7_ILi192EEEEEENS_6half_tEfNS_4arch4Sm80ELb0ELb0ELb1ELb0ELb0ELb0ELb1ELb0ELi2ELi4ELi2ELi2ELb0EEENS1_24CollectiveEpilogueBwdGQAISB_fSE_Li256ELb0ELb0EEENS1_19SingleTileSchedulerILb0ELb0ELb0ELi80EEEEEEEEEvNT_6ParamsE,"",@"SHT_CUDA_INFO"
	.sectionflags	@""
	.align	4


	//----- nvinfo : EIATTR_CUDA_API_VERSION
	.align		4
        /*0000*/ 	.byte	0x04, 0x37
        /*0002*/ 	.short	(.L_636 - .L_635)
.L_635:
        /*0004*/ 	.word	0x00000082


	//----- nvinfo : EIATTR_KPARAM_INFO
	.align		4
.L_636:
        /*0008*/ 	.byte	0x04, 0x17
        /*000a*/ 	.short	(.L_638 - .L_637)
.L_637:
        /*000c*/ 	.word	0x00000000
        /*0010*/ 	.short	0x0000
        /*0012*/ 	.short	0x0000
        /*0014*/ 	.byte	0x00, 0xf0, 0xe1, 0x09


	//----- nvinfo : EIATTR_SPARSE_MMA_MASK
	.align		4
.L_638:
        /*0018*/ 	.byte	0x03, 0x50
        /*001a*/ 	.short	0x0000


	//----- nvinfo : EIATTR_MAXREG_COUNT
	.align		4
        /*001c*/ 	.byte	0x03, 0x1b
        /*001e*/ 	.short	0x00ff


	//----- nvinfo : EIATTR_MERCURY_ISA_VERSION
	.align		4
        /*0020*/ 	.byte	0x03, 0x5f
        /*0022*/ 	.short	0x0101


	//----- nvinfo : EIATTR_EXIT_INSTR_OFFSETS
	.align		4
        /*0024*/ 	.byte	0x04, 0x1c
        /*0026*/ 	.short	(.L_640 - .L_639)


	//   ....[0]....
.L_639:
        /*0028*/ 	.word	0x00000010


	//----- nvinfo : EIATTR_MAX_THREADS
	.align		4
.L_640:
        /*002c*/ 	.byte	0x04, 0x05
        /*002e*/ 	.short	(.L_642 - .L_641)
.L_641:
        /*0030*/ 	.word	0x00000100
        /*0034*/ 	.word	0x00000001
        /*0038*/ 	.word	0x00000001


	//----- nvinfo : EIATTR_CBANK_PARAM_SIZE
	.align		4
.L_642:
        /*003c*/ 	.byte	0x03, 0x19
        /*003e*/ 	.short	0x0278


	//----- nvinfo : EIATTR_PARAM_CBANK
	.align		4
        /*0040*/ 	.byte	0x04, 0x0a
        /*0042*/ 	.short	(.L_644 - .L_643)
	.align		4
.L_643:
        /*0044*/ 	.word	index@(.nv.constant0._ZN7cutlass13device_kernelIN5flash19enable_sm80_to_sm89INS1_16FlashAttnBwdSm80INS1_25CollectiveMainloopBwdSm80ILi2ELi1EN4cute5tupleIJNS5_1CILi64EEENS7_ILi80EEENS7_ILi192EEEEEENS_6half_tEfNS_4arch4Sm80ELb0ELb0ELb1ELb0ELb0ELb0ELb1ELb0ELi2ELi4ELi2ELi2ELb0EEENS1_24CollectiveEpilogueBwdGQAISB_fSE_Li256ELb0ELb0EEENS1_19SingleTileSchedulerILb0ELb0ELb0ELi80EEEEEEEEEvNT_6ParamsE)
        /*0048*/ 	.short	0x0210
        /*004a*/ 	.short	0x0278


	//----- nvinfo : EIATTR_SW_WAR
	.align		4
.L_644:
        /*004c*/ 	.byte	0x04, 0x36
        /*004e*/ 	.short	(.L_646 - .L_645)
.L_645:
        /*0050*/ 	.word	0x00000008
.L_646:


//--------------------- .nv.info._ZN7cutlass13device_kernelIN5flash19enable_sm80_to_sm89INS1_16FlashAttnBwdSm80INS1_25CollectiveMainloopBwdSm80ILi2ELi1EN4cute5tupleIJNS5_1CILi64EEENS7_ILi80EEENS7_ILi192EEEEEENS_6half_tEfNS_4arch4Sm80ELb0ELb0ELb1ELb0ELb1ELb0ELb1ELb0ELi2ELi4ELi2ELi2ELb0EEENS1_24CollectiveEpilogueBwdGQAISB_fSE_Li256ELb0ELb1EEENS1_19SingleTileSchedulerILb0ELb0ELb0ELi80EEEEEEEEEvNT_6ParamsE --------------------------
	.section	.nv.info._ZN7cutlass13device_kernelIN5flash19enable_sm80_to_sm89INS1_16FlashAttnBwdSm80INS1_25CollectiveMainloopBwdSm80ILi2ELi1EN4cute5tupleIJNS5_1CILi64EEENS7_ILi80EEENS7_ILi192EEEEEENS_6half_tEfNS_4arch4Sm80ELb0ELb0ELb1ELb0ELb1ELb0ELb1ELb0ELi2ELi4ELi2ELi2ELb0EEENS1_24CollectiveEpilogueBwdGQAISB_fSE_Li256ELb0ELb1EEENS1_19SingleTileSchedulerILb0ELb0ELb0ELi80EEEEEEEEEvNT_6ParamsE,"",@"SHT_CUDA_INFO"
	.sectionflags	@""
	.align	4


	//----- nvinfo : EIATTR_CUDA_API_VERSION
	.align		4
        /*0000*/ 	.byte	0x04, 0x37
        /*0002*/ 	.short	(.L_648 - .L_647)
.L_647:
        /*0004*/ 	.word	0x00000082


	//----- nvinfo : EIATTR_KPARAM_INFO
	.align		4
.L_648:
        /*0008*/ 	.byte	0x04, 0x17
        /*000a*/ 	.short	(.L_650 - .L_649)
.L_649:
        /*000c*/ 	.word	0x00000000
        /*0010*/ 	.short	0x0000
        /*0012*/ 	.short	0x0000
        /*0014*/ 	.byte	0x00, 0xf0, 0xe1, 0x09


	//----- nvinfo : EIATTR_SPARSE_MMA_MASK
	.align		4
.L_650:
        /*0018*/ 	.byte	0x03, 0x50
        /*001a*/ 	.short	0x0000


	//----- nvinfo : EIATTR_MAXREG_COUNT
	.align		4
        /*001c*/ 	.byte	0x03, 0x1b
        /*001e*/ 	.short	0x00ff


	//----- nvinfo : EIATTR_MERCURY_ISA_VERSION
	.align		4
        /*0020*/ 	.byte	0x03, 0x5f
        /*0022*/ 	.short	0x0101


	//----- nvinfo : EIATTR_EXIT_INSTR_OFFSETS
	.align		4
        /*0024*/ 	.byte	0x04, 0x1c
        /*0026*/ 	.short	(.L_652 - .L_651)


	//   ....[0]....
.L_651:
        /*0028*/ 	.word	0x00000010


	//----- nvinfo : EIATTR_MAX_THREADS
	.align		4
.L_652:
        /*002c*/ 	.byte	0x04, 0x05
        /*002e*/ 	.short	(.L_654 - .L_653)
.L_653:
        /*0030*/ 	.word	0x00000100
        /*0034*/ 	.word	0x00000001
        /*0038*/ 	.word	0x00000001


	//----- nvinfo : EIATTR_CBANK_PARAM_SIZE
	.align		4
.L_654:
        /*003c*/ 	.byte	0x03, 0x19
        /*003e*/ 	.short	0x0278


	//----- nvinfo : EIATTR_PARAM_CBANK
	.align		4
        /*0040*/ 	.byte	0x04, 0x0a
        /*0042*/ 	.short	(.L_656 - .L_655)
	.align		4
.L_655:
        /*0044*/ 	.word	index@(.nv.constant0._ZN7cutlass13device_kernelIN5flash19enable_sm80_to_sm89INS1_16FlashAttnBwdSm80INS1_25CollectiveMainloopBwdSm80ILi2ELi1EN4cute5tupleIJNS5_1CILi64EEENS7_ILi80EEENS7_ILi192EEEEEENS_6half_tEfNS_4arch4Sm80ELb0ELb0ELb1ELb0ELb1ELb0ELb1ELb0ELi2ELi4ELi2ELi2ELb0EEENS1_24CollectiveEpilogueBwdGQAISB_fSE_Li256ELb0ELb1EEENS1_19SingleTileSchedulerILb0ELb0ELb0ELi80EEEEEEEEEvNT_6ParamsE)
        /*0048*/ 	.short	0x0210
        /*004a*/ 	.short	0x0278


	//----- nvinfo : EIATTR_SW_WAR
	.align		4
.L_656:
        /*004c*/ 	.byte	0x04, 0x36
        /*004e*/ 	.short	(.L_658 - .L_657)
.L_657:
        /*0050*/ 	.word	0x00000008
.L_658:


//--------------------- .nv.info._ZN7cutlass13device_kernelIN5flash19enable_sm80_to_sm89INS1_16FlashAttnBwdSm80INS1_25CollectiveMainloopBwdSm80ILi2ELi1EN4cute5tupleIJNS5_1CILi64EEENS7_ILi80EEENS7_ILi192EEEEEENS_6half_tEfNS_4arch4Sm80ELb0ELb0ELb1ELb1ELb0ELb0ELb1ELb0ELi2ELi4ELi2ELi2ELb0EEENS1_21CollectiveEpilogueBwdISB_SC_SE_Li256ELb1ELb1ELi4EEENS1_19SingleTileSchedulerILb1ELb0ELb0ELi80EEEEEEEEEvNT_6ParamsE --------------------------
	.section	.nv.info._ZN7cutlass13device_kernelIN5flash19enable_sm80_to_sm89INS1_16FlashAttnBwdSm80INS1_25CollectiveMainloopBwdSm80ILi2ELi1EN4cute5tupleIJNS5_1CILi64EEENS7_ILi80EEENS7_ILi192EEEEEENS_6half_tEfNS_4arch4Sm80ELb0ELb0ELb1ELb1ELb0ELb0ELb1ELb0ELi2ELi4ELi2ELi2ELb0EEENS1_21CollectiveEpilogueBwdISB_SC_SE_Li256ELb1ELb1ELi4EEENS1_19SingleTileSchedulerILb1ELb0ELb0ELi80EEEEEEEEEvNT_6ParamsE,"",@"SHT_CUDA_INFO"
	.sectionflags	@""
	.align	4


	//----- nvinfo : EIATTR_CUDA_API_VERSION
	.align		4
        /*0000*/ 	.byte	0x04, 0x37
        /*0002*/ 	.short	(.L_660 - .L_659)
.L_659:
        /*0004*/ 	.word	0x00000082


	//----- nvinfo : EIATTR_KPARAM_INFO
	.align		4
.L_660:
        /*0008*/ 	.byte	0x04, 0x17
        /*000a*/ 	.short	(.L_662 - .L_661)
.L_661:
        /*000c*/ 	.word	0x00000000
        /*0010*/ 	.short	0x0000
        /*0012*/ 	.short	0x0000
        /*0014*/ 	.byte	0x00, 0xf0, 0xc1, 0x09


	//----- nvinfo : EIATTR_SPARSE_MMA_MASK
	.align		4
.L_662:
        /*0018*/ 	.byte	0x03, 0x50
        /*001a*/ 	.short	0x0000


	//----- nvinfo : EIATTR_MAXREG_COUNT
	.align		4
        /*001c*/ 	.byte	0x03, 0x1b
        /*001e*/ 	.short	0x00ff


	//----- nvinfo : EIATTR_MERCURY_ISA_VERSION
	.align		4
        /*0020*/ 	.byte	0x03, 0x5f
        /*0022*/ 	.short	0x0101


	//----- nvinfo : EIATTR_EXIT_INSTR_OFFSETS
	.align		4
        /*0024*/ 	.byte	0x04, 0x1c
        /*0026*/ 	.short	(.L_664 - .L_663)


	//   ....[0]....
.L_663:
        /*0028*/ 	.word	0x00000010


	//----- nvinfo : EIATTR_MAX_THREADS
	.align		4
.L_664:
        /*002c*/ 	.byte	0x04, 0x05
        /*002e*/ 	.short	(.L_666 - .L_665)
.L_665:
        /*0030*/ 	.word	0x00000100
        /*0034*/ 	.word	0x00000001
        /*0038*/ 	.word	0x00000001


	//----- nvinfo : EIATTR_CBANK_PARAM_SIZE
	.align		4
.L_666:
        /*003c*/ 	.byte	0x03, 0x19
        /*003e*/ 	.short	0x0270


	//----- nvinfo : EIATTR_PARAM_CBANK
	.align		4
        /*0040*/ 	.byte	0x04, 0x0a
        /*0042*/ 	.short	(.L_668 - .L_667)
	.align		4
.L_667:
        /*0044*/ 	.word	index@(.nv.constant0._ZN7cutlass13device_kernelIN5flash19enable_sm80_to_sm89INS1_16FlashAttnBwdSm80INS1_25CollectiveMainloopBwdSm80ILi2ELi1EN4cute5tupleIJNS5_1CILi64EEENS7_ILi80EEENS7_ILi192EEEEEENS_6half_tEfNS_4arch4Sm80ELb0ELb0ELb1ELb1ELb0ELb0ELb1ELb0ELi2ELi4ELi2ELi2ELb0EEENS1_21CollectiveEpilogueBwdISB_SC_SE_Li256ELb1ELb1ELi4EEENS1_19SingleTileSchedulerILb1ELb0ELb0ELi80EEEEEEEEEvNT_6ParamsE)
        /*0048*/ 	.short	0x0210
        /*004a*/ 	.short	0x0270


	//----- nvinfo : EIATTR_SW_WAR
	.align		4
.L_668:
        /*004c*/ 	.byte	0x04, 0x36
        /*004e*/ 	.short	(.L_670 - .L_669)
.L_669:
        /*0050*/ 	.word	0x00000008
.L_670:


//--------------------- .nv.info._ZN7cutlass13device_kernelIN5flash19enable_sm80_to_sm89INS1_16FlashAttnBwdSm80INS1_25CollectiveMainloopBwdSm80ILi2ELi1EN4cute5tupleIJNS5_1CILi64EEENS7_ILi80EEENS7_ILi192EEEEEENS_6half_tEfNS_4arch4Sm80ELb0ELb0ELb1ELb1ELb1ELb0ELb1ELb0ELi2ELi4ELi2ELi2ELb0EEENS1_21CollectiveEpilogueBwdISB_SC_SE_Li256ELb1ELb1ELi4EEENS1_19SingleTileSchedulerILb1ELb0ELb0ELi80EEEEEEEEEvNT_6ParamsE --------------------------
	.section	.nv.info._ZN7cutlass13device_kernelIN5flash19enable_sm80_to_sm89INS1_16FlashAttnBwdSm80INS1_25CollectiveMainloopBwdSm80ILi2ELi1EN4cute5tupleIJNS5_1CILi64EEENS7_ILi80EEENS7_ILi192EEEEEENS_6half_tEfNS_4arch4Sm80ELb0ELb0ELb1ELb1ELb1ELb0ELb1ELb0ELi2ELi4ELi2ELi2ELb0EEENS1_21CollectiveEpilogueBwdISB_SC_SE_Li256ELb1ELb1ELi4EEENS1_19SingleTileSchedulerILb1ELb0ELb0ELi80EEEEEEEEEvNT_6ParamsE,"",@"SHT_CUDA_INFO"
	.sectionflags	@""
	.align	4


	//----- nvinfo : EIATTR_CUDA_API_VERSION
	.align		4
        /*0000*/ 	.byte	0x04, 0x37
        /*0002*/ 	.short	(.L_672 - .L_671)
.L_671:
        /*0004*/ 	.word	0x00000082


	//----- nvinfo : EIATTR_KPARAM_INFO
	.align		4
.L_672:
        /*0008*/ 	.byte	0x04, 0x17
        /*000a*/ 	.short	(.L_674 - .L_673)
.L_673:
        /*000c*/ 	.word	0x00000000
        /*0010*/ 	.short	0x0000
        /*0012*/ 	.short	0x0000
        /*0014*/ 	.byte	0x00, 0xf0, 0xc1, 0x09


	//----- nvinfo : EIATTR_SPARSE_MMA_MASK
	.align		4
.L_674:
        /*0018*/ 	.byte	0x03, 0x50
        /*001a*/ 	.short	0x0000


	//----- nvinfo : EIATTR_MAXREG_COUNT
	.align		4
        /*001c*/ 	.byte	0x03, 0x1b
        /*001e*/ 	.short	0x00ff


	//----- nvinfo : EIATTR_MERCURY_ISA_VERSION
	.align		4
        /*0020*/ 	.byte	0x03, 0x5f
        /*0022*/ 	.short	0x0101


	//----- nvinfo : EIATTR_EXIT_INSTR_OFFSETS
	.align		4
        /*0024*/ 	.byte	0x04, 0x1c
        /*0026*/ 	.short	(.L_676 - .L_675)


	//   ....[0]....
.L_675:
        /*0028*/ 	.word	0x00000010


	//----- nvinfo : EIATTR_MAX_THREADS
	.align		4
.L_676:
        /*002c*/ 	.byte	0x04, 0x05
        /*002e*/ 	.short	(.L_678 - .L_677)
.L_677:
        /*0030*/ 	.word	0x00000100
        /*0034*/ 	.word	0x00000001
        /*0038*/ 	.word	0x00000001


	//----- nvinfo : EIATTR_CBANK_PARAM_SIZE
	.align		4
.L_678:
        /*003c*/ 	.byte	0x03, 0x19
        /*003e*/ 	.short	0x0270


	//----- nvinfo : EIATTR_PARAM_CBANK
	.align		4
        /*0040*/ 	.byte	0x04, 0x0a
        /*0042*/ 	.short	(.L_680 - .L_679)
	.align		4
.L_679:
        /*0044*/ 	.word	index@(.nv.constant0._ZN7cutlass13device_kernelIN5flash19enable_sm80_to_sm89INS1_16FlashAttnBwdSm80INS1_25CollectiveMainloopBwdSm80ILi2ELi1EN4cute5tupleIJNS5_1CILi64EEENS7_ILi80EEENS7_ILi192EEEEEENS_6half_tEfNS_4arch4Sm80ELb0ELb0ELb1ELb1ELb1ELb0ELb1ELb0ELi2ELi4ELi2ELi2ELb0EEENS1_21CollectiveEpilogueBwdISB_SC_SE_Li256ELb1ELb1ELi4EEENS1_19SingleTileSchedulerILb1ELb0ELb0ELi80EEEEEEEEEvNT_6ParamsE)
        /*0048*/ 	.short	0x0210
        /*004a*/ 	.short	0x0270


	//----- nvinfo : EIATTR_SW_WAR
	.align		4
.L_680:
        /*004c*/ 	.byte	0x04, 0x36
        /*004e*/ 	.short	(.L_682 - .L_681)
.L_681:
        /*0050*/ 	.word	0x00000008
.L_682:


//--------------------- .nv.info._ZN7cutlass13device_kernelIN5flash19enable_sm80_to_sm89INS1_16FlashAttnBwdSm80INS1_25CollectiveMainloopBwdSm80ILi2ELi1EN4cute5tupleIJNS5_1CILi64EEENS7_ILi80EEENS7_ILi192EEEEEENS_6half_tEfNS_4arch4Sm80ELb0ELb0ELb1ELb1ELb0ELb0ELb1ELb0ELi2ELi4ELi2ELi2ELb0EEENS1_24CollectiveEpilogueBwdGQAISB_fSE_Li256ELb1ELb0EEENS1_19SingleTileSchedulerILb1ELb0ELb0ELi80EEEEEEEEEvNT_6ParamsE --------------------------
	.section	.nv.info._ZN7cutlass13device_kernelIN5flash19enable_sm80_to_sm89INS1_16FlashAttnBwdSm80INS1_25CollectiveMainloopBwdSm80ILi2ELi1EN4cute5tupleIJNS5_1CILi64EEENS7_ILi80EEENS7_ILi192EEEEEENS_6half_tEfNS_4arch4Sm80ELb0ELb0ELb1ELb1ELb0ELb0ELb1ELb0ELi2ELi4ELi2ELi2ELb0EEENS1_24CollectiveEpilogueBwdGQAISB_fSE_Li256ELb1ELb0EEENS1_19SingleTileSchedulerILb1ELb0ELb0ELi80EEEEEEEEEvNT_6ParamsE,"",@"SHT_CUDA_INFO"
	.sectionflags	@""
	.align	4


	//----- nvinfo : EIATTR_CUDA_API_VERSION
	.align		4
        /*0000*/ 	.byte	0x04, 0x37
        /*0002*/ 	.short	(.L_684 - .L_683)
.L_683:
        /*0004*/ 	.word	0x00000082


	//----- nvinfo : EIATTR_KPARAM_INFO
	.align		4
.L_684:
        /*0008*/ 	.byte	0x04, 0x17
        /*000a*/ 	.short	(.L_686 - .L_685)
.L_685:
        /*000c*/ 	.word	0x00000000
        /*0010*/ 	.short	0x0000
        /*0012*/ 	.short	0x0000
        /*0014*/ 	.byte	0x00, 0xf0, 0xe1, 0x09


	//----- nvinfo : EIATTR_SPARSE_MMA_MASK
	.align		4
.L_686:
        /*0018*/ 	.byte	0x03, 0x50
        /*001a*/ 	.short	0x0000


	//----- nvinfo : EIATTR_MAXREG_COUNT
	.align		4
        /*001c*/ 	.byte	0x03, 0x1b
        /*001e*/ 	.short	0x00ff


	//----- nvinfo : EIATTR_MERCURY_ISA_VERSION
	.align		4
        /*0020*/ 	.byte	0x03, 0x5f
        /*0022*/ 	.short	0x0101


	//----- nvinfo : EIATTR_EXIT_INSTR_OFFSETS
	.align		4
        /*0024*/ 	.byte	0x04, 0x1c
        /*0026*/ 	.short	(.L_688 - .L_687)


	//   ....[0]....
.L_687:
        /*0028*/ 	.word	0x00000010


	//----- nvinfo : EIATTR_MAX_THREADS
	.align		4
.L_688:
        /*002c*/ 	.byte	0x04, 0x05
        /*002e*/ 	.short	(.L_690 - .L_689)
.L_689:
        /*0030*/ 	.word	0x00000100
        /*0034*/ 	.word	0x00000001
        /*0038*/ 	.word	0x00000001


	//----- nvinfo : EIATTR_CBANK_PARAM_SIZE
	.align		4
.L_690:
        /*003c*/ 	.byte	0x03, 0x19
        /*003e*/ 	.short	0x0278


	//----- nvinfo : EIATTR_PARAM_CBANK
	.align		4
        /*0040*/ 	.byte	0x04, 0x0a
        /*0042*/ 	.short	(.L_692 - .L_691)
	.align		4
.L_691:
        /*0044*/ 	.word	index@(.nv.constant0._ZN7cutlass13device_kernelIN5flash19enable_sm80_to_sm89INS1_16FlashAttnBwdSm80INS1_25CollectiveMainloopBwdSm80ILi2ELi1EN4cute5tupleIJNS5_1CILi64EEENS7_ILi80EEENS7_ILi192EEEEEENS_6half_tEfNS_4arch4Sm80ELb0ELb0ELb1ELb1ELb0ELb0ELb1ELb0ELi2ELi4ELi2ELi2ELb0EEENS1_24CollectiveEpilogueBwdGQAISB_fSE_Li256ELb1ELb0EEENS1_19SingleTileSchedulerILb1ELb0ELb0ELi80EEEEEEEEEvNT_6ParamsE)
        /*0048*/ 	.short	0x0210
        /*004a*/ 	.short	0x0278


	//----- nvinfo : EIATTR_SW_WAR
	.align		4
.L_692:
        /*004c*/ 	.byte	0x04, 0x36
        /*004e*/ 	.short	(.L_694 - .L_693)
.L_693:
        /*0050*/ 	.word	0x00000008
.L_694:


//--------------------- .nv.info._ZN7cutlass13device_kernelIN5flash19enable_sm80_to_sm89INS1_16FlashAttnBwdSm80INS1_25CollectiveMainloopBwdSm80ILi2ELi1EN4cute5tupleIJNS5_1CILi64EEENS7_ILi80EEENS7_ILi192EEEEEENS_6half_tEfNS_4arch4Sm80ELb0ELb0ELb1ELb1ELb1ELb0ELb1ELb0ELi2ELi4ELi2ELi2ELb0EEENS1_24CollectiveEpilogueBwdGQAISB_fSE_Li256ELb1ELb1EEENS1_19SingleTileSchedulerILb1ELb0ELb0ELi80EEEEEEEEEvNT_6ParamsE --------------------------
	.section	.nv.info._ZN7cutlass13device_kernelIN5flash19enable_sm80_to_sm89INS1_16FlashAttnBwdSm80INS1_25CollectiveMainloopBwdSm80ILi2ELi1EN4cute5tupleIJNS5_1CILi64EEENS7_ILi80EEENS7_ILi192EEEEEENS_6half_tEfNS_4arch4Sm80ELb0ELb0ELb1ELb1ELb1ELb0ELb1ELb0ELi2ELi4ELi2ELi2ELb0EEENS1_24CollectiveEpilogueBwdGQAISB_fSE_Li256ELb1ELb1EEENS1_19SingleTileSchedulerILb1ELb0ELb0ELi80EEEEEEEEEvNT_6ParamsE,"",@"SHT_CUDA_INFO"
	.sectionflags	@""
	.align	4


	//----- nvinfo : EIATTR_CUDA_API_VERSION
	.align		4
        /*0000*/ 	.byte	0x04, 0x37
        /*0002*/ 	.short	(.L_696 - .L_695)
.L_695:
        /*0004*/ 	.word	0x00000082


	//----- nvinfo : EIATTR_KPARAM_INFO
	.align		4
.L_696:
        /*0008*/ 	.byte	0x04, 0x17
        /*000a*/ 	.short	(.L_698 - .L_697)
.L_697:
        /*000c*/ 	.word	0x00000000
        /*0010*/ 	.short	0x0000
        /*0012*/ 	.short	0x0000
        /*0014*/ 	.byte	0x00, 0xf0, 0xe1, 0x09


	//----- nvinfo : EIATTR_SPARSE_MMA_MASK
	.align		4
.L_698:
        /*0018*/ 	.byte	0x03, 0x50
        /*001a*/ 	.short	0x0000


	//----- nvinfo : EIATTR_MAXREG_COUNT
	.align		4
        /*001c*/ 	.byte	0x03, 0x1b
        /*001e*/ 	.short	0x00ff


	//----- nvinfo : EIATTR_MERCURY_ISA_VERSION
	.align		4
        /*0020*/ 	.byte	0x03, 0x5f
        /*0022*/ 	.short	0x0101


	//----- nvinfo : EIATTR_EXIT_INSTR_OFFSETS
	.align		4
        /*0024*/ 	.byte	0x04, 0x1c
        /*0026*/ 	.short	(.L_700 - .L_699)


	//   ....[0]....
.L_699:
        /*0028*/ 	.word	0x00000010


	//----- nvinfo : EIATTR_MAX_THREADS
	.align		4
.L_700:
        /*002c*/ 	.byte	0x04, 0x05
        /*002e*/ 	.short	(.L_702 - .L_701)
.L_701:
        /*0030*/ 	.word	0x00000100
        /*0034*/ 	.word	0x00000001
        /*0038*/ 	.word	0x00000001


	//----- nvinfo : EIATTR_CBANK_PARAM_SIZE
	.align		4
.L_702:
        /*003c*/ 	.byte	0x03, 0x19
        /*003e*/ 	.short	0x0278


	//----- nvinfo : EIATTR_PARAM_CBANK
	.align		4
        /*0040*/ 	.byte	0x04, 0x0a
        /*0042*/ 	.short	(.L_704 - .L_703)
	.align		4
.L_703:
        /*0044*/ 	.word	index@(.nv.constant0._ZN7cutlass13device_kernelIN5flash19enable_sm80_to_sm89INS1_16FlashAttnBwdSm80INS1_25CollectiveMainloopBwdSm80ILi2ELi1EN4cute5tupleIJNS5_1CILi64EEENS7_ILi80EEENS7_ILi192EEEEEENS_6half_tEfNS_4arch4Sm80ELb0ELb0ELb1ELb1ELb1ELb0ELb1ELb0ELi2ELi4ELi2ELi2ELb0EEENS1_24CollectiveEpilogueBwdGQAISB_fSE_Li256ELb1ELb1EEENS1_19SingleTileSchedulerILb1ELb0ELb0ELi80EEEEEEEEEvNT_6ParamsE)
        /*0048*/ 	.short	0x0210
        /*004a*/ 	.short	0x0278


	//----- nvinfo : EIATTR_SW_WAR
	.align		4
.L_704:
        /*004c*/ 	.byte	0x04, 0x36
        /*004e*/ 	.short	(.L_706 - .L_705)
.L_705:
        /*0050*/ 	.word	0x00000008
.L_706:


//--------------------- .nv.info._ZN7cutlass13device_kernelIN5flash19enable_sm80_to_sm89INS1_16FlashAttnBwdSm80INS1_25CollectiveMainloopBwdSm80ILi2ELi1EN4cute5tupleIJNS5_1CILi64EEENS7_ILi80EEENS7_ILi192EEEEEENS_6half_tEfNS_4arch4Sm80ELb0ELb1ELb1ELb0ELb0ELb0ELb1ELb0ELi2ELi4ELi2ELi2ELb0EEENS1_21CollectiveEpilogueBwdISB_SC_SE_Li256ELb0ELb1ELi4EEENS1_19SingleTileSchedulerILb0ELb0ELb0ELi80EEEEEEEEEvNT_6ParamsE --------------------------
	.section	.nv.info._ZN7cutlass13device_kernelIN5flash19enable_sm80_to_sm89INS1_16FlashAttnBwdSm80INS1_25CollectiveMainloopBwdSm80ILi2ELi1EN4cute5tupleIJNS5_1CILi64EEENS7_ILi80EEENS7_ILi192EEEEEENS_6half_tEfNS_4arch4Sm80ELb0ELb1ELb1ELb0ELb0ELb0ELb1ELb0ELi2ELi4ELi2ELi2ELb0EEENS1_21CollectiveEpilogueBwdISB_SC_SE_Li256ELb0ELb1ELi4EEENS1_19SingleTileSchedulerILb0ELb0ELb0ELi80EEEEEEEEEvNT_6ParamsE,"",@"SHT_CUDA_INFO"
	.sectionflags	@""
	.align	4


	//----- nvinfo : EIATTR_CUDA_API_VERSION
	.align		4
        /*0000*/ 	.byte	0x04, 0x37
        /*0002*/ 	.short	(.L_708 - .L_707)
.L_707:
        /*0004*/ 	.word	0x00000082


	//----- nvinfo : EIATTR_KPARAM_INFO
	.align		4
.L_708:
        /*0008*/ 	.byte	0x04, 0x17
        /*000a*/ 	.short	(.L_710 - .L_709)
.L_709:
        /*000c*/ 	.word	0x00000000
        /*0010*/ 	.short	0x0000
        /*0012*/ 	.short	0x0000
        /*0014*/ 	.byte	0x00, 0xf0, 0xc1, 0x09


	//----- nvinfo : EIATTR_SPARSE_MMA_MASK
	.align		4
.L_710:
        /*0018*/ 	.byte	0x03, 0x50
        /*001a*/ 	.short	0x0000


	//----- nvinfo : EIATTR_MAXREG_COUNT
	.align		4
        /*001c*/ 	.byte	0x03, 0x1b
        /*001e*/ 	.short	0x00ff


	//----- nvinfo : EIATTR_MERCURY_ISA_VERSION
	.align		4
        /*0020*/ 	.byte	0x03, 0x5f
        /*0022*/ 	.short	0x0101


	//----- nvinfo : EIATTR_EXIT_INSTR_OFFSETS
	.align		4
        /*0024*/ 	.byte	0x04, 0x1c
        /*0026*/ 	.short	(.L_712 - .L_711)


	//   ....[0]....
.L_711:
        /*0028*/ 	.word	0x00000010


	//----- nvinfo : EIATTR_MAX_THREADS
	.align		4
.L_712:
        /*002c*/ 	.byte	0x04, 0x05
        /*002e*/ 	.short	(.L_714 - .L_713)
.L_713:
        /*0030*/ 	.word	0x00000100
        /*0034*/ 	.word	0x00000001
        /*0038*/ 	.word	0x00000001


	//----- nvinfo : EIATTR_CBANK_PARAM_SIZE
	.align		4
.L_714:
        /*003c*/ 	.byte	0x03, 0x19
        /*003e*/ 	.short	0x0270


	//----- nvinfo : EIATTR_PARAM_CBANK
	.align		4
        /*0040*/ 	.byte	0x04, 0x0a
        /*0042*/ 	.short	(.L_716 - .L_715)
	.align		4
.L_715:
        /*0044*/ 	.word	index@(.nv.constant0._ZN7cutlass13device_kernelIN5flash19enable_sm80_to_sm89INS1_16FlashAttnBwdSm80INS1_25CollectiveMainloopBwdSm80ILi2ELi1EN4cute5tupleIJNS5_1CILi64EEENS7_ILi80EEENS7_ILi192EEEEEENS_6half_tEfNS_4arch4Sm80ELb0ELb1ELb1ELb0ELb0ELb0ELb1ELb0ELi2ELi4ELi2ELi2ELb0EEENS1_21CollectiveEpilogueBwdISB_SC_SE_Li256ELb0ELb1ELi4EEENS1_19SingleTileSchedulerILb0ELb0ELb0ELi80EEEEEEEEEvNT_6ParamsE)
        /*0048*/ 	.short	0x0210
        /*004a*/ 	.short	0x0270


	//----- nvinfo : EIATTR_SW_WAR
	.align		4
.L_716:
        /*004c*/ 	.byte	0x04, 0x36
        /*004e*/ 	.short	(.L_718 - .L_717)
.L_717:
        /*0050*/ 	.word	0x00000008
.L_718:


//--------------------- .nv.info._ZN7cutlass13device_kernelIN5flash19enable_sm80_to_sm89INS1_16FlashAttnBwdSm80INS1_25CollectiveMainloopBwdSm80ILi2ELi1EN4cute5tupleIJNS5_1CILi64EEENS7_ILi80EEENS7_ILi192EEEEEENS_6half_tEfNS_4arch4Sm80ELb0ELb1ELb1ELb0ELb1ELb0ELb1ELb0ELi2ELi4ELi2ELi2ELb0EEENS1_21CollectiveEpilogueBwdISB_SC_SE_Li256ELb0ELb1ELi4EEENS1_19SingleTileSchedulerILb0ELb0ELb0ELi80EEEEEEEEEvNT_6ParamsE --------------------------
	.section	.nv.info._ZN7cutlass13device_kernelIN5flash19enable_sm80_to_sm89INS1_16FlashAttnBwdSm80INS1_25CollectiveMainloopBwdSm80ILi2ELi1EN4cute5tupleIJNS5_1CILi64EEENS7_ILi80EEENS7_ILi192EEEEEENS_6half_tEfNS_4arch4Sm80ELb0ELb1ELb1ELb0ELb1ELb0ELb1ELb0ELi2ELi4ELi2ELi2ELb0EEENS1_21CollectiveEpilogueBwdISB_SC_SE_Li256ELb0ELb1ELi4EEENS1_19SingleTileSchedulerILb0ELb0ELb0ELi80EEEEEEEEEvNT_6ParamsE,"",@"SHT_CUDA_INFO"
	.sectionflags	@""
	.align	4


	//----- nvinfo : EIATTR_CUDA_API_VERSION
	.align		4
        /*0000*/ 	.byte	0x04, 0x37
        /*0002*/ 	.short	(.L_720 - .L_719)
.L_719:
        /*0004*/ 	.word	0x00000082


	//----- nvinfo : EIATTR_KPARAM_INFO
	.align		4
.L_720:
        /*0008*/ 	.byte	0x04, 0x17
        /*000a*/ 	.short	(.L_722 - .L_721)
.L_721:
        /*000c*/ 	.word	0x00000000
        /*0010*/ 	.short	0x0000
        /*0012*/ 	.short	0x0000
        /*0014*/ 	.byte	0x00, 0xf0, 0xc1, 0x09


	//----- nvinfo : EIATTR_SPARSE_MMA_MASK
	.align		4
.L_722:
        /*0018*/ 	.byte	0x03, 0x50
        /*001a*/ 	.short	0x0000


	//----- nvinfo : EIATTR_MAXREG_COUNT
	.align		4
        /*001c*/ 	.byte	0x03, 0x1b
        /*001e*/ 	.short	0x00ff


	//----- nvinfo : EIATTR_MERCURY_ISA_VERSION
	.align		4
        /*0020*/ 	.byte	0x03, 0x5f
        /*0022*/ 	.short	0x0101


	//----- nvinfo : EIATTR_EXIT_INSTR_OFFSETS
	.align		4
        /*0024*/ 	.byte	0x04, 0x1c
        /*0026*/ 	.short	(.L_724 - .L_723)


	//   ....[0]....
.L_723:
        /*0028*/ 	.word	0x00000010


	//----- nvinfo : EIATTR_MAX_THREADS
	.align		4
.L_724:
        /*002c*/ 	.byte	0x04, 0x05
        /*002e*/ 	.short	(.L_726 - .L_725)
.L_725:
        /*0030*/ 	.word	0x00000100
        /*0034*/ 	.word	0x00000001
        /*0038*/ 	.word	0x00000001


	//----- nvinfo : EIATTR_CBANK_PARAM_SIZE
	.align		4
.L_726:
        /*003c*/ 	.byte	0x03, 0x19
        /*003e*/ 	.short	0x0270


	//----- nvinfo : EIATTR_PARAM_CBANK
	.align		4
        /*0040*/ 	.byte	0x04, 0x0a
        /*0042*/ 	.short	(.L_728 - .L_727)
	.align		4
.L_727:
        /*0044*/ 	.word	index@(.nv.constant0._ZN7cutlass13device_kernelIN5flash19enable_sm80_to_sm89INS1_16FlashAttnBwdSm80INS1_25CollectiveMainloopBwdSm80ILi2ELi1EN4cute5tupleIJNS5_1CILi64EEENS7_ILi80EEENS7_ILi192EEEEEENS_6half_tEfNS_4arch4Sm80ELb0ELb1ELb1ELb0ELb1ELb0ELb1ELb0ELi2ELi4ELi2ELi2ELb0EEENS1_21CollectiveEpilogueBwdISB_SC_SE_Li256ELb0ELb1ELi4EEENS1_19SingleTileSchedulerILb0ELb0ELb0ELi80EEEEEEEEEvNT_6ParamsE)
        /*0048*/ 	.short	0x0210
        /*004a*/ 	.short	0x0270


	//----- nvinfo : EIATTR_SW_WAR
	.align		4
.L_728:
        /*004c*/ 	.byte	0x04, 0x36
        /*004e*/ 	.short	(.L_730 - .L_729)
.L_729:
        /*0050*/ 	.word	0x00000008
.L_730:


//--------------------- .nv.info._ZN7cutlass13device_kernelIN5flash19enable_sm80_to_sm89INS1_16FlashAttnBwdSm80INS1_25CollectiveMainloopBwdSm80ILi2ELi1EN4cute5tupleIJNS5_1CILi64EEENS7_ILi80EEENS7_ILi192EEEEEENS_6half_tEfNS_4arch4Sm80ELb0ELb1ELb1ELb0ELb0ELb0ELb1ELb0ELi2ELi4ELi2ELi2ELb0EEENS1_24CollectiveEpilogueBwdGQAISB_fSE_Li256ELb0ELb0EEENS1_19SingleTileSchedulerILb0ELb0ELb0ELi80EEEEEEEEEvNT_6ParamsE --------------------------
	.section	.nv.info._ZN7cutlass13device_kernelIN5flash19enable_sm80_to_sm89INS1_16FlashAttnBwdSm80INS1_25CollectiveMainloopBwdSm80ILi2ELi1EN4cute5tupleIJNS5_1CILi64EEENS7_ILi80EEENS7_ILi192EEEEEENS_6half_tEfNS_4arch4Sm80ELb0ELb1ELb1ELb0ELb0ELb0ELb1ELb0ELi2ELi4ELi2ELi2ELb0EEENS1_24CollectiveEpilogueBwdGQAISB_fSE_Li256ELb0ELb0EEENS1_19SingleTileSchedulerILb0ELb0ELb0ELi80EEEEEEEEEvNT_6ParamsE,"",@"SHT_CUDA_INFO"
	.sectionflags	@""
	.align	4


	//----- nvinfo : EIATTR_CUDA_API_VERSION
	.align		4
        /*0000*/ 	.byte	0x04, 0x37
        /*0002*/ 	.short	(.L_732 - .L_731)
.L_731:
        /*0004*/ 	.word	0x00000082


	//----- nvinfo : EIATTR_KPARAM_INFO
	.align		4
.L_732:
        /*0008*/ 	.byte	0x04, 0x17
        /*000a*/ 	.short	(.L_734 - .L_733)
.L_733:
        /*000c*/ 	.word	0x00000000
        /*0010*/ 	.short	0x0000
        /*0012*/ 	.short	0x0000
        /*0014*/ 	.byte	0x00, 0xf0, 0xe1, 0x09


	//----- nvinfo : EIATTR_SPARSE_MMA_MASK
	.align		4
.L_734:
        /*0018*/ 	.byte	0x03, 0x50
        /*001a*/ 	.short	0x0000


	//----- nvinfo : EIATTR_MAXREG_COUNT
	.align		4
        /*001c*/ 	.byte	0x03, 0x1b
        /*001e*/ 	.short	0x00ff


	//----- nvinfo : EIATTR_MERCURY_ISA_VERSION
	.align		4
        /*0020*/ 	.byte	0x03, 0x5f
        /*0022*/ 	.short	0x0101


	//----- nvinfo : EIATTR_EXIT_INSTR_OFFSETS
	.align		4
        /*0024*/ 	.byte	0x04, 0x1c
        /*0026*/ 	.short	(.L_736 - .L_735)


	//   ....[0]....
.L_735:
        /*0028*/ 	.word	0x00000010


	//----- nvinfo : EIATTR_MAX_THREADS
	.align		4
.L_736:
        /*002c*/ 	.byte	0x04, 0x05
        /*002e*/ 	.short	(.L_738 - .L_737)
.L_737:
        /*0030*/ 	.word	0x00000100
        /*0034*/ 	.word	0x00000001
        /*0038*/ 	.word	0x00000001


	//----- nvinfo : EIATTR_CBANK_PARAM_SIZE
	.align		4
.L_738:
        /*003c*/ 	.byte	0x03, 0x19
        /*003e*/ 	.short	0x0278


	//----- nvinfo : EIATTR_PARAM_CBANK
	.align		4
        /*0040*/ 	.byte	0x04, 0x0a
        /*0042*/ 	.short	(.L_740 - .L_739)
	.align		4
.L_739:
        /*0044*/ 	.word	index@(.nv.constant0._ZN7cutlass13device_kernelIN5flash19enable_sm80_to_sm89INS1_16FlashAttnBwdSm80INS1_25CollectiveMainloopBwdSm80ILi2ELi1EN4cute5tupleIJNS5_1CILi64EEENS7_ILi80EEENS7_ILi192EEEEEENS_6half_tEfNS_4arch4Sm80ELb0ELb1ELb1ELb0ELb0ELb0ELb1ELb0ELi2ELi4ELi2ELi2ELb0EEENS1_24CollectiveEpilogueBwdGQAISB_fSE_Li256ELb0ELb0EEENS1_19SingleTileSchedulerILb0ELb0ELb0ELi80EEEEEEEEEvNT_6ParamsE)
        /*0048*/ 	.short	0x0210
        /*004a*/ 	.short	0x0278


	//----- nvinfo : EIATTR_SW_WAR
	.align		4
.L_740:
        /*004c*/ 	.byte	0x04, 0x36
        /*004e*/ 	.short	(.L_742 - .L_741)
.L_741:
        /*0050*/ 	.word	0x00000008
.L_742:


//--------------------- .nv.info._ZN7cutlass13device_kernelIN5flash19enable_sm80_to_sm89INS1_16FlashAttnBwdSm80INS1_25CollectiveMainloopBwdSm80ILi2ELi1EN4cute5tupleIJNS5_1CILi64EEENS7_ILi80EEENS7_ILi192EEEEEENS_6half_tEfNS_4arch4Sm80ELb0ELb1ELb1ELb0ELb1ELb0ELb1ELb0ELi2ELi4ELi2ELi2ELb0EEENS1_24CollectiveEpilogueBwdGQAISB_fSE_Li256ELb0ELb1EEENS1_19SingleTileSchedulerILb0ELb0ELb0ELi80EEEEEEEEEvNT_6ParamsE --------------------------
	.section	.nv.info._ZN7cutlass13device_kernelIN5flash19enable_sm80_to_sm89INS1_16FlashAttnBwdSm80INS1_25CollectiveMainloopBwdSm80ILi2ELi1EN4cute5tupleIJNS5_1CILi64EEENS7_ILi80EEENS7_ILi192EEEEEENS_6half_tEfNS_4arch4Sm80ELb0ELb1ELb1ELb0ELb1ELb0ELb1ELb0ELi2ELi4ELi2ELi2ELb0EEENS1_24CollectiveEpilogueBwdGQAISB_fSE_Li256ELb0ELb1EEENS1_19SingleTileSchedulerILb0ELb0ELb0ELi80EEEEEEEEEvNT_6ParamsE,"",@"SHT_CUDA_INFO"
	.sectionflags	@""
	.align	4


	//----- nvinfo : EIATTR_CUDA_API_VERSION
	.align		4
        /*0000*/ 	.byte	0x04, 0x37
        /*0002*/ 	.short	(.L_744 - .L_743)
.L_743:
        /*0004*/ 	.word	0x00000082


	//----- nvinfo : EIATTR_KPARAM_INFO
	.align		4
.L_744:
        /*0008*/ 	.byte	0x04, 0x17
        /*000a*/ 	.short	(.L_746 - .L_745)
.L_745:
        /*000c*/ 	.word	0x00000000
        /*0010*/ 	.short	0x0000
        /*0012*/ 	.short	0x0000
        /*0014*/ 	.byte	0x00, 0xf0, 0xe1, 0x09


	//----- nvinfo : EIATTR_SPARSE_MMA_MASK
	.align		4
.L_746:
        /*0018*/ 	.byte	0x03, 0x50
        /*001a*/ 	.short	0x0000


	//----- nvinfo : EIATTR_MAXREG_COUNT
	.align		4
        /*001c*/ 	.byte	0x03, 0x1b
        /*001e*/ 	.short	0x00ff


	//----- nvinfo : EIATTR_MERCURY_ISA_VERSION
	.align		4
        /*0020*/ 	.byte	0x03, 0x5f
        /*0022*/ 	.short	0x0101


	//----- nvinfo : EIATTR_EXIT_INSTR_OFFSETS
	.align		4
        /*0024*/ 	.byte	0x04, 0x1c
        /*0026*/ 	.short	(.L_748 - .L_747)


	//   ....[0]....
.L_747:
        /*0028*/ 	.word	0x00000010


	//----- nvinfo : EIATTR_MAX_THREADS
	.align		4
.L_748:
        /*002c*/ 	.byte	0x04, 0x05
        /*002e*/ 	.short	(.L_750 - .L_749)
.L_749:
        /*0030*/ 	.word	0x00000100
        /*0034*/ 	.word	0x00000001
        /*0038*/ 	.word	0x00000001


	//----- nvinfo : EIATTR_CBANK_PARAM_SIZE
	.align		4
.L_750:
        /*003c*/ 	.byte	0x03, 0x19
        /*003e*/ 	.short	0x0278


	//----- nvinfo : EIATTR_PARAM_CBANK
	.align		4
        /*0040*/ 	.byte	0x04, 0x0a
        /*0042*/ 	.short	(.L_752 - .L_751)
	.align		4
.L_751:
        /*0044*/ 	.word	index@(.nv.constant0._ZN7cutlass13device_kernelIN5flash19enable_sm80_to_sm89INS1_16FlashAttnBwdSm80INS1_25CollectiveMainloopBwdSm80ILi2ELi1EN4cute5tupleIJNS5_1CILi64EEENS7_ILi80EEENS7_ILi192EEEEEENS_6half_tEfNS_4arch4Sm80ELb0ELb1ELb1ELb0ELb1ELb0ELb1ELb0ELi2ELi4ELi2ELi2ELb0EEENS1_24CollectiveEpilogueBwdGQAISB_fSE_Li256ELb0ELb1EEENS1_19SingleTileSchedulerILb0ELb0ELb0ELi80EEEEEEEEEvNT_6ParamsE)
        /*0048*/ 	.short	0x0210
        /*004a*/ 	.short	0x0278


	//----- nvinfo : EIATTR_SW_WAR
	.align		4
.L_752:
        /*004c*/ 	.byte	0x04, 0x36
        /*004e*/ 	.short	(.L_754 - .L_753)
.L_753:
        /*0050*/ 	.word	0x00000008
.L_754:


//--------------------- .nv.info._ZN7cutlass13device_kernelIN5flash19enable_sm80_to_sm89INS1_16FlashAttnBwdSm80INS1_25CollectiveMainloopBwdSm80ILi2ELi1EN4cute5tupleIJNS5_1CILi64EEENS7_ILi80EEENS7_ILi192EEEEEENS_6half_tEfNS_4arch4Sm80ELb0ELb1ELb1ELb1ELb0ELb0ELb1ELb0ELi2ELi4ELi2ELi2ELb0EEENS1_21CollectiveEpilogueBwdISB_SC_SE_Li256ELb1ELb1ELi4EEENS1_19SingleTileSchedulerILb1ELb0ELb0ELi80EEEEEEEEEvNT_6ParamsE --------------------------
	.section	.nv.info._ZN7cutlass13device_kernelIN5flash19enable_sm80_to_sm89INS1_16FlashAttnBwdSm80INS1_25CollectiveMainloopBwdSm80ILi2ELi1EN4cute5tupleIJNS5_1CILi64EEENS7_ILi80EEENS7_ILi192EEEEEENS_6half_tEfNS_4arch4Sm80ELb0ELb1ELb1ELb1ELb0ELb0ELb1ELb0ELi2ELi4ELi2ELi2ELb0EEENS1_21CollectiveEpilogueBwdISB_SC_SE_Li256ELb1ELb1ELi4EEENS1_19SingleTileSchedulerILb1ELb0ELb0ELi80EEEEEEEEEvNT_6ParamsE,"",@"SHT_CUDA_INFO"
	.sectionflags	@""
	.align	4


	//----- nvinfo : EIATTR_CUDA_API_VERSION
	.align		4
        /*0000*/ 	.byte	0x04, 0x37
        /*0002*/ 	.short	(.L_756 - .L_755)
.L_755:
        /*0004*/ 	.word	0x00000082


	//----- nvinfo : EIATTR_KPARAM_INFO
	.align		4
.L_756:
        /*0008*/ 	.byte	0x04, 0x17
        /*000a*/ 	.short	(.L_758 - .L_757)
.L_757:
        /*000c*/ 	.word	0x00000000
        /*0010*/ 	.short	0x0000
        /*0012*/ 	.short	0x0000
        /*0014*/ 	.byte	0x00, 0xf0, 0xc1, 0x09


	//----- nvinfo : EIATTR_SPARSE_MMA_MASK
	.align		4
.L_758:
        /*0018*/ 	.byte	0x03, 0x50
        /*001a*/ 	.short	0x0000


	//----- nvinfo : EIATTR_MAXREG_COUNT
	.align		4
        /*001c*/ 	.byte	0x03, 0x1b
        /*001e*/ 	.short	0x00ff


	//----- nvinfo : EIATTR_MERCURY_ISA_VERSION
	.align		4
        /*0020*/ 	.byte	0x03, 0x5f
        /*0022*/ 	.short	0x0101


	//----- nvinfo : EIATTR_EXIT_INSTR_OFFSETS
	.align		4
        /*0024*/ 	.byte	0x04, 0x1c
        /*0026*/ 	.short	(.L_760 - .L_759)


	//   ....[0]....
.L_759:
        /*0028*/ 	.word	0x00000010


	//----- nvinfo : EIATTR_MAX_THREADS
	.align		4
.L_760:
        /*002c*/ 	.byte	0x04, 0x05
        /*002e*/ 	.short	(.L_762 - .L_761)
.L_761:
        /*0030*/ 	.word	0x00000100
        /*0034*/ 	.word	0x00000001
        /*0038*/ 	.word	0x00000001


	//----- nvinfo : EIATTR_CBANK_PARAM_SIZE
	.align		4
.L_762:
        /*003c*/ 	.byte	0x03, 0x19
        /*003e*/ 	.short	0x0270


	//----- nvinfo : EIATTR_PARAM_CBANK
	.align		4
        /*0040*/ 	.byte	0x04, 0x0a
        /*0042*/ 	.short	(.L_764 - .L_763)
	.align		4
.L_763:
        /*0044*/ 	.word	index@(.nv.constant0._ZN7cutlass13device_kernelIN5flash19enable_sm80_to_sm89INS1_16FlashAttnBwdSm80INS1_25CollectiveMainloopBwdSm80ILi2ELi1EN4cute5tupleIJNS5_1CILi64EEENS7_ILi80EEENS7_ILi192EEEEEENS_6half_tEfNS_4arch4Sm80ELb0ELb1ELb1ELb1ELb0ELb0ELb1ELb0ELi2ELi4ELi2ELi2ELb0EEENS1_21CollectiveEpilogueBwdISB_SC_SE_Li256ELb1ELb1ELi4EEENS1_19SingleTileSchedulerILb1ELb0ELb0ELi80EEEEEEEEEvNT_6ParamsE)
        /*0048*/ 	.short	0x0210
        /*004a*/ 	.short	0x0270


	//----- nvinfo : EIATTR_SW_WAR
	.align		4
.L_764:
        /*004c*/ 	.byte	0x04, 0x36
        /*004e*/ 	.short	(.L_766 - .L_765)
.L_765:
        /*0050*/ 	.word	0x00000008
.L_766:


//--------------------- .nv.info._ZN7cutlass13device_kernelIN5flash19enable_sm80_to_sm89INS1_16FlashAttnBwdSm80INS1_25CollectiveMainloopBwdSm80ILi2ELi1EN4cute5tupleIJNS5_1CILi64EEENS7_ILi80EEENS7_ILi192EEEEEENS_6half_tEfNS_4arch4Sm80ELb0ELb1ELb1ELb1ELb1ELb0ELb1ELb0ELi2ELi4ELi2ELi2ELb0EEENS1_21CollectiveEpilogueBwdISB_SC_SE_Li256ELb1ELb1ELi4EEENS1_19SingleTileSchedulerILb1ELb0ELb0ELi80EEEEEEEEEvNT_6ParamsE --------------------------
	.section	.nv.info._ZN7cutlass13device_kernelIN5flash19enable_sm80_to_sm89INS1_16FlashAttnBwdSm80INS1_25CollectiveMainloopBwdSm80ILi2ELi1EN4cute5tupleIJNS5_1CILi64EEENS7_ILi80EEENS7_ILi192EEEEEENS_6half_tEfNS_4arch4Sm80ELb0ELb1ELb1ELb1ELb1ELb0ELb1ELb0ELi2ELi4ELi2ELi2ELb0EEENS1_21CollectiveEpilogueBwdISB_SC_SE_Li256ELb1ELb1ELi4EEENS1_19SingleTileSchedulerILb1ELb0ELb0ELi80EEEEEEEEEvNT_6ParamsE,"",@"SHT_CUDA_INFO"
	.sectionflags	@""
	.align	4


	//----- nvinfo : EIATTR_CUDA_API_VERSION
	.align		4
        /*0000*/ 	.byte	0x04, 0x37
        /*0002*/ 	.short	(.L_768 - .L_767)
.L_767:
        /*0004*/ 	.word	0x00000082


	//----- nvinfo : EIATTR_KPARAM_INFO
	.align		4
.L_768:
        /*0008*/ 	.byte	0x04, 0x17
        /*000a*/ 	.short	(.L_770 - .L_769)
.L_769:
        /*000c*/ 	.word	0x00000000
        /*0010*/ 	.short	0x0000
        /*0012*/ 	.short	0x0000
        /*0014*/ 	.byte	0x00, 0xf0, 0xc1, 0x09


	//----- nvinfo : EIATTR_SPARSE_MMA_MASK
	.align		4
.L_770:
        /*0018*/ 	.byte	0x03, 0x50
        /*001a*/ 	.short	0x0000


	//----- nvinfo : EIATTR_MAXREG_COUNT
	.align		4
        /*001c*/ 	.byte	0x03, 0x1b
        /*001e*/ 	.short	0x00ff


	//----- nvinfo : EIATTR_MERCURY_ISA_VERSION
	.align		4
        /*0020*/ 	.byte	0x03, 0x5f
        /*0022*/ 	.short	0x0101


	//----- nvinfo : EIATTR_EXIT_INSTR_OFFSETS
	.align		4
        /*0024*/ 	.byte	0x04, 0x1c
        /*0026*/ 	.short	(.L_772 - .L_771)


	//   ....[0]....
.L_771:
        /*0028*/ 	.word	0x00000010


	//----- nvinfo : EIATTR_MAX_THREADS
	.align		4
.L_772:
        /*002c*/ 	.byte	0x04, 0x05
        /*002e*/ 	.short	(.L_774 - .L_773)
.L_773:
        /*0030*/ 	.word	0x00000100
        /*0034*/ 	.word	0x00000001
        /*0038*/ 	.word	0x00000001


	//----- nvinfo : EIATTR_CBANK_PARAM_SIZE
	.align		4
.L_774:
        /*003c*/ 	.byte	0x03, 0x19
        /*003e*/ 	.short	0x0270


	//----- nvinfo : EIATTR_PARAM_CBANK
	.align		4
        /*0040*/ 	.byte	0x04, 0x0a
        /*0042*/ 	.short	(.L_776 - .L_775)
	.align		4
.L_775:
        /*0044*/ 	.word	index@(.nv.constant0._ZN7cutlass13device_kernelIN5flash19enable_sm80_to_sm89INS1_16FlashAttnBwdSm80INS1_25CollectiveMainloopBwdSm80ILi2ELi1EN4cute5tupleIJNS5_1CILi64EEENS7_ILi80EEENS7_ILi192EEEEEENS_6half_tEfNS_4arch4Sm80ELb0ELb1ELb1ELb1ELb1ELb0ELb1ELb0ELi2ELi4ELi2ELi2ELb0EEENS1_21CollectiveEpilogueBwdISB_SC_SE_Li256ELb1ELb1ELi4EEENS1_19SingleTileSchedulerILb1ELb0ELb0ELi80EEEEEEEEEvNT_6ParamsE)
        /*0048*/ 	.short	0x0210
        /*004a*/ 	.short	0x0270


	//----- nvinfo : EIATTR_SW_WAR
	.align		4
.L_776:
        /*004c*/ 	.byte	0x04, 0x36
        /*004e*/ 	.short	(.L_778 - .L_777)
.L_777:
        /*0050*/ 	.word	0x00000008
.L_778:


//--------------------- .nv.info._ZN7cutlass13device_kernelIN5flash19enable_sm80_to_sm89INS1_16FlashAttnBwdSm80INS1_25CollectiveMainloopBwdSm80ILi2ELi1EN4cute5tupleIJNS5_1CILi64EEENS7_ILi80EEENS7_ILi192EEEEEENS_6half_tEfNS_4arch4Sm80ELb0ELb1ELb1ELb1ELb0ELb0ELb1ELb0ELi2ELi4ELi2ELi2ELb0EEENS1_24CollectiveEpilogueBwdGQAISB_fSE_Li256ELb1ELb0EEENS1_19SingleTileSchedulerILb1ELb0ELb0ELi80EEEEEEEEEvNT_6ParamsE --------------------------
	.section	.nv.info._ZN7cutlass13device_kernelIN5flash19enable_sm80_to_sm89INS1_16FlashAttnBwdSm80INS1_25CollectiveMainloopBwdSm80ILi2ELi1EN4cute5tupleIJNS5_1CILi64EEENS7_ILi80EEENS7_ILi192EEEEEENS_6half_tEfNS_4arch4Sm80ELb0ELb1ELb1ELb1ELb0ELb0ELb1ELb0ELi2ELi4ELi2ELi2ELb0EEENS1_24CollectiveEpilogueBwdGQAISB_fSE_Li256ELb1ELb0EEENS1_19SingleTileSchedulerILb1ELb0ELb0ELi80EEEEEEEEEvNT_6ParamsE,"",@"SHT_CUDA_INFO"
	.sectionflags	@""
	.align	4


	//----- nvinfo : EIATTR_CUDA_API_VERSION
	.align		4
        /*0000*/ 	.byte	0x04, 0x37
        /*0002*/ 	.short	(.L_780 - .L_779)
.L_779:
        /*0004*/ 	.word	0x00000082


	//----- nvinfo : EIATTR_KPARAM_INFO
	.align		4
.L_780:
        /*0008*/ 	.byte	0x04, 0x17
        /*000a*/ 	.short	(.L_782 - .L_781)
.L_781:
        /*000c*/ 	.word	0x00000000
        /*0010*/ 	.short	0x0000
        /*0012*/ 	.short	0x0000
        /*0014*/ 	.byte	0x00, 0xf0, 0xe1, 0x09


	//----- nvinfo : EIATTR_SPARSE_MMA_MASK
	.align		4
.L_782:
        /*0018*/ 	.byte	0x03, 0x50
        /*001a*/ 	.short	0x0000


	//----- nvinfo : EIATTR_MAXREG_COUNT
	.align		4
        /*001c*/ 	.byte	0x03, 0x1b
        /*001e*/ 	.short	0x00ff


	//----- nvinfo : EIATTR_MERCURY_ISA_VERSION
	.align		4
        /*0020*/ 	.byte	0x03, 0x5f
        /*0022*/ 	.short	0x0101


	//----- nvinfo : EIATTR_EXIT_INSTR_OFFSETS
	.align		4
        /*0024*/ 	.byte	0x04, 0x1c
        /*0026*/ 	.short	(.L_784 - .L_783)


	//   ....[0]....
.L_783:
        /*0028*/ 	.word	0x00000010


	//----- nvinfo : EIATTR_MAX_THREADS
	.align		4
.L_784:
        /*002c*/ 	.byte	0x04, 0x05
        /*002e*/ 	.short	(.L_786 - .L_785)
.L_785:
        /*0030*/ 	.word	0x00000100
        /*0034*/ 	.word	0x00000001
        /*0038*/ 	.word	0x00000001


	//----- nvinfo : EIATTR_CBANK_PARAM_SIZE
	.align		4
.L_786:
        /*003c*/ 	.byte	0x03, 0x19
        /*003e*/ 	.short	0x0278


	//----- nvinfo : EIATTR_PARAM_CBANK
	.align		4
        /*0040*/ 	.byte	0x04, 0x0a
        /*0042*/ 	.short	(.L_788 - .L_787)
	.align		4
.L_787:
        /*0044*/ 	.word	index@(.nv.constant0._ZN7cutlass13device_kernelIN5flash19enable_sm80_to_sm89INS1_16FlashAttnBwdSm80INS1_25CollectiveMainloopBwdSm80ILi2ELi1EN4cute5tupleIJNS5_1CILi64EEENS7_ILi80EEENS7_ILi192EEEEEENS_6half_tEfNS_4arch4Sm80ELb0ELb1ELb1ELb1ELb0ELb0ELb1ELb0ELi2ELi4ELi2ELi2ELb0EEENS1_24CollectiveEpilogueBwdGQAISB_fSE_Li256ELb1ELb0EEENS1_19SingleTileSchedulerILb1ELb0ELb0ELi80EEEEEEEEEvNT_6ParamsE)
        /*0048*/ 	.short	0x0210
        /*004a*/ 	.short	0x0278


	//----- nvinfo : EIATTR_SW_WAR
	.align		4
.L_788:
        /*004c*/ 	.byte	0x04, 0x36
        /*004e*/ 	.short	(.L_790 - .L_789)
.L_789:
        /*0050*/ 	.word	0x00000008
.L_790:


//--------------------- .nv.info._ZN7cutlass13device_kernelIN5flash19enable_sm80_to_sm89INS1_16FlashAttnBwdSm80INS1_25CollectiveMainloopBwdSm80ILi2ELi1EN4cute5tupleIJNS5_1CILi64EEENS7_ILi80EEENS7_ILi192EEEEEENS_6half_tEfNS_4arch4Sm80ELb0ELb1ELb1ELb1ELb1ELb0ELb1ELb0ELi2ELi4ELi2ELi2ELb0EEENS1_24CollectiveEpilogueBwdGQAISB_fSE_Li256ELb1ELb1EEENS1_19SingleTileSchedulerILb1ELb0ELb0ELi80EEEEEEEEEvNT_6ParamsE --------------------------
	.section	.nv.info._ZN7cutlass13device_kernelIN5flash19enable_sm80_to_sm89INS1_16FlashAttnBwdSm80INS1_25CollectiveMainloopBwdSm80ILi2ELi1EN4cute5tupleIJNS5_1CILi64EEENS7_ILi80EEENS7_ILi192EEEEEENS_6half_tEfNS_4arch4Sm80ELb0ELb1ELb1ELb1ELb1ELb0ELb1ELb0ELi2ELi4ELi2ELi2ELb0EEENS1_24CollectiveEpilogueBwdGQAISB_fSE_Li256ELb1ELb1EEENS1_19SingleTileSchedulerILb1ELb0ELb0ELi80EEEEEEEEEvNT_6ParamsE,"",@"SHT_CUDA_INFO"
	.sectionflags	@""
	.align	4


	//----- nvinfo : EIATTR_CUDA_API_VERSION
	.align		4
        /*0000*/ 	.byte	0x04, 0x37
        /*0002*/ 	.short	(.L_792 - .L_791)
.L_791:
        /*0004*/ 	.word	0x00000082


	//----- nvinfo : EIATTR_KPARAM_INFO
	.align		4
.L_792:
        /*0008*/ 	.byte	0x04, 0x17
        /*000a*/ 	.short	(.L_794 - .L_793)
.L_793:
        /*000c*/ 	.word	0x00000000
        /*0010*/ 	.short	0x0000
        /*0012*/ 	.short	0x0000
        /*0014*/ 	.byte	0x00, 0xf0, 0xe1, 0x09


	//----- nvinfo : EIATTR_SPARSE_MMA_MASK
	.align		4
.L_794:
        /*0018*/ 	.byte	0x03, 0x50
        /*001a*/ 	.short	0x0000


	//----- nvinfo : EIATTR_MAXREG_COUNT
	.align		4
        /*001c*/ 	.byte	0x03, 0x1b
        /*001e*/ 	.short	0x00ff


	//----- nvinfo : EIATTR_MERCURY_ISA_VERSION
	.align		4
        /*0020*/ 	.byte	0x03, 0x5f
        /*0022*/ 	.short	0x0101


	//----- nvinfo : EIATTR_EXIT_INSTR_OFFSETS
	.align		4
        /*0024*/ 	.byte	0x04, 0x1c
        /*0026*/ 	.short	(.L_796 - .L_795)


	//   ....[0]....
.L_795:
        /*0028*/ 	.word	0x00000010


	//----- nvinfo : EIATTR_MAX_THREADS
	.align		4
.L_796:
        /*002c*/ 	.byte	0x04, 0x05
        /*002e*/ 	.short	(.L_798 - .L_797)
.L_797:
        /*0030*/ 	.word	0x00000100
        /*0034*/ 	.word	0x00000001
        /*0038*/ 	.word	0x00000001


	//----- nvinfo : EIATTR_CBANK_PARAM_SIZE
	.align		4
.L_798:
        /*003c*/ 	.byte	0x03, 0x19
        /*003e*/ 	.short	0x0278


	//----- nvinfo : EIATTR_PARAM_CBANK
	.align		4
        /*0040*/ 	.byte	0x04, 0x0a
        /*0042*/ 	.short	(.L_800 - .L_799)
	.align		4
.L_799:
        /*0044*/ 	.word	index@(.nv.constant0._ZN7cutlass13device_kernelIN5flash19enable_sm80_to_sm89INS1_16FlashAttnBwdSm80INS1_25CollectiveMainloopBwdSm80ILi2ELi1EN4cute5tupleIJNS5_1CILi64EEENS7_ILi80EEENS7_ILi192EEEEEENS_6half_tEfNS_4arch4Sm80ELb0ELb1ELb1ELb1ELb1ELb0ELb1ELb0ELi2ELi4ELi2ELi2ELb0EEENS1_24CollectiveEpilogueBwdGQAISB_fSE_Li256ELb1ELb1EEENS1_19SingleTileSchedulerILb1ELb0ELb0ELi80EEEEEEEEEvNT_6ParamsE)
        /*0048*/ 	.short	0x0210
        /*004a*/ 	.short	0x0278


	//----- nvinfo : EIATTR_SW_WAR
	.align		4
.L_800:
        /*004c*/ 	.byte	0x04, 0x36
        /*004e*/ 	.short	(.L_802 - .L_801)
.L_801:
        /*0050*/ 	.word	0x00000008
.L_802:


//--------------------- .nv.info._ZN7cutlass13device_kernelIN5flash19enable_sm80_to_sm89INS1_16FlashAttnBwdSm80INS1_25CollectiveMainloopBwdSm80ILi2ELi1EN4cute5tupleIJNS5_1CILi64EEENS7_ILi80EEENS7_ILi192EEEEEENS_6half_tEfNS_4arch4Sm80ELb1ELb0ELb1ELb0ELb0ELb0ELb1ELb0ELi2ELi4ELi2ELi2ELb0EEENS1_21CollectiveEpilogueBwdISB_SC_SE_Li256ELb0ELb1ELi4EEENS1_25SingleTileBwdLPTSchedulerILb0ELi80ELb0EEEEEEEEEvNT_6ParamsE --------------------------
	.section	.nv.info._ZN7cutlass13device_kernelIN5flash19enable_sm80_to_sm89INS1_16FlashAttnBwdSm80INS1_25CollectiveMainloopBwdSm80ILi2ELi1EN4cute5tupleIJNS5_1CILi64EEENS7_ILi80EEENS7_ILi192EEEEEENS_6half_tEfNS_4arch4Sm80ELb1ELb0ELb1ELb0ELb0ELb0ELb1ELb0ELi2ELi4ELi2ELi2ELb0EEENS1_21CollectiveEpilogueBwdISB_SC_SE_Li256ELb0ELb1ELi4EEENS1_25SingleTileBwdLPTSchedulerILb0ELi80ELb0EEEEEEEEEvNT_6ParamsE,"",@"SHT_CUDA_INFO"
	.sectionflags	@""
	.align	4


	//----- nvinfo : EIATTR_CUDA_API_VERSION
	.align		4
        /*0000*/ 	.byte	0x04, 0x37
        /*0002*/ 	.short	(.L_804 - .L_803)
.L_803:
        /*0004*/ 	.word	0x00000082


	//----- nvinfo : EIATTR_KPARAM_INFO
	.align		4
.L_804:
        /*0008*/ 	.byte	0x04, 0x17
        /*000a*/ 	.short	(.L_806 - .L_805)
.L_805:
        /*000c*/ 	.word	0x00000000
        /*0010*/ 	.short	0x0000
        /*0012*/ 	.short	0x0000
        /*0014*/ 	.byte	0x00, 0xf0, 0x21, 0x0a


	//----- nvinfo : EIATTR_SPARSE_MMA_MASK
	.align		4
.L_806:
        /*0018*/ 	.byte	0x03, 0x50
        /*001a*/ 	.short	0x0000


	//----- nvinfo : EIATTR_MAXREG_COUNT
	.align		4
        /*001c*/ 	.byte	0x03, 0x1b
        /*001e*/ 	.short	0x00ff


	//----- nvinfo : EIATTR_MERCURY_ISA_VERSION
	.align		4
        /*0020*/ 	.byte	0x03, 0x5f
        /*0022*/ 	.short	0x0101


	//----- nvinfo : EIATTR_EXIT_INSTR_OFFSETS
	.align		4
        /*0024*/ 	.byte	0x04, 0x1c
        /*0026*/ 	.short	(.L_808 - .L_807)


	//   ....[0]....
.L_807:
        /*0028*/ 	.word	0x00000010


	//----- nvinfo : EIATTR_MAX_THREADS
	.align		4
.L_808:
        /*002c*/ 	.byte	0x04, 0x05
        /*002e*/ 	.short	(.L_810 - .L_809)
.L_809:
        /*0030*/ 	.word	0x00000100
        /*0034*/ 	.word	0x00000001
        /*0038*/ 	.word	0x00000001


	//----- nvinfo : EIATTR_CBANK_PARAM_SIZE
	.align		4
.L_810:
        /*003c*/ 	.byte	0x03, 0x19
        /*003e*/ 	.short	0x0288


	//----- nvinfo : EIATTR_PARAM_CBANK
	.align		4
        /*0040*/ 	.byte	0x04, 0x0a
        /*0042*/ 	.short	(.L_812 - .L_811)
	.align		4
.L_811:
        /*0044*/ 	.word	index@(.nv.constant0._ZN7cutlass13device_kernelIN5flash19enable_sm80_to_sm89INS1_16FlashAttnBwdSm80INS1_25CollectiveMainloopBwdSm80ILi2ELi1EN4cute5tupleIJNS5_1CILi64EEENS7_ILi80EEENS7_ILi192EEEEEENS_6half_tEfNS_4arch4Sm80ELb1ELb0ELb1ELb0ELb0ELb0ELb1ELb0ELi2ELi4ELi2ELi2ELb0EEENS1_21CollectiveEpilogueBwdISB_SC_SE_Li256ELb0ELb1ELi4EEENS1_25SingleTileBwdLPTSchedulerILb0ELi80ELb0EEEEEEEEEvNT_6ParamsE)
        /*0048*/ 	.short	0x0210
        /*004a*/ 	.short	0x0288


	//----- nvinfo : EIATTR_SW_WAR
	.align		4
.L_812:
        /*004c*/ 	.byte	0x04, 0x36
        /*004e*/ 	.short	(.L_814 - .L_813)
.L_813:
        /*0050*/ 	.word	0x00000008
.L_814:


//--------------------- .nv.info._ZN7cutlass13device_kernelIN5flash19enable_sm80_to_sm89INS1_16FlashAttnBwdSm80INS1_25CollectiveMainloopBwdSm80ILi2ELi1EN4cute5tupleIJNS5_1CILi64EEENS7_ILi80EEENS7_ILi192EEEEEENS_6half_tEfNS_4arch4Sm80ELb1ELb0ELb1ELb0ELb1ELb0ELb1ELb0ELi2ELi4ELi2ELi2ELb0EEENS1_21CollectiveEpilogueBwdISB_SC_SE_Li256ELb0ELb1ELi4EEENS1_25SingleTileBwdLPTSchedulerILb0ELi80ELb1EEEEEEEEEvNT_6ParamsE --------------------------
	.section	.nv.info._ZN7cutlass13device_kernelIN5flash19enable_sm80_to_sm89INS1_16FlashAttnBwdSm80INS1_25CollectiveMainloopBwdSm80ILi2ELi1EN4cute5tupleIJNS5_1CILi64EEENS7_ILi80EEENS7_ILi192EEEEEENS_6half_tEfNS_4arch4Sm80ELb1ELb0ELb1ELb0ELb1ELb0ELb1ELb0ELi2ELi4ELi2ELi2ELb0EEENS1_21CollectiveEpilogueBwdISB_SC_SE_Li256ELb0ELb1ELi4EEENS1_25SingleTileBwdLPTSchedulerILb0ELi80ELb1EEEEEEEEEvNT_6ParamsE,"",@"SHT_CUDA_INFO"
	.sectionflags	@""
	.align	4


	//----- nvinfo : EIATTR_CUDA_API_VERSION
	.align		4
        /*0000*/ 	.byte	0x04, 0x37
        /*0002*/ 	.short	(.L_816 - .L_815)
.L_815:
        /*0004*/ 	.word	0x00000082


	//----- nvinfo : EIATTR_KPARAM_INFO
	.align		4
.L_816:
        /*0008*/ 	.byte	0x04, 0x17
        /*000a*/ 	.short	(.L_818 - .L_817)
.L_817:
        /*000c*/ 	.word	0x00000000
        /*0010*/ 	.short	0x0000
        /*0012*/ 	.short	0x0000
        /*0014*/ 	.byte	0x00, 0xf0, 0x21, 0x0a


	//----- nvinfo : EIATTR_SPARSE_MMA_MASK
	.align		4
.L_818:
        /*0018*/ 	.byte	0x03, 0x50
        /*001a*/ 	.short	0x0000


	//----- nvinfo : EIATTR_MAXREG_COUNT
	.align		4
        /*001c*/ 	.byte	0x03, 0x1b
        /*001e*/ 	.short	0x00ff


	//----- nvinfo : EIATTR_MERCURY_ISA_VERSION
	.align		4
        /*0020*/ 	.byte	0x03, 0x5f
        /*0022*/ 	.short	0x0101


	//----- nvinfo : EIATTR_EXIT_INSTR_OFFSETS
	.align		4
        /*0024*/ 	.byte	0x04, 0x1c
        /*0026*/ 	.short	(.L_820 - .L_819)


	//   ....[0]....
.L_819:
        /*0028*/ 	.word	0x00000010


	//----- nvinfo : EIATTR_MAX_THREADS
	.align		4
.L_820:
        /*002c*/ 	.byte	0x04, 0x05
        /*002e*/ 	.short	(.L_822 - .L_821)
.L_821:
        /*0030*/ 	.word	0x00000100
        /*0034*/ 	.word	0x00000001
        /*0038*/ 	.word	0x00000001


	//----- nvinfo : EIATTR_CBANK_PARAM_SIZE
	.align		4
.L_822:
        /*003c*/ 	.byte	0x03, 0x19
        /*003e*/ 	.short	0x0288


	//----- nvinfo : EIATTR_PARAM_CBANK
	.align		4
        /*0040*/ 	.byte	0x04, 0x0a
        /*0042*/ 	.short	(.L_824 - .L_823)
	.align		4
.L_823:
        /*0044*/ 	.word	index@(.nv.constant0._ZN7cutlass13device_kernelIN5flash19enable_sm80_to_sm89INS1_16FlashAttnBwdSm80INS1_25CollectiveMainloopBwdSm80ILi2ELi1EN4cute5tupleIJNS5_1CILi64EEENS7_ILi80EEENS7_ILi192EEEEEENS_6half_tEfNS_4arch4Sm80ELb1ELb0ELb1ELb0ELb1ELb0ELb1ELb0ELi2ELi4ELi2ELi2ELb0EEENS1_21CollectiveEpilogueBwdISB_SC_SE_Li256ELb0ELb1ELi4EEENS1_25SingleTileBwdLPTSchedulerILb0ELi80ELb1EEEEEEEEEvNT_6ParamsE)
        /*0048*/ 	.short	0x0210
        /*004a*/ 	.short	0x0288


	//----- nvinfo : EIATTR_SW_WAR
	.align		4
.L_824:
        /*004c*/ 	.byte	0x04, 0x36
        /*004e*/ 	.short	(.L_826 - .L_825)
.L_825:
        /*0050*/ 	.word	0x00000008
.L_826:


//--------------------- .nv.info._ZN7cutlass13device_kernelIN5flash19enable_sm80_to_sm89INS1_16FlashAttnBwdSm80INS1_25CollectiveMainloopBwdSm80ILi2ELi1EN4cute5tupleIJNS5_1CILi64EEENS7_ILi80EEENS7_ILi192EEEEEENS_6half_tEfNS_4arch4Sm80ELb1ELb0ELb1ELb0ELb0ELb0ELb1ELb0ELi2ELi4ELi2ELi2ELb0EEENS1_24CollectiveEpilogueBwdGQAISB_fSE_Li256ELb0ELb0EEENS1_25SingleTileBwdLPTSchedulerILb0ELi80ELb0EEEEEEEEEvNT_6ParamsE --------------------------
	.section	.nv.info._ZN7cutlass13device_kernelIN5flash19enable_sm80_to_sm89INS1_16FlashAttnBwdSm80INS1_25CollectiveMainloopBwdSm80ILi2ELi1EN4cute5tupleIJNS5_1CILi64EEENS7_ILi80EEENS7_ILi192EEEEEENS_6half_tEfNS_4arch4Sm80ELb1ELb0ELb1ELb0ELb0ELb0ELb1ELb0ELi2ELi4ELi2ELi2ELb0EEENS1_24CollectiveEpilogueBwdGQAISB_fSE_Li256ELb0ELb0EEENS1_25SingleTileBwdLPTSchedulerILb0ELi80ELb0EEEEEEEEEvNT_6ParamsE,"",@"SHT_CUDA_INFO"
	.sectionflags	@""
	.align	4


	//----- nvinfo : EIATTR_CUDA_API_VERSION
	.align		4
        /*0000*/ 	.byte	0x04, 0x37
        /*0002*/ 	.short	(.L_828 - .L_827)
.L_827:
        /*0004*/ 	.word	0x00000082


	//----- nvinfo : EIATTR_KPARAM_INFO
	.align		4
.L_828:
        /*0008*/ 	.byte	0x04, 0x17
        /*000a*/ 	.short	(.L_830 - .L_829)
.L_829:
        /*000c*/ 	.word	0x00000000
        /*0010*/ 	.short	0x0000
        /*0012*/ 	.short	0x0000
        /*0014*/ 	.byte	0x00, 0xf0, 0x41, 0x0a


	//----- nvinfo : EIATTR_SPARSE_MMA_MASK
	.align		4
.L_830:
        /*0018*/ 	.byte	0x03, 0x50
        /*001a*/ 	.short	0x0000


	//----- nvinfo : EIATTR_MAXREG_COUNT
	.align		4
        /*001c*/ 	.byte	0x03, 0x1b
        /*001e*/ 	.short	0x00ff


	//----- nvinfo : EIATTR_MERCURY_ISA_VERSION
	.align		4
        /*0020*/ 	.byte	0x03, 0x5f
        /*0022*/ 	.short	0x0101


	//----- nvinfo : EIATTR_EXIT_INSTR_OFFSETS
	.align		4
        /*0024*/ 	.byte	0x04, 0x1c
        /*0026*/ 	.short	(.L_832 - .L_831)


	//   ....[0]....
.L_831:
        /*0028*/ 	.word	0x00000010


	//----- nvinfo : EIATTR_MAX_THREADS
	.align		4
.L_832:
        /*002c*/ 	.byte	0x04, 0x05
        /*002e*/ 	.short	(.L_834 - .L_833)
.L_833:
        /*0030*/ 	.word	0x00000100
        /*0034*/ 	.word	0x00000001
        /*0038*/ 	.word	0x00000001


	//----- nvinfo : EIATTR_CBANK_PARAM_SIZE
	.align		4
.L_834:
        /*003c*/ 	.byte	0x03, 0x19
        /*003e*/ 	.short	0x0290


	//----- nvinfo : EIATTR_PARAM_CBANK
	.align		4
        /*0040*/ 	.byte	0x04, 0x0a
        /*0042*/ 	.short	(.L_836 - .L_835)
	.align		4
.L_835:
        /*0044*/ 	.word	index@(.nv.constant0._ZN7cutlass13device_kernelIN5flash19enable_sm80_to_sm89INS1_16FlashAttnBwdSm80INS1_25CollectiveMainloopBwdSm80ILi2ELi1EN4cute5tupleIJNS5_1CILi64EEENS7_ILi80EEENS7_ILi192EEEEEENS_6half_tEfNS_4arch4Sm80ELb1ELb0ELb1ELb0ELb0ELb0ELb1ELb0ELi2ELi4ELi2ELi2ELb0EEENS1_24CollectiveEpilogueBwdGQAISB_fSE_Li256ELb0ELb0EEENS1_25SingleTileBwdLPTSchedulerILb0ELi80ELb0EEEEEEEEEvNT_6ParamsE)
        /*0048*/ 	.short	0x0210
        /*004a*/ 	.short	0x0290


	//----- nvinfo : EIATTR_SW_WAR
	.align		4
.L_836:
        /*004c*/ 	.byte	0x04, 0x36
        /*004e*/ 	.short	(.L_838 - .L_837)
.L_837:
        /*0050*/ 	.word	0x00000008
.L_838:


//--------------------- .nv.info._ZN7cutlass13device_kernelIN5flash19enable_sm80_to_sm89INS1_16FlashAttnBwdSm80INS1_25CollectiveMainloopBwdSm80ILi2ELi1EN4cute5tupleIJNS5_1CILi64EEENS7_ILi80EEENS7_ILi192EEEEEENS_6half_tEfNS_4arch4Sm80ELb1ELb0ELb1ELb0ELb1ELb0ELb1ELb0ELi2ELi4ELi2ELi2ELb0EEENS1_24CollectiveEpilogueBwdGQAISB_fSE_Li256ELb0ELb1EEENS1_25SingleTileBwdLPTSchedulerILb0ELi80ELb1EEEEEEEEEvNT_6ParamsE --------------------------
	.section	.nv.info._ZN7cutlass13device_kernelIN5flash19enable_sm80_to_sm89INS1_16FlashAttnBwdSm80INS1_25CollectiveMainloopBwdSm80ILi2ELi1EN4cute5tupleIJNS5_1CILi64EEENS7_ILi80EEENS7_ILi192EEEEEENS_6half_tEfNS_4arch4Sm80ELb1ELb0ELb1ELb0ELb1ELb0ELb1ELb0ELi2ELi4ELi2ELi2ELb0EEENS1_24CollectiveEpilogueBwdGQAISB_fSE_Li256ELb0ELb1EEENS1_25SingleTileBwdLPTSchedulerILb0ELi80ELb1EEEEEEEEEvNT_6ParamsE,"",@"SHT_CUDA_INFO"
	.sectionflags	@""
	.align	4


	//----- nvinfo : EIATTR_CUDA_API_VERSION
	.align		4
        /*0000*/ 	.byte	0x04, 0x37
        /*0002*/ 	.short	(.L_840 - .L_839)
.L_839:
        /*0004*/ 	.word	0x00000082


	//----- nvinfo : EIATTR_KPARAM_INFO
	.align		4
.L_840:
        /*0008*/ 	.byte	0x04, 0x17
        /*000a*/ 	.short	(.L_842 - .L_841)
.L_841:
        /*000c*/ 	.word	0x00000000
        /*0010*/ 	.short	0x0000
        /*0012*/ 	.short	0x0000
        /*0014*/ 	.byte	0x00, 0xf0, 0x41, 0x0a


	//----- nvinfo : EIATTR_SPARSE_MMA_MASK
	.align		4
.L_842:
        /*0018*/ 	.byte	0x03, 0x50
        /*001a*/ 	.short	0x0000


	//----- nvinfo : EIATTR_MAXREG_COUNT
	.align		4
        /*001c*/ 	.byte	0x03, 0x1b
        /*001e*/ 	.short	0x00ff


	//----- nvinfo : EIATTR_MERCURY_ISA_VERSION
	.align		4
        /*0020*/ 	.byte	0x03, 0x5f
        /*0022*/ 	.short	0x0101


	//----- nvinfo : EIATTR_EXIT_INSTR_OFFSETS
	.align		4
        /*0024*/ 	.byte	0x04, 0x1c
        /*0026*/ 	.short	(.L_844 - .L_843)


	//   ....[0]....
.L_843:
        /*0028*/ 	.word	0x00000010


	//----- nvinfo : EIATTR_MAX_THREADS
	.align		4
.L_844:
        /*002c*/ 	.byte	0x04, 0x05
        /*002e*/ 	.short	(.L_846 - .L_845)
.L_845:
        /*0030*/ 	.word	0x00000100
        /*0034*/ 	.word	0x00000001
        /*0038*/ 	.word	0x00000001


	//----- nvinfo : EIATTR_CBANK_PARAM_SIZE
	.align		4
.L_846:
        /*003c*/ 	.byte	0x03, 0x19
        /*003e*/ 	.short	0x0290


	//----- nvinfo : EIATTR_PARAM_CBANK
	.align		4
        /*0040*/ 	.byte	0x04, 0x0a
        /*0042*/ 	.short	(.L_848 - .L_847)
	.align		4
.L_847:
        /*0044*/ 	.word	index@(.nv.constant0._ZN7cutlass13device_kernelIN5flash19enable_sm80_to_sm89INS1_16FlashAttnBwdSm80INS1_25CollectiveMainloopBwdSm80ILi2ELi1EN4cute5tupleIJNS5_1CILi64EEENS7_ILi80EEENS7_ILi192EEEEEENS_6half_tEfNS_4arch4Sm80ELb1ELb0ELb1ELb0ELb1ELb0ELb1ELb0ELi2ELi4ELi2ELi2ELb0EEENS1_24CollectiveEpilogueBwdGQAISB_fSE_Li256ELb0ELb1EEENS1_25SingleTileBwdLPTSchedulerILb0ELi80ELb1EEEEEEEEEvNT_6ParamsE)
        /*0048*/ 	.short	0x0210
        /*004a*/ 	.short	0x0290


	//----- nvinfo : EIATTR_SW_WAR
	.align		4
.L_848:
        /*004c*/ 	.byte	0x04, 0x36
        /*004e*/ 	.short	(.L_850 - .L_849)
.L_849:
        /*0050*/ 	.word	0x00000008
.L_850:


//--------------------- .nv.info._ZN7cutlass13device_kernelIN5flash22FlashAttnBwdPreprocessIN4cute5tupleIJNS3_1CILi64EEENS5_ILi192EEEEEENS_6half_tEfNS_4arch4Sm80ELb1ELb0EEEEEvNT_6ParamsE --------------------------
	.section	.nv.info._ZN7cutlass13device_kernelIN5flash22FlashAttnBwdPreprocessIN4cute5tupleIJNS3_1CILi64EEENS5_ILi192EEEEEENS_6half_tEfNS_4arch4Sm80ELb1ELb0EEEEEvNT_6ParamsE,"",@"SHT_CUDA_INFO"
	.sectionflags	@""
	.align	4


	//----- nvinfo : EIATTR_CUDA_API_VERSION
	.align		4
        /*0000*/ 	.byte	0x04, 0x37
        /*0002*/ 	.short	(.L_852 - .L_851)
.L_851:
        /*0004*/ 	.word	0x00000082


	//----- nvinfo : EIATTR_KPARAM_INFO
	.align		4
.L_852:
        /*0008*/ 	.byte	0x04, 0x17
        /*000a*/ 	.short	(.L_854 - .L_853)
.L_853:
        /*000c*/ 	.word	0x00000000
        /*0010*/ 	.short	0x0000
        /*0012*/ 	.short	0x0000
        /*0014*/ 	.byte	0x00, 0xf0, 0xc1, 0x03


	//----- nvinfo : EIATTR_SPARSE_MMA_MASK
	.align		4
.L_854:
        /*0018*/ 	.byte	0x03, 0x50
        /*001a*/ 	.short	0x0000


	//----- nvinfo : EIATTR_MAXREG_COUNT
	.align		4
        /*001c*/ 	.byte	0x03, 0x1b
        /*001e*/ 	.short	0x0080


	//----- nvinfo : EIATTR_MERCURY_ISA_VERSION
	.align		4
        /*0020*/ 	.byte	0x03, 0x5f
        /*0022*/ 	.short	0x0101


	//----- nvinfo : EIATTR_COOP_GROUP_MASK_REGIDS
	.align		4
        /*0024*/ 	.byte	0x04, 0x29
        /*0026*/ 	.short	(.L_856 - .L_855)


	//   ....[0]....
.L_855:
        /*0028*/ 	.word	0xffffffff


	//   ....[1]....
        /*002c*/ 	.word	0xffffffff


	//   ....[2]....
        /*0030*/ 	.word	0xffffffff


	//   ....[3]....
        /*0034*/ 	.word	0xffffffff


	//   ....[4]....
        /*0038*/ 	.word	0xffffffff


	//   ....[5]....
        /*003c*/ 	.word	0xffffffff


	//----- nvinfo : EIATTR_COOP_GROUP_INSTR_OFFSETS
	.align		4
.L_856:
        /*0040*/ 	.byte	0x04, 0x28
        /*0042*/ 	.short	(.L_858 - .L_857)


	//   ....[0]....
.L_857:
        /*0044*/ 	.word	0x00001670


	//   ....[1]....
        /*0048*/ 	.word	0x00001680


	//   ....[2]....
        /*004c*/ 	.word	0x000016c0


	//   ....[3]....
        /*0050*/ 	.word	0x000016d0


	//   ....[4]....
        /*0054*/ 	.word	0x00001700


	//   ....[5]....
        /*0058*/ 	.word	0x00001710


	//----- nvinfo : EIATTR_EXIT_INSTR_OFFSETS
	.align		4
.L_858:
        /*005c*/ 	.byte	0x04, 0x1c
        /*005e*/ 	.short	(.L_860 - .L_859)


	//   ....[0]....
.L_859:
        /*0060*/ 	.word	0x00001c90


	//   ....[1]....
        /*0064*/ 	.word	0x00001d10


	//----- nvinfo : EIATTR_MAX_THREADS
	.align		4
.L_860:
        /*0068*/ 	.byte	0x04, 0x05
        /*006a*/ 	.short	(.L_862 - .L_861)
.L_861:
        /*006c*/ 	.word	0x00000100
        /*0070*/ 	.word	0x00000001
        /*0074*/ 	.word	0x00000001


	//----- nvinfo : EIATTR_CRS_STACK_SIZE
	.align		4
.L_862:
        /*0078*/ 	.byte	0x04, 0x1e
        /*007a*/ 	.short	(.L_864 - .L_863)
.L_863:
        /*007c*/ 	.word	0x00000000


	//----- nvinfo : EIATTR_CBANK_PARAM_SIZE
	.align		4
.L_864:
        /*0080*/ 	.byte	0x03, 0x19
        /*0082*/ 	.short	0x00f0


	//----- nvinfo : EIATTR_PARAM_CBANK
	.align		4
        /*0084*/ 	.byte	0x04, 0x0a
        /*0086*/ 	.short	(.L_866 - .L_865)
	.align		4
.L_865:
        /*0088*/ 	.word	index@(.nv.constant0._ZN7cutlass13device_kernelIN5flash22FlashAttnBwdPreprocessIN4cute5tupleIJNS3_1CILi64EEENS5_ILi192EEEEEENS_6half_tEfNS_4arch4Sm80ELb1ELb0EEEEEvNT_6ParamsE)
        /*008c*/ 	.short	0x0210
        /*008e*/ 	.short	0x00f0


	//----- nvinfo : EIATTR_SW_WAR
	.align		4
.L_866:
        /*0090*/ 	.byte	0x04, 0x36
        /*0092*/ 	.short	(.L_868 - .L_867)
.L_867:
        /*0094*/ 	.word	0x00000008
.L_868:


//--------------------- .nv.info._ZN7cutlass13device_kernelIN5flash19enable_sm80_to_sm89INS1_16FlashAttnBwdSm80INS1_25CollectiveMainloopBwdSm80ILi2ELi1EN4cute5tupleIJNS5_1CILi64EEENS7_ILi80EEENS7_ILi192EEEEEENS_6half_tEfNS_4arch4Sm80ELb1ELb0ELb1ELb1ELb0ELb0ELb1ELb0ELi2ELi4ELi2ELi2ELb0EEENS1_21CollectiveEpilogueBwdISB_SC_SE_Li256ELb1ELb1ELi4EEENS1_25SingleTileBwdLPTSchedulerILb1ELi80ELb0EEEEEEEEEvNT_6ParamsE --------------------------
	.section	.nv.info._ZN7cutlass13device_kernelIN5flash19enable_sm80_to_sm89INS1_16FlashAttnBwdSm80INS1_25CollectiveMainloopBwdSm80ILi2ELi1EN4cute5tupleIJNS5_1CILi64EEENS7_ILi80EEENS7_ILi192EEEEEENS_6half_tEfNS_4arch4Sm80ELb1ELb0ELb1ELb1ELb0ELb0ELb1ELb0ELi2ELi4ELi2ELi2ELb0EEENS1_21CollectiveEpilogueBwdISB_SC_SE_Li256ELb1ELb1ELi4EEENS1_25SingleTileBwdLPTSchedulerILb1ELi80ELb0EEEEEEEEEvNT_6ParamsE,"",@"SHT_CUDA_INFO"
	.sectionflags	@""
	.align	4


	//----- nvinfo : EIATTR_CUDA_API_VERSION
	.align		4
        /*0000*/ 	.byte	0x04, 0x37
        /*0002*/ 	.short	(.L_870 - .L_869)
.L_869:
        /*0004*/ 	.word	0x00000082


	//----- nvinfo : EIATTR_KPARAM_INFO
	.align		4
.L_870:
        /*0008*/ 	.byte	0x04, 0x17
        /*000a*/ 	.short	(.L_872 - .L_871)
.L_871:
        /*000c*/ 	.word	0x00000000
        /*0010*/ 	.short	0x0000
        /*0012*/ 	.short	0x0000
        /*0014*/ 	.byte	0x00, 0xf0, 0x21, 0x0a


	//----- nvinfo : EIATTR_SPARSE_MMA_MASK
	.align		4
.L_872:
        /*0018*/ 	.byte	0x03, 0x50
        /*001a*/ 	.short	0x0000


	//----- nvinfo : EIATTR_MAXREG_COUNT
	.align		4
        /*001c*/ 	.byte	0x03, 0x1b
        /*001e*/ 	.short	0x00ff


	//----- nvinfo : EIATTR_MERCURY_ISA_VERSION
	.align		4
        /*0020*/ 	.byte	0x03, 0x5f
        /*0022*/ 	.short	0x0101


	//----- nvinfo : EIATTR_EXIT_INSTR_OFFSETS
	.align		4
        /*0024*/ 	.byte	0x04, 0x1c
        /*0026*/ 	.short	(.L_874 - .L_873)


	//   ....[0]....
.L_873:
        /*0028*/ 	.word	0x00000010


	//----- nvinfo : EIATTR_MAX_THREADS
	.align		4
.L_874:
        /*002c*/ 	.byte	0x04, 0x05
        /*002e*/ 	.short	(.L_876 - .L_875)
.L_875:
        /*0030*/ 	.word	0x00000100
        /*0034*/ 	.word	0x00000001
        /*0038*/ 	.word	0x00000001


	//----- nvinfo : EIATTR_CBANK_PARAM_SIZE
	.align		4
.L_876:
        /*003c*/ 	.byte	0x03, 0x19
        /*003e*/ 	.short	0x0288


	//----- nvinfo : EIATTR_PARAM_CBANK
	.align		4
        /*0040*/ 	.byte	0x04, 0x0a
        /*0042*/ 	.short	(.L_878 - .L_877)
	.align		4
.L_877:
        /*0044*/ 	.word	index@(.nv.constant0._ZN7cutlass13device_kernelIN5flash19enable_sm80_to_sm89INS1_16FlashAttnBwdSm80INS1_25CollectiveMainloopBwdSm80ILi2ELi1EN4cute5tupleIJNS5_1CILi64EEENS7_ILi80EEENS7_ILi192EEEEEENS_6half_tEfNS_4arch4Sm80ELb1ELb0ELb1ELb1ELb0ELb0ELb1ELb0ELi2ELi4ELi2ELi2ELb0EEENS1_21CollectiveEpilogueBwdISB_SC_SE_Li256ELb1ELb1ELi4EEENS1_25SingleTileBwdLPTSchedulerILb1ELi80ELb0EEEEEEEEEvNT_6ParamsE)
        /*0048*/ 	.short	0x0210
        /*004a*/ 	.short	0x0288


	//----- nvinfo : EIATTR_SW_WAR
	.align		4
.L_878:
        /*004c*/ 	.byte	0x04, 0x36
        /*004e*/ 	.short	(.L_880 - .L_879)
.L_879:
        /*0050*/ 	.word	0x00000008
.L_880:


//--------------------- .nv.info._ZN7cutlass13device_kernelIN5flash19enable_sm80_to_sm89INS1_16FlashAttnBwdSm80INS1_25CollectiveMainloopBwdSm80ILi2ELi1EN4cute5tupleIJNS5_1CILi64EEENS7_ILi80EEENS7_ILi192EEEEEENS_6half_tEfNS_4arch4Sm80ELb1ELb0ELb1ELb1ELb1ELb0ELb1ELb0ELi2ELi4ELi2ELi2ELb0EEENS1_21CollectiveEpilogueBwdISB_SC_SE_Li256ELb1ELb1ELi4EEENS1_25SingleTileBwdLPTSchedulerILb1ELi80ELb1EEEEEEEEEvNT_6ParamsE --------------------------
	.section	.nv.info._ZN7cutlass13device_kernelIN5flash19enable_sm80_to_sm89INS1_16FlashAttnBwdSm80INS1_25CollectiveMainloopBwdSm80ILi2ELi1EN4cute5tupleIJNS5_1CILi64EEENS7_ILi80EEENS7_ILi192EEEEEENS_6half_tEfNS_4arch4Sm80ELb1ELb0ELb1ELb1ELb1ELb0ELb1ELb0ELi2ELi4ELi2ELi2ELb0EEENS1_21CollectiveEpilogueBwdISB_SC_SE_Li256ELb1ELb1ELi4EEENS1_25SingleTileBwdLPTSchedulerILb1ELi80ELb1EEEEEEEEEvNT_6ParamsE,"",@"SHT_CUDA_INFO"
	.sectionflags	@""
	.align	4


	//----- nvinfo : EIATTR_CUDA_API_VERSION
	.align		4
        /*0000*/ 	.byte	0x04, 0x37
        /*0002*/ 	.short	(.L_882 - .L_881)
.L_881:
        /*0004*/ 	.word	0x00000082


	//----- nvinfo : EIATTR_KPARAM_INFO
	.align		4
.L_882:
        /*0008*/ 	.byte	0x04, 0x17
        /*000a*/ 	.short	(.L_884 - .L_883)
.L_883:
        /*000c*/ 	.word	0x00000000
        /*0010*/ 	.short	0x0000
        /*0012*/ 	.short	0x0000
        /*0014*/ 	.byte	0x00, 0xf0, 0x21, 0x0a


	//----- nvinfo : EIATTR_SPARSE_MMA_MASK
	.align		4
.L_884:
        /*0018*/ 	.byte	0x03, 0x50
        /*001a*/ 	.short	0x0000


	//----- nvinfo : EIATTR_MAXREG_COUNT
	.align		4
        /*001c*/ 	.byte	0x03, 0x1b
        /*001e*/ 	.short	0x00ff


	//----- nvinfo : EIATTR_MERCURY_ISA_VERSION
	.align		4
        /*0020*/ 	.byte	0x03, 0x5f
        /*0022*/ 	.short	0x0101


	//----- nvinfo : EIATTR_EXIT_INSTR_OFFSETS
	.align		4
        /*0024*/ 	.byte	0x04, 0x1c
        /*0026*/ 	.short	(.L_886 - .L_885)


	//   ....[0]....
.L_885:
        /*0028*/ 	.word	0x00000010


	//----- nvinfo : EIATTR_MAX_THREADS
	.align		4
.L_886:
        /*002c*/ 	.byte	0x04, 0x05
        /*002e*/ 	.short	(.L_888 - .L_887)
.L_887:
        /*0030*/ 	.word	0x00000100
        /*0034*/ 	.word	0x00000001
        /*0038*/ 	.word	0x00000001


	//----- nvinfo : EIATTR_CBANK_PARAM_SIZE
	.align		4
.L_888:
        /*003c*/ 	.byte	0x03, 0x19
        /*003e*/ 	.short	0x0288


	//----- nvinfo : EIATTR_PARAM_CBANK
	.align		4
        /*0040*/ 	.byte	0x04, 0x0a
        /*0042*/ 	.short	(.L_890 - .L_889)
	.align		4
.L_889:
        /*0044*/ 	.word	index@(.nv.constant0._ZN7cutlass13device_kernelIN5flash19enable_sm80_to_sm89INS1_16FlashAttnBwdSm80INS1_25CollectiveMainloopBwdSm80ILi2ELi1EN4cute5tupleIJNS5_1CILi64EEENS7_ILi80EEENS7_ILi192EEEEEENS_6half_tEfNS_4arch4Sm80ELb1ELb0ELb1ELb1ELb1ELb0ELb1ELb0ELi2ELi4ELi2ELi2ELb0EEENS1_21CollectiveEpilogueBwdISB_SC_SE_Li256ELb1ELb1ELi4EEENS1_25SingleTileBwdLPTSchedulerILb1ELi80ELb1EEEEEEEEEvNT_6ParamsE)
        /*0048*/ 	.short	0x0210
        /*004a*/ 	.short	0x0288


	//----- nvinfo : EIATTR_SW_WAR
	.align		4
.L_890:
        /*004c*/ 	.byte	0x04, 0x36
        /*004e*/ 	.short	(.L_892 - .L_891)
.L_891:
        /*0050*/ 	.word	0x00000008
.L_892:


//--------------------- .nv.info._ZN7cutlass13device_kernelIN5flash19enable_sm80_to_sm89INS1_16FlashAttnBwdSm80INS1_25CollectiveMainloopBwdSm80ILi2ELi1EN4cute5tupleIJNS5_1CILi64EEENS7_ILi80EEENS7_ILi192EEEEEENS_6half_tEfNS_4arch4Sm80ELb1ELb0ELb1ELb1ELb0ELb0ELb1ELb0ELi2ELi4ELi2ELi2ELb0EEENS1_24CollectiveEpilogueBwdGQAISB_fSE_Li256ELb1ELb0EEENS1_25SingleTileBwdLPTSchedulerILb1ELi80ELb0EEEEEEEEEvNT_6ParamsE --------------------------
	.section	.nv.info._ZN7cutlass13device_kernelIN5flash19enable_sm80_to_sm89INS1_16FlashAttnBwdSm80INS1_25CollectiveMainloopBwdSm80ILi2ELi1EN4cute5tupleIJNS5_1CILi64EEENS7_ILi80EEENS7_ILi192EEEEEENS_6half_tEfNS_4arch4Sm80ELb1ELb0ELb1ELb1ELb0ELb0ELb1ELb0ELi2ELi4ELi2ELi2ELb0EEENS1_24CollectiveEpilogueBwdGQAISB_fSE_Li256ELb1ELb0EEENS1_25SingleTileBwdLPTSchedulerILb1ELi80ELb0EEEEEEEEEvNT_6ParamsE,"",@"SHT_CUDA_INFO"
	.sectionflags	@""
	.align	4


	//----- nvinfo : EIATTR_CUDA_API_VERSION
	.align		4
        /*0000*/ 	.byte	0x04, 0x37
        /*0002*/ 	.short	(.L_894 - .L_893)
.L_893:
        /*0004*/ 	.word	0x00000082


	//----- nvinfo : EIATTR_KPARAM_INFO
	.align		4
.L_894:
        /*0008*/ 	.byte	0x04, 0x17
        /*000a*/ 	.short	(.L_896 - .L_895)
.L_895:
        /*000c*/ 	.word	0x00000000
        /*0010*/ 	.short	0x0000
        /*0012*/ 	.short	0x0000
        /*0014*/ 	.byte	0x00, 0xf0, 0x41, 0x0a


	//----- nvinfo : EIATTR_SPARSE_MMA_MASK
	.align		4
.L_896:
        /*0018*/ 	.byte	0x03, 0x50
        /*001a*/ 	.short	0x0000


	//----- nvinfo : EIATTR_MAXREG_COUNT
	.align		4
        /*001c*/ 	.byte	0x03, 0x1b
        /*001e*/ 	.short	0x00ff


	//----- nvinfo : EIATTR_MERCURY_ISA_VERSION
	.align		4
        /*0020*/ 	.byte	0x03, 0x5f
        /*0022*/ 	.short	0x0101


	//----- nvinfo : EIATTR_EXIT_INSTR_OFFSETS
	.align		4
        /*0024*/ 	.byte	0x04, 0x1c
        /*0026*/ 	.short	(.L_898 - .L_897)


	//   ....[0]....
.L_897:
        /*0028*/ 	.word	0x00000010


	//----- nvinfo : EIATTR_MAX_THREADS
	.align		4
.L_898:
        /*002c*/ 	.byte	0x04, 0x05
        /*002e*/ 	.short	(.L_900 - .L_899)
.L_899:
        /*0030*/ 	.word	0x00000100
        /*0034*/ 	.word	0x00000001
        /*0038*/ 	.word	0x00000001


	//----- nvinfo : EIATTR_CBANK_PARAM_SIZE
	.align		4
.L_900:
        /*003c*/ 	.byte	0x03, 0x19
        /*003e*/ 	.short	0x0290


	//----- nvinfo : EIATTR_PARAM_CBANK
	.align		4
        /*0040*/ 	.byte	0x04, 0x0a
        /*0042*/ 	.short	(.L_902 - .L_901)
	.align		4
.L_901:
        /*0044*/ 	.word	index@(.nv.constant0._ZN7cutlass13device_kernelIN5flash19enable_sm80_to_sm89INS1_16FlashAttnBwdSm80INS1_25CollectiveMainloopBwdSm80ILi2ELi1EN4cute5tupleIJNS5_1CILi64EEENS7_ILi80EEENS7_ILi192EEEEEENS_6half_tEfNS_4arch4Sm80ELb1ELb0ELb1ELb1ELb0ELb0ELb1ELb0ELi2ELi4ELi2ELi2ELb0EEENS1_24CollectiveEpilogueBwdGQAISB_fSE_Li256ELb1ELb0EEENS1_25SingleTileBwdLPTSchedulerILb1ELi80ELb0EEEEEEEEEvNT_6ParamsE)
        /*0048*/ 	.short	0x0210
        /*004a*/ 	.short	0x0290


	//----- nvinfo : EIATTR_SW_WAR
	.align		4
.L_902:
        /*004c*/ 	.byte	0x04, 0x36
        /*004e*/ 	.short	(.L_904 - .L_903)
.L_903:
        /*0050*/ 	.word	0x00000008
.L_904:


//--------------------- .nv.info._ZN7cutlass13device_kernelIN5flash32FlashAttnBwdPostprocessConvertdQIN4cute5tupleIJNS3_1CILi80EEENS5_ILi192EEEEEENS_6half_tEfNS_4arch4Sm80ELi256ENS3_8TiledMMAINS3_8MMA_AtomIJNS3_28SM80_16x8x16_F32F16F16F32_TNEEEENS3_6LayoutINS4_IJNS5_ILi4EEENS5_ILi2EEENS5_ILi1EEEEEENS4_IJSJ_SH_NS5_ILi0EEEEEEEENS4_IJNS5_ILi64EEENS5_ILi16EEESP_EEEEELb1EEEEEvNT_6ParamsE --------------------------
	.section	.nv.info._ZN7cutlass13device_kernelIN5flash32FlashAttnBwdPostprocessConvertdQIN4cute5tupleIJNS3_1CILi80EEENS5_ILi192EEEEEENS_6half_tEfNS_4arch4Sm80ELi256ENS3_8TiledMMAINS3_8MMA_AtomIJNS3_28SM80_16x8x16_F32F16F16F32_TNEEEENS3_6LayoutINS4_IJNS5_ILi4EEENS5_ILi2EEENS5_ILi1EEEEEENS4_IJSJ_SH_NS5_ILi0EEEEEEEENS4_IJNS5_ILi64EEENS5_ILi16EEESP_EEEEELb1EEEEEvNT_6ParamsE,"",@"SHT_CUDA_INFO"
	.sectionflags	@""
	.align	4


	//----- nvinfo : EIATTR_CUDA_API_VERSION
	.align		4
        /*0000*/ 	.byte	0x04, 0x37
        /*0002*/ 	.short	(.L_906 - .L_905)
.L_905:
        /*0004*/ 	.word	0x00000082


	//----- nvinfo : EIATTR_KPARAM_INFO
	.align		4
.L_906:
        /*0008*/ 	.byte	0x04, 0x17
        /*000a*/ 	.short	(.L_908 - .L_907)
.L_907:
        /*000c*/ 	.word	0x00000000
        /*0010*/ 	.short	0x0000
        /*0012*/ 	.short	0x0000
        /*0014*/ 	.byte	0x00, 0xf0, 0xc1, 0x01


	//----- nvinfo : EIATTR_SPARSE_MMA_MASK
	.align		4
.L_908:
        /*0018*/ 	.byte	0x03, 0x50
        /*001a*/ 	.short	0x0000


	//----- nvinfo : EIATTR_MAXREG_COUNT
	.align		4
        /*001c*/ 	.byte	0x03, 0x1b
        /*001e*/ 	.short	0x0080


	//----- nvinfo : EIATTR_NUM_BARRIERS
	.align		4
        /*0020*/ 	.byte	0x02, 0x4c
        /*0022*/ 	.byte	0x01
	.zero		1


	//----- nvinfo : EIATTR_MERCURY_ISA_VERSION
	.align		4
        /*0024*/ 	.byte	0x03, 0x5f
        /*0026*/ 	.short	0x0101


	//----- nvinfo : EIATTR_EXIT_INSTR_OFFSETS
	.align		4
        /*0028*/ 	.byte	0x04, 0x1c
        /*002a*/ 	.short	(.L_910 - .L_909)


	//   ....[0]....
.L_909:
        /*002c*/ 	.word	0x000001d0


	//   ....[1]....
        /*0030*/ 	.word	0x00001f20


	//   ....[2]....
        /*0034*/ 	.word	0x000021a0


	//   ....[3]....
        /*0038*/ 	.word	0x000021c0


	//----- nvinfo : EIATTR_MAX_THREADS
	.align		4
.L_910:
        /*003c*/ 	.byte	0x04, 0x05
        /*003e*/ 	.short	(.L_912 - .L_911)
.L_911:
        /*0040*/ 	.word	0x00000100
        /*0044*/ 	.word	0x00000001
        /*0048*/ 	.word	0x00000001


	//----- nvinfo : EIATTR_CRS_STACK_SIZE
	.align		4
.L_912:
        /*004c*/ 	.byte	0x04, 0x1e
        /*004e*/ 	.short	(.L_914 - .L_913)
.L_913:
        /*0050*/ 	.word	0x00000000


	//----- nvinfo : EIATTR_CBANK_PARAM_SIZE
	.align		4
.L_914:
        /*0054*/ 	.byte	0x03, 0x19
        /*0056*/ 	.short	0x0070


	//----- nvinfo : EIATTR_PARAM_CBANK
	.align		4
        /*0058*/ 	.byte	0x04, 0x0a
        /*005a*/ 	.short	(.L_916 - .L_915)
	.align		4
.L_915:
        /*005c*/ 	.word	index@(.nv.constant0._ZN7cutlass13device_kernelIN5flash32FlashAttnBwdPostprocessConvertdQIN4cute5tupleIJNS3_1CILi80EEENS5_ILi192EEEEEENS_6half_tEfNS_4arch4Sm80ELi256ENS3_8TiledMMAINS3_8MMA_AtomIJNS3_28SM80_16x8x16_F32F16F16F32_TNEEEENS3_6LayoutINS4_IJNS5_ILi4EEENS5_ILi2EEENS5_ILi1EEEEEENS4_IJSJ_SH_NS5_ILi0EEEEEEEENS4_IJNS5_ILi64EEENS5_ILi16EEESP_EEEEELb1EEEEEvNT_6ParamsE)
        /*0060*/ 	.short	0x0210
        /*0062*/ 	.short	0x0070


	//----- nvinfo : EIATTR_SW_WAR
	.align		4
.L_916:
        /*0064*/ 	.byte	0x04, 0x36
        /*0066*/ 	.short	(.L_918 - .L_917)
.L_917:
        /*0068*/ 	.word	0x00000008
.L_918:


//--------------------- .nv.info._ZN7cutlass13device_kernelIN5flash32FlashAttnBwdPostprocessConvertdQIN4cute5tupleIJNS3_1CILi64EEENS5_ILi192EEEEEENS_6half_tEfNS_4arch4Sm80ELi256ENS3_8TiledMMAINS3_8MMA_AtomIJNS3_28SM80_16x8x16_F32F16F16F32_TNEEEENS3_6LayoutINS4_IJNS5_ILi2EEENS5_ILi4EEENS5_ILi1EEEEEENS4_IJSJ_SH_NS5_ILi0EEEEEEEENS4_IJNS5_ILi32EEES6_NS5_ILi16EEEEEEEELb0EEEEEvNT_6ParamsE --------------------------
	.section	.nv.info._ZN7cutlass13device_kernelIN5flash32FlashAttnBwdPostprocessConvertdQIN4cute5tupleIJNS3_1CILi64EEENS5_ILi192EEEEEENS_6half_tEfNS_4arch4Sm80ELi256ENS3_8TiledMMAINS3_8MMA_AtomIJNS3_28SM80_16x8x16_F32F16F16F32_TNEEEENS3_6LayoutINS4_IJNS5_ILi2EEENS5_ILi4EEENS5_ILi1EEEEEENS4_IJSJ_SH_NS5_ILi0EEEEEEEENS4_IJNS5_ILi32EEES6_NS5_ILi16EEEEEEEELb0EEEEEvNT_6ParamsE,"",@"SHT_CUDA_INFO"
	.sectionflags	@""
	.align	4


	//----- nvinfo : EIATTR_CUDA_API_VERSION
	.align		4
        /*0000*/ 	.byte	0x04, 0x37
        /*0002*/ 	.short	(.L_920 - .L_919)
.L_919:
        /*0004*/ 	.word	0x00000082


	//----- nvinfo : EIATTR_KPARAM_INFO
	.align		4
.L_920:
        /*0008*/ 	.byte	0x04, 0x17
        /*000a*/ 	.short	(.L_922 - .L_921)
.L_921:
        /*000c*/ 	.word	0x00000000
        /*0010*/ 	.short	0x0000
        /*0012*/ 	.short	0x0000
        /*0014*/ 	.byte	0x00, 0xf0, 0xc1, 0x01


	//----- nvinfo : EIATTR_SPARSE_MMA_MASK
	.align		4
.L_922:
        /*0018*/ 	.byte	0x03, 0x50
        /*001a*/ 	.short	0x0000


	//----- nvinfo : EIATTR_MAXREG_COUNT
	.align		4
        /*001c*/ 	.byte	0x03, 0x1b
        /*001e*/ 	.short	0x0080


	//----- nvinfo : EIATTR_NUM_BARRIERS
	.align		4
        /*0020*/ 	.byte	0x02, 0x4c
        /*0022*/ 	.byte	0x01
	.zero		1


	//----- nvinfo : EIATTR_MERCURY_ISA_VERSION
	.align		4
        /*0024*/ 	.byte	0x03, 0x5f
        /*0026*/ 	.short	0x0101


	//----- nvinfo : EIATTR_EXIT_INSTR_OFFSETS
	.align		4
        /*0028*/ 	.byte	0x04, 0x1c
        /*002a*/ 	.short	(.L_924 - .L_923)


	//   ....[0]....
.L_923:
        /*002c*/ 	.word	0x000001b0


	//   ....[1]....
        /*0030*/ 	.word	0x00001510


	//   ....[2]....
        /*0034*/ 	.word	0x00001700


	//   ....[3]....
        /*0038*/ 	.word	0x00001720


	//----- nvinfo : EIATTR_MAX_THREADS
	.align		4
.L_924:
        /*003c*/ 	.byte	0x04, 0x05
        /*003e*/ 	.short	(.L_926 - .L_925)
.L_925:
        /*0040*/ 	.word	0x00000100
        /*0044*/ 	.word	0x00000001
        /*0048*/ 	.word	0x00000001


	//----- nvinfo : EIATTR_CRS_STACK_SIZE
	.align		4
.L_926:
        /*004c*/ 	.byte	0x04, 0x1e
        /*004e*/ 	.short	(.L_928 - .L_927)
.L_927:
        /*0050*/ 	.word	0x00000000


	//----- nvinfo : EIATTR_CBANK_PARAM_SIZE
	.align		4
.L_928:
        /*0054*/ 	.byte	0x03, 0x19
        /*0056*/ 	.short	0x0070


	//----- nvinfo : EIATTR_PARAM_CBANK
	.align		4
        /*0058*/ 	.byte	0x04, 0x0a
        /*005a*/ 	.short	(.L_930 - .L_929)
	.align		4
.L_929:
        /*005c*/ 	.word	index@(.nv.constant0._ZN7cutlass13device_kernelIN5flash32FlashAttnBwdPostprocessConvertdQIN4cute5tupleIJNS3_1CILi64EEENS5_ILi192EEEEEENS_6half_tEfNS_4arch4Sm80ELi256ENS3_8TiledMMAINS3_8MMA_AtomIJNS3_28SM80_16x8x16_F32F16F16F32_TNEEEENS3_6LayoutINS4_IJNS5_ILi2EEENS5_ILi4EEENS5_ILi1EEEEEENS4_IJSJ_SH_NS5_ILi0EEEEEEEENS4_IJNS5_ILi32EEES6_NS5_ILi16EEEEEEEELb0EEEEEvNT_6ParamsE)
        /*0060*/ 	.short	0x0210
        /*0062*/ 	.short	0x0070


	//----- nvinfo : EIATTR_SW_WAR
	.align		4
.L_930:
        /*0064*/ 	.byte	0x04, 0x36
        /*0066*/ 	.short	(.L_932 - .L_931)
.L_931:
        /*0068*/ 	.word	0x00000008
.L_932:


//--------------------- .nv.info._ZN7cutlass13device_kernelIN5flash19enable_sm80_to_sm89INS1_16FlashAttnBwdSm80INS1_25CollectiveMainloopBwdSm80ILi2ELi1EN4cute5tupleIJNS5_1CILi64EEENS7_ILi80EEENS7_ILi192EEEEEENS_6half_tEfNS_4arch4Sm80ELb1ELb0ELb1ELb1ELb1ELb0ELb1ELb0ELi2ELi4ELi2ELi2ELb0EEENS1_24CollectiveEpilogueBwdGQAISB_fSE_Li256ELb1ELb1EEENS1_25SingleTileBwdLPTSchedulerILb1ELi80ELb1EEEEEEEEEvNT_6ParamsE --------------------------
	.section	.nv.info._ZN7cutlass13device_kernelIN5flash19enable_sm80_to_sm89INS1_16FlashAttnBwdSm80INS1_25CollectiveMainloopBwdSm80ILi2ELi1EN4cute5tupleIJNS5_1CILi64EEENS7_ILi80EEENS7_ILi192EEEEEENS_6half_tEfNS_4arch4Sm80ELb1ELb0ELb1ELb1ELb1ELb0ELb1ELb0ELi2ELi4ELi2ELi2ELb0EEENS1_24CollectiveEpilogueBwdGQAISB_fSE_Li256ELb1ELb1EEENS1_25SingleTileBwdLPTSchedulerILb1ELi80ELb1EEEEEEEEEvNT_6ParamsE,"",@"SHT_CUDA_INFO"
	.sectionflags	@""
	.align	4


	//----- nvinfo : EIATTR_CUDA_API_VERSION
	.align		4
        /*0000*/ 	.byte	0x04, 0x37
        /*0002*/ 	.short	(.L_934 - .L_933)
.L_933:
        /*0004*/ 	.word	0x00000082


	//----- nvinfo : EIATTR_KPARAM_INFO
	.align		4
.L_934:
        /*0008*/ 	.byte	0x04, 0x17
        /*000a*/ 	.short	(.L_936 - .L_935)
.L_935:
        /*000c*/ 	.word	0x00000000
        /*0010*/ 	.short	0x0000
        /*0012*/ 	.short	0x0000
        /*0014*/ 	.byte	0x00, 0xf0, 0x41, 0x0a


	//----- nvinfo : EIATTR_SPARSE_MMA_MASK
	.align		4
.L_936:
        /*0018*/ 	.byte	0x03, 0x50
        /*001a*/ 	.short	0x0000


	//----- nvinfo : EIATTR_MAXREG_COUNT
	.align		4
        /*001c*/ 	.byte	0x03, 0x1b
        /*001e*/ 	.short	0x00ff


	//----- nvinfo : EIATTR_MERCURY_ISA_VERSION
	.align		4
        /*0020*/ 	.byte	0x03, 0x5f
        /*0022*/ 	.short	0x0101


	//----- nvinfo : EIATTR_EXIT_INSTR_OFFSETS
	.align		4
        /*0024*/ 	.byte	0x04, 0x1c
        /*0026*/ 	.short	(.L_938 - .L_937)


	//   ....[0]....
.L_937:
        /*0028*/ 	.word	0x00000010


	//----- nvinfo : EIATTR_MAX_THREADS
	.align		4
.L_938:
        /*002c*/ 	.byte	0x04, 0x05
        /*002e*/ 	.short	(.L_940 - .L_939)
.L_939:
        /*0030*/ 	.word	0x00000100
        /*0034*/ 	.word	0x00000001
        /*0038*/ 	.word	0x00000001


	//----- nvinfo : EIATTR_CBANK_PARAM_SIZE
	.align		4
.L_940:
        /*003c*/ 	.byte	0x03, 0x19
        /*003e*/ 	.short	0x0290


	//----- nvinfo : EIATTR_PARAM_CBANK
	.align		4
        /*0040*/ 	.byte	0x04, 0x0a
        /*0042*/ 	.short	(.L_942 - .L_941)
	.align		4
.L_941:
        /*0044*/ 	.word	index@(.nv.constant0._ZN7cutlass13device_kernelIN5flash19enable_sm80_to_sm89INS1_16FlashAttnBwdSm80INS1_25CollectiveMainloopBwdSm80ILi2ELi1EN4cute5tupleIJNS5_1CILi64EEENS7_ILi80EEENS7_ILi192EEEEEENS_6half_tEfNS_4arch4Sm80ELb1ELb0ELb1ELb1ELb1ELb0ELb1ELb0ELi2ELi4ELi2ELi2ELb0EEENS1_24CollectiveEpilogueBwdGQAISB_fSE_Li256ELb1ELb1EEENS1_25SingleTileBwdLPTSchedulerILb1ELi80ELb1EEEEEEEEEvNT_6ParamsE)
        /*0048*/ 	.short	0x0210
        /*004a*/ 	.short	0x0290


	//----- nvinfo : EIATTR_SW_WAR
	.align		4
.L_942:
        /*004c*/ 	.byte	0x04, 0x36
        /*004e*/ 	.short	(.L_944 - .L_943)
.L_943:
        /*0050*/ 	.word	0x00000008
.L_944:


//--------------------- .nv.info._ZN7cutlass13device_kernelIN5flash22FlashAttnBwdPreprocessIN4cute5tupleIJNS3_1CILi64EEENS5_ILi192EEEEEENS_6half_tEfNS_4arch4Sm80ELb1ELb1EEEEEvNT_6ParamsE --------------------------
	.section	.nv.info._ZN7cutlass13device_kernelIN5flash22FlashAttnBwdPreprocessIN4cute5tupleIJNS3_1CILi64EEENS5_ILi192EEEEEENS_6half_tEfNS_4arch4Sm80ELb1ELb1EEEEEvNT_6ParamsE,"",@"SHT_CUDA_INFO"
	.sectionflags	@""
	.align	4


	//----- nvinfo : EIATTR_CUDA_API_VERSION
	.align		4
        /*0000*/ 	.byte	0x04, 0x37
        /*0002*/ 	.short	(.L_946 - .L_945)
.L_945:
        /*0004*/ 	.word	0x00000082


	//----- nvinfo : EIATTR_KPARAM_INFO
	.align		4
.L_946:
        /*0008*/ 	.byte	0x04, 0x17
        /*000a*/ 	.short	(.L_948 - .L_947)
.L_947:
        /*000c*/ 	.word	0x00000000
        /*0010*/ 	.short	0x0000
        /*0012*/ 	.short	0x0000
        /*0014*/ 	.byte	0x00, 0xf0, 0xc1, 0x03


	//----- nvinfo : EIATTR_SPARSE_MMA_MASK
	.align		4
.L_948:
        /*0018*/ 	.byte	0x03, 0x50
        /*001a*/ 	.short	0x0000


	//----- nvinfo : EIATTR_MAXREG_COUNT
	.align		4
        /*001c*/ 	.byte	0x03, 0x1b
        /*001e*/ 	.short	0x0080


	//----- nvinfo : EIATTR_MERCURY_ISA_VERSION
	.align		4
        /*0020*/ 	.byte	0x03, 0x5f
        /*0022*/ 	.short	0x0101


	//----- nvinfo : EIATTR_COOP_GROUP_MASK_REGIDS
	.align		4
        /*0024*/ 	.byte	0x04, 0x29
        /*0026*/ 	.short	(.L_950 - .L_949)


	//   ....[0]....
.L_949:
        /*0028*/ 	.word	0xffffffff


	//   ....[1]....
        /*002c*/ 	.word	0xffffffff


	//   ....[2]....
        /*0030*/ 	.word	0xffffffff


	//   ....[3]....
        /*0034*/ 	.word	0xffffffff


	//   ....[4]....
        /*0038*/ 	.word	0xffffffff


	//   ....[5]....
        /*003c*/ 	.word	0xffffffff


	//----- nvinfo : EIATTR_COOP_GROUP_INSTR_OFFSETS
	.align		4
.L_950:
        /*0040*/ 	.byte	0x04, 0x28
        /*0042*/ 	.short	(.L_952 - .L_951)


	//   ....[0]....
.L_951:
        /*0044*/ 	.word	0x00001ca0


	//   ....[1]....
        /*0048*/ 	.word	0x00001cd0


	//   ....[2]....
        /*004c*/ 	.word	0x00001d10


	//   ....[3]....
        /*0050*/ 	.word	0x00001d40


	//   ....[4]....
        /*0054*/ 	.word	0x00001db0


	//   ....[5]....
        /*0058*/ 	.word	0x00001de0


	//----- nvinfo : EIATTR_EXIT_INSTR_OFFSETS
	.align		4
.L_952:
        /*005c*/ 	.byte	0x04, 0x1c
        /*005e*/ 	.short	(.L_954 - .L_953)


	//   ....[0]....
.L_953:
        /*0060*/ 	.word	0x000001c0


	//   ....[1]....
        /*0064*/ 	.word	0x00002330


	//   ....[2]....
        /*0068*/ 	.word	0x000023b0


	//----- nvinfo : EIATTR_MAX_THREADS
	.align		4
.L_954:
        /*006c*/ 	.byte	0x04, 0x05
        /*006e*/ 	.short	(.L_956 - .L_955)
.L_955:
        /*0070*/ 	.word	0x00000100
        /*0074*/ 	.word	0x00000001
        /*0078*/ 	.word	0x00000001


	//----- nvinfo : EIATTR_CRS_STACK_SIZE
	.align		4
.L_956:
        /*007c*/ 	.byte	0x04, 0x1e
        /*007e*/ 	.short	(.L_958 - .L_957)
.L_957:
        /*0080*/ 	.word	0x00000000


	//----- nvinfo : EIATTR_CBANK_PARAM_SIZE
	.align		4
.L_958:
        /*0084*/ 	.byte	0x03, 0x19
        /*0086*/ 	.short	0x00f0


	//----- nvinfo : EIATTR_PARAM_CBANK
	.align		4
        /*0088*/ 	.byte	0x04, 0x0a
        /*008a*/ 	.short	(.L_960 - .L_959)
	.align		4
.L_959:
        /*008c*/ 	.word	index@(.nv.constant0._ZN7cutlass13device_kernelIN5flash22FlashAttnBwdPreprocessIN4cute5tupleIJNS3_1CILi64EEENS5_ILi192EEEEEENS_6half_tEfNS_4arch4Sm80ELb1ELb1EEEEEvNT_6ParamsE)
        /*0090*/ 	.short	0x0210
        /*0092*/ 	.short	0x00f0


	//----- nvinfo : EIATTR_SW_WAR
	.align		4
.L_960:
        /*0094*/ 	.byte	0x04, 0x36
        /*0096*/ 	.short	(.L_962 - .L_961)
.L_961:
        /*0098*/ 	.word	0x00000008
.L_962:


//--------------------- .nv.callgraph             --------------------------
	.section	.nv.callgraph,"",@"SHT_CUDA_CALLGRAPH"
	.align	4
	.sectionentsize	8
	.align		4
        /*0000*/ 	.word	0x00000000
	.align		4
        /*0004*/ 	.word	0xffffffff
	.align		4
        /*0008*/ 	.word	0x00000000
	.align		4
        /*000c*/ 	.word	0xfffffffe
	.align		4
        /*0010*/ 	.word	0x00000000
	.align		4
        /*0014*/ 	.word	0xfffffffd
	.align		4
        /*0018*/ 	.word	0x00000000
	.align		4
        /*001c*/ 	.word	0xfffffffc


//--------------------- .nv.constant4             --------------------------
	.section	.nv.constant4,"a",@progbits
	.align	8
	.align		8
.nv.constant4:
        /*0000*/ 	.dword	_ZN74_INTERNAL_438dc0d3_38_flash_bwd_hdim192_fp16_softcap_sm80_cu_ef95aea4_33274cuda3std3__45__cpo5beginE
	.align		8
        /*0008*/ 	.dword	_ZN74_INTERNAL_438dc0d3_38_flash_bwd_hdim192_fp16_softcap_sm80_cu_ef95aea4_33274cuda3std3__45__cpo3endE
	.align		8
        /*0010*/ 	.dword	_ZN74_INTERNAL_438dc0d3_38_flash_bwd_hdim192_fp16_softcap_sm80_cu_ef95aea4_33274cuda3std3__45__cpo6cbeginE
	.align		8
        /*0018*/ 	.dword	_ZN74_INTERNAL_438dc0d3_38_flash_bwd_hdim192_fp16_softcap_sm80_cu_ef95aea4_33274cuda3std3__45__cpo4cendE
	.align		8
        /*0020*/ 	.dword	_ZN74_INTERNAL_438dc0d3_38_flash_bwd_hdim192_fp16_softcap_sm80_cu_ef95aea4_33274cuda3std3__476_GLOBAL__N__438dc0d3_38_flash_bwd_hdim192_fp16_softcap_sm80_cu_ef95aea4_33276ignoreE
	.align		8
        /*0028*/ 	.dword	_ZN74_INTERNAL_438dc0d3_38_flash_bwd_hdim192_fp16_softcap_sm80_cu_ef95aea4_33274cuda3std3__419piecewise_constructE
	.align		8
        /*0030*/ 	.dword	_ZN74_INTERNAL_438dc0d3_38_flash_bwd_hdim192_fp16_softcap_sm80_cu_ef95aea4_33274cuda3std3__48in_placeE
	.align		8
        /*0038*/ 	.dword	_ZN74_INTERNAL_438dc0d3_38_flash_bwd_hdim192_fp16_softcap_sm80_cu_ef95aea4_33274cuda3std6ranges3__45__cpo4swapE
	.align		8
        /*0040*/ 	.dword	_ZN74_INTERNAL_438dc0d3_38_flash_bwd_hdim192_fp16_softcap_sm80_cu_ef95aea4_33274cuda3std6ranges3__45__cpo9iter_moveE
	.align		8
        /*0048*/ 	.dword	_ZN74_INTERNAL_438dc0d3_38_flash_bwd_hdim192_fp16_softcap_sm80_cu_ef95aea4_33274cute7productE
	.align		8
        /*0050*/ 	.dword	_ZN74_INTERNAL_438dc0d3_38_flash_bwd_hdim192_fp16_softcap_sm80_cu_ef95aea4_33274cute1_E


//--------------------- .text._ZN7cutlass13device_kernelIN5flash19enable_sm80_to_sm89INS1_16FlashAttnBwdSm80INS1_25CollectiveMainloopBwdSm80ILi1ELi1EN4cute5tupleIJNS5_1CILi64EEES8_NS7_ILi192EEEEEENS_6half_tEfNS_4arch4Sm80ELb0ELb0ELb1ELb0ELb0ELb0ELb0ELb0ELi2ELi2ELi2ELi2ELb1EEENS1_21CollectiveEpilogueBwdISA_SB_SD_Li256ELb0ELb0ELi4EEENS1_19SingleTileSchedulerILb0ELb0ELb0ELi64EEEEEEEEEvNT_6ParamsE --------------------------
	.section	.text._ZN7cutlass13device_kernelIN5flash19enable_sm80_to_sm89INS1_16FlashAttnBwdSm80INS1_25CollectiveMainloopBwdSm80ILi1ELi1EN4cute5tupleIJNS5_1CILi64EEES8_NS7_ILi192EEEEEENS_6half_tEfNS_4arch4Sm80ELb0ELb0ELb1ELb0ELb0ELb0ELb0ELb0ELi2ELi2ELi2ELi2ELb1EEENS1_21CollectiveEpilogueBwdISA_SB_SD_Li256ELb0ELb0ELi4EEENS1_19SingleTileSchedulerILb0ELb0ELb0ELi64EEEEEEEEEvNT_6ParamsE,"ax",@progbits
	.align	128
.text._ZN7cutlass13device_kernelIN5flash19enable_sm80_to_sm89INS1_16FlashAttnBwdSm80INS1_25CollectiveMainloopBwdSm80ILi1ELi1EN4cute5tupleIJNS5_1CILi64EEES8_NS7_ILi192EEEEEENS_6half_tEfNS_4arch4Sm80ELb0ELb0ELb1ELb0ELb0ELb0ELb0ELb0ELi2ELi2ELi2ELi2ELb1EEENS1_21CollectiveEpilogueBwdISA_SB_SD_Li256ELb0ELb0ELi4EEENS1_19SingleTileSchedulerILb0ELb0ELb0ELi64EEEEEEEEEvNT_6ParamsE:
        .type           _ZN7cutlass13device_kernelIN5flash19enable_sm80_to_sm89INS1_16FlashAttnBwdSm80INS1_25CollectiveMainloopBwdSm80ILi1ELi1EN4cute5tupleIJNS5_1CILi64EEES8_NS7_ILi192EEEEEENS_6half_tEfNS_4arch4Sm80ELb0ELb0ELb1ELb0ELb0ELb0ELb0ELb0ELi2ELi2ELi2ELi2ELb1EEENS1_21CollectiveEpilogueBwdISA_SB_SD_Li256ELb0ELb0ELi4EEENS1_19SingleTileSchedulerILb0ELb0ELb0ELi64EEEEEEEEEvNT_6ParamsE,@function
        .size           _ZN7cutlass13device_kernelIN5flash19enable_sm80_to_sm89INS1_16FlashAttnBwdSm80INS1_25CollectiveMainloopBwdSm80ILi1ELi1EN4cute5tupleIJNS5_1CILi64EEES8_NS7_ILi192EEEEEENS_6half_tEfNS_4arch4Sm80ELb0ELb0ELb1ELb0ELb0ELb0ELb0ELb0ELi2ELi2ELi2ELi2ELb1EEENS1_21CollectiveEpilogueBwdISA_SB_SD_Li256ELb0ELb0ELi4EEENS1_19SingleTileSchedulerILb0ELb0ELb0ELi64EEEEEEEEEvNT_6ParamsE,(.L_x_91 - _ZN7cutlass13device_kernelIN5flash19enable_sm80_to_sm89INS1_16FlashAttnBwdSm80INS1_25CollectiveMainloopBwdSm80ILi1ELi1EN4cute5tupleIJNS5_1CILi64EEES8_NS7_ILi192EEEEEENS_6half_tEfNS_4arch4Sm80ELb0ELb0ELb1ELb0ELb0ELb0ELb0ELb0ELi2ELi2ELi2ELi2ELb1EEENS1_21CollectiveEpilogueBwdISA_SB_SD_Li256ELb0ELb0ELi4EEENS1_19SingleTileSchedulerILb0ELb0ELb0ELi64EEEEEEEEEvNT_6ParamsE)
        .other          _ZN7cutlass13device_kernelIN5flash19enable_sm80_to_sm89INS1_16FlashAttnBwdSm80INS1_25CollectiveMainloopBwdSm80ILi1ELi1EN4cute5tupleIJNS5_1CILi64EEES8_NS7_ILi192EEEEEENS_6half_tEfNS_4arch4Sm80ELb0ELb0ELb1ELb0ELb0ELb0ELb0ELb0ELi2ELi2ELi2ELi2ELb1EEENS1_21CollectiveEpilogueBwdISA_SB_SD_Li256ELb0ELb0ELi4EEENS1_19SingleTileSchedulerILb0ELb0ELb0ELi64EEEEEEEEEvNT_6ParamsE,@"STO_CUDA_ENTRY STV_DEFAULT"
_ZN7cutlass13device_kernelIN5flash19enable_sm80_to_sm89INS1_16FlashAttnBwdSm80INS1_25CollectiveMainloopBwdSm80ILi1ELi1EN4cute5tupleIJNS5_1CILi64EEES8_NS7_ILi192EEEEEENS_6half_tEfNS_4arch4Sm80ELb0ELb0ELb1ELb0ELb0ELb0ELb0ELb0ELi2ELi2ELi2ELi2ELb1EEENS1_21CollectiveEpilogueBwdISA_SB_SD_Li256ELb0ELb0ELi4EEENS1_19SingleTileSchedulerILb0ELb0ELb0ELi64EEEEEEEEEvNT_6ParamsE:
[----:B------:R-:W-:Y:S01]  /*0000*/  LDC R1, c[0x0][0x28] ;  /* 0x00000a00ff017b82 */ /* 0x000fe20000000800 */
[----:B------:R-:W-:Y:S05]  /*0010*/  EXIT ;  /* 0x000000000000794d */ /* 0x000fea0003800000 */
.L_x_0:
[----:B------:R-:W-:-:S00]  /*0020*/  BRA `(.L_x_0) ;  /* 0xfffffffc00fc7947 */ /* 0x000fc0000383ffff */
[----:B------:R-:W-:-:S00]  /*0030*/  NOP ;  /* 0x0000000000007918 */ /* 0x000fc00000000000 */
        /* <DEDUP_REMOVED lines=12> */
.L_x_91:


//--------------------- .text._ZN7cutlass13device_kernelIN5flash19enable_sm80_to_sm89INS1_16FlashAttnBwdSm80INS1_25CollectiveMainloopBwdSm80ILi1ELi1EN4cute5tupleIJNS5_1CILi64EEES8_NS7_ILi192EEEEEENS_6half_tEfNS_4arch4Sm80ELb0ELb0ELb1ELb0ELb1ELb0ELb0ELb0ELi2ELi2ELi2ELi2ELb1EEENS1_21CollectiveEpilogueBwdISA_SB_SD_Li256ELb0ELb0ELi4EEENS1_19SingleTileSchedulerILb0ELb0ELb0ELi64EEEEEEEEEvNT_6ParamsE --------------------------
	.section	.text._ZN7cutlass13device_kernelIN5flash19enable_sm80_to_sm89INS1_16FlashAttnBwdSm80INS1_25CollectiveMainloopBwdSm80ILi1ELi1EN4cute5tupleIJNS5_1CILi64EEES8_NS7_ILi192EEEEEENS_6half_tEfNS_4arch4Sm80ELb0ELb0ELb1ELb0ELb1ELb0ELb0ELb0ELi2ELi2ELi2ELi2ELb1EEENS1_21CollectiveEpilogueBwdISA_SB_SD_Li256ELb0ELb0ELi4EEENS1_19SingleTileSchedulerILb0ELb0ELb0ELi64EEEEEEEEEvNT_6ParamsE,"ax",@progbits
	.align	128
.text._ZN7cutlass13device_kernelIN5flash19enable_sm80_to_sm89INS1_16FlashAttnBwdSm80INS1_25CollectiveMainloopBwdSm80ILi1ELi1EN4cute5tupleIJNS5_1CILi64EEES8_NS7_ILi192EEEEEENS_6half_tEfNS_4arch4Sm80ELb0ELb0ELb1ELb0ELb1ELb0ELb0ELb0ELi2ELi2ELi2ELi2ELb1EEENS1_21CollectiveEpilogueBwdISA_SB_SD_Li256ELb0ELb0ELi4EEENS1_19SingleTileSchedulerILb0ELb0ELb0ELi64EEEEEEEEEvNT_6ParamsE:
        .type           _ZN7cutlass13device_kernelIN5flash19enable_sm80_to_sm89INS1_16FlashAttnBwdSm80INS1_25CollectiveMainloopBwdSm80ILi1ELi1EN4cute5tupleIJNS5_1CILi64EEES8_NS7_ILi192EEEEEENS_6half_tEfNS_4arch4Sm80ELb0ELb0ELb1ELb0ELb1ELb0ELb0ELb0ELi2ELi2ELi2ELi2ELb1EEENS1_21CollectiveEpilogueBwdISA_SB_SD_Li256ELb0ELb0ELi4EEENS1_19SingleTileSchedulerILb0ELb0ELb0ELi64EEEEEEEEEvNT_6ParamsE,@function
        .size           _ZN7cutlass13device_kernelIN5flash19enable_sm80_to_sm89INS1_16FlashAttnBwdSm80INS1_25CollectiveMainloopBwdSm80ILi1ELi1EN4cute5tupleIJNS5_1CILi64EEES8_NS7_ILi192EEEEEENS_6half_tEfNS_4arch4Sm80ELb0ELb0ELb1ELb0ELb1ELb0ELb0ELb0ELi2ELi2ELi2ELi2ELb1EEENS1_21CollectiveEpilogueBwdISA_SB_SD_Li256ELb0ELb0ELi4EEENS1_19SingleTileSchedulerILb0ELb0ELb0ELi64EEEEEEEEEvNT_6ParamsE,(.L_x_92 - _ZN7cutlass13device_kernelIN5flash19enable_sm80_to_sm89INS1_16FlashAttnBwdSm80INS1_25CollectiveMainloopBwdSm80ILi1ELi1EN4cute5tupleIJNS5_1CILi64EEES8_NS7_ILi192EEEEEENS_6half_tEfNS_4arch4Sm80ELb0ELb0ELb1ELb0ELb1ELb0ELb0ELb0ELi2ELi2ELi2ELi2ELb1EEENS1_21CollectiveEpilogueBwdISA_SB_SD_Li256ELb0ELb0ELi4EEENS1_19SingleTileSchedulerILb0ELb0ELb0ELi64EEEEEEEEEvNT_6ParamsE)
        .other          _ZN7cutlass13device_kernelIN5flash19enable_sm80_to_sm89INS1_16FlashAttnBwdSm80INS1_25CollectiveMainloopBwdSm80ILi1ELi1EN4cute5tupleIJNS5_1CILi64EEES8_NS7_ILi192EEEEEENS_6half_tEfNS_4arch4Sm80ELb0ELb0ELb1ELb0ELb1ELb0ELb0ELb0ELi2ELi2ELi2ELi2ELb1EEENS1_21CollectiveEpilogueBwdISA_SB_SD_Li256ELb0ELb0ELi4EEENS1_19SingleTileSchedulerILb0ELb0ELb0ELi64EEEEEEEEEvNT_6ParamsE,@"STO_CUDA_ENTRY STV_DEFAULT"
_ZN7cutlass13device_kernelIN5flash19enable_sm80_to_sm89INS1_16FlashAttnBwdSm80INS1_25CollectiveMainloopBwdSm80ILi1ELi1EN4cute5tupleIJNS5_1CILi64EEES8_NS7_ILi192EEEEEENS_6half_tEfNS_4arch4Sm80ELb0ELb0ELb1ELb0ELb1ELb0ELb0ELb0ELi2ELi2ELi2ELi2ELb1EEENS1_21CollectiveEpilogueBwdISA_SB_SD_Li256ELb0ELb0ELi4EEENS1_19SingleTileSchedulerILb0ELb0ELb0ELi64EEEEEEEEEvNT_6ParamsE:
[----:B------:R-:W-:Y:S01]  /*0000*/  LDC R1, c[0x0][0x28] ;  /* 0x00000a00ff017b82 */ /* 0x000fe20000000800 */
[----:B------:R-:W-:Y:S05]  /*0010*/  EXIT ;  /* 0x000000000000794d */ /* 0x000fea0003800000 */
.L_x_1:
        /* <DEDUP_REMOVED lines=14> */
.L_x_92:


//--------------------- .text._ZN7cutlass13device_kernelIN5flash19enable_sm80_to_sm89INS1_16FlashAttnBwdSm80INS1_25CollectiveMainloopBwdSm80ILi1ELi1EN4cute5tupleIJNS5_1CILi64EEES8_NS7_ILi192EEEEEENS_6half_tEfNS_4arch4Sm80ELb0ELb0ELb1ELb0ELb0ELb0ELb0ELb0ELi2ELi2ELi2ELi2ELb1EEENS1_24CollectiveEpilogueBwdGQAISA_fSD_Li256ELb0ELb0EEENS1_19SingleTileSchedulerILb0ELb0ELb0ELi64EEEEEEEEEvNT_6ParamsE --------------------------
	.section	.text._ZN7cutlass13device_kernelIN5flash19enable_sm80_to_sm89INS1_16FlashAttnBwdSm80INS1_25CollectiveMainloopBwdSm80ILi1ELi1EN4cute5tupleIJNS5_1CILi64EEES8_NS7_ILi192EEEEEENS_6half_tEfNS_4arch4Sm80ELb0ELb0ELb1ELb0ELb0ELb0ELb0ELb0ELi2ELi2ELi2ELi2ELb1EEENS1_24CollectiveEpilogueBwdGQAISA_fSD_Li256ELb0ELb0EEENS1_19SingleTileSchedulerILb0ELb0ELb0ELi64EEEEEEEEEvNT_6ParamsE,"ax",@progbits
	.align	128
.text._ZN7cutlass13device_kernelIN5flash19enable_sm80_to_sm89INS1_16FlashAttnBwdSm80INS1_25CollectiveMainloopBwdSm80ILi1ELi1EN4cute5tupleIJNS5_1CILi64EEES8_NS7_ILi192EEEEEENS_6half_tEfNS_4arch4Sm80ELb0ELb0ELb1ELb0ELb0ELb0ELb0ELb0ELi2ELi2ELi2ELi2ELb1EEENS1_24CollectiveEpilogueBwdGQAISA_fSD_Li256ELb0ELb0EEENS1_19SingleTileSchedulerILb0ELb0ELb0ELi64EEEEEEEEEvNT_6ParamsE:
        .type           _ZN7cutlass13device_kernelIN5flash19enable_sm80_to_sm89INS1_16FlashAttnBwdSm80INS1_25CollectiveMainloopBwdSm80ILi1ELi1EN4cute5tupleIJNS5_1CILi64EEES8_NS7_ILi192EEEEEENS_6half_tEfNS_4arch4Sm80ELb0ELb0ELb1ELb0ELb0ELb0ELb0ELb0ELi2ELi2ELi2ELi2ELb1EEENS1_24CollectiveEpilogueBwdGQAISA_fSD_Li256ELb0ELb0EEENS1_19SingleTileSchedulerILb0ELb0ELb0ELi64EEEEEEEEEvNT_6ParamsE,@function
        .size           _ZN7cutlass13device_kernelIN5flash19enable_sm80_to_sm89INS1_16FlashAttnBwdSm80INS1_25CollectiveMainloopBwdSm80ILi1ELi1EN4cute5tupleIJNS5_1CILi64EEES8_NS7_ILi192EEEEEENS_6half_tEfNS_4arch4Sm80ELb0ELb0ELb1ELb0ELb0ELb0ELb0ELb0ELi2ELi2ELi2ELi2ELb1EEENS1_24CollectiveEpilogueBwdGQAISA_fSD_Li256ELb0ELb0EEENS1_19SingleTileSchedulerILb0ELb0ELb0ELi64EEEEEEEEEvNT_6ParamsE,(.L_x_93 - _ZN7cutlass13device_kernelIN5flash19enable_sm80_to_sm89INS1_16FlashAttnBwdSm80INS1_25CollectiveMainloopBwdSm80ILi1ELi1EN4cute5tupleIJNS5_1CILi64EEES8_NS7_ILi192EEEEEENS_6half_tEfNS_4arch4Sm80ELb0ELb0ELb1ELb0ELb0ELb0ELb0ELb0ELi2ELi2ELi2ELi2ELb1EEENS1_24CollectiveEpilogueBwdGQAISA_fSD_Li256ELb0ELb0EEENS1_19SingleTileSchedulerILb0ELb0ELb0ELi64EEEEEEEEEvNT_6ParamsE)
        .other          _ZN7cutlass13device_kernelIN5flash19enable_sm80_to_sm89INS1_16FlashAttnBwdSm80INS1_25CollectiveMainloopBwdSm80ILi1ELi1EN4cute5tupleIJNS5_1CILi64EEES8_NS7_ILi192EEEEEENS_6half_tEfNS_4arch4Sm80ELb0ELb0ELb1ELb0ELb0ELb0ELb0ELb0ELi2ELi2ELi2ELi2ELb1EEENS1_24CollectiveEpilogueBwdGQAISA_fSD_Li256ELb0ELb0EEENS1_19SingleTileSchedulerILb0ELb0ELb0ELi64EEEEEEEEEvNT_6ParamsE,@"STO_CUDA_ENTRY STV_DEFAULT"
_ZN7cutlass13device_kernelIN5flash19enable_sm80_to_sm89INS1_16FlashAttnBwdSm80INS1_25CollectiveMainloopBwdSm80ILi1ELi1EN4cute5tupleIJNS5_1CILi64EEES8_NS7_ILi192EEEEEENS_6half_tEfNS_4arch4Sm80ELb0ELb0ELb1ELb0ELb0ELb0ELb0ELb0ELi2ELi2ELi2ELi2ELb1EEENS1_24CollectiveEpilogueBwdGQAISA_fSD_Li256ELb0ELb0EEENS1_19SingleTileSchedulerILb0ELb0ELb0ELi64EEEEEEEEEvNT_6ParamsE:
[----:B------:R-:W-:Y:S01]  /*0000*/  LDC R1, c[0x0][0x28] ;  /* 0x00000a00ff017b82 */ /* 0x000fe20000000800 */
[----:B------:R-:W-:Y:S05]  /*0010*/  EXIT ;  /* 0x000000000000794d */ /* 0x000fea0003800000 */
.L_x_2:
        /* <DEDUP_REMOVED lines=14> */
.L_x_93:


//--------------------- .text._ZN7cutlass13device_kernelIN5flash19enable_sm80_to_sm89INS1_16FlashAttnBwdSm80INS1_25CollectiveMainloopBwdSm80ILi1ELi1EN4cute5tupleIJNS5_1CILi64EEES8_NS7_ILi192EEEEEENS_6half_tEfNS_4arch4Sm80ELb0ELb0ELb1ELb0ELb1ELb0ELb0ELb0ELi2ELi2ELi2ELi2ELb1EEENS1_24CollectiveEpilogueBwdGQAISA_fSD_Li256ELb0ELb1EEENS1_19SingleTileSchedulerILb0ELb0ELb0ELi64EEEEEEEEEvNT_6ParamsE --------------------------
	.section	.text._ZN7cutlass13device_kernelIN5flash19enable_sm80_to_sm89INS1_16FlashAttnBwdSm80INS1_25CollectiveMainloopBwdSm80ILi1ELi1EN4cute5tupleIJNS5_1CILi64EEES8_NS7_ILi192EEEEEENS_6half_tEfNS_4arch4Sm80ELb0ELb0ELb1ELb0ELb1ELb0ELb0ELb0ELi2ELi2ELi2ELi2ELb1EEENS1_24CollectiveEpilogueBwdGQAISA_fSD_Li256ELb0ELb1EEENS1_19SingleTileSchedulerILb0ELb0ELb0ELi64EEEEEEEEEvNT_6ParamsE,"ax",@progbits
	.align	128
.text._ZN7cutlass13device_kernelIN5flash19enable_sm80_to_sm89INS1_16FlashAttnBwdSm80INS1_25CollectiveMainloopBwdSm80ILi1ELi1EN4cute5tupleIJNS5_1CILi64EEES8_NS7_ILi192EEEEEENS_6half_tEfNS_4arch4Sm80ELb0ELb0ELb1ELb0ELb1ELb0ELb0ELb0ELi2ELi2ELi2ELi2ELb1EEENS1_24CollectiveEpilogueBwdGQAISA_fSD_Li256ELb0ELb1EEENS1_19SingleTileSchedulerILb0ELb0ELb0ELi64EEEEEEEEEvNT_6ParamsE:
        .type           _ZN7cutlass13device_kernelIN5flash19enable_sm80_to_sm89INS1_16FlashAttnBwdSm80INS1_25CollectiveMainloopBwdSm80ILi1ELi1EN4cute5tupleIJNS5_1CILi64EEES8_NS7_ILi192EEEEEENS_6half_tEfNS_4arch4Sm80ELb0ELb0ELb1ELb0ELb1ELb0ELb0ELb0ELi2ELi2ELi2ELi2ELb1EEENS1_24CollectiveEpilogueBwdGQAISA_fSD_Li256ELb0ELb1EEENS1_19SingleTileSchedulerILb0ELb0ELb0ELi64EEEEEEEEEvNT_6ParamsE,@function
        .size           _ZN7cutlass13device_kernelIN5flash19enable_sm80_to_sm89INS1_16FlashAttnBwdSm80INS1_25CollectiveMainloopBwdSm80ILi1ELi1EN4cute5tupleIJNS5_1CILi64EEES8_NS7_ILi192EEEEEENS_6half_tEfNS_4arch4Sm80ELb0ELb0ELb1ELb0ELb1ELb0ELb0ELb0ELi2ELi2ELi2ELi2ELb1EEENS1_24CollectiveEpilogueBwdGQAISA_fSD_Li256ELb0ELb1EEENS1_19SingleTileSchedulerILb0ELb0ELb0ELi64EEEEEEEEEvNT_6ParamsE,(.L_x_94 - _ZN7cutlass13device_kernelIN5flash19enable_sm80_to_sm89INS1_16FlashAttnBwdSm80INS1_25CollectiveMainloopBwdSm80ILi1ELi1EN4cute5tupleIJNS5_1CILi64EEES8_NS7_ILi192EEEEEENS_6half_tEfNS_4arch4Sm80ELb0ELb0ELb1ELb0ELb1ELb0ELb0ELb0ELi2ELi2ELi2ELi2ELb1EEENS1_24CollectiveEpilogueBwdGQAISA_fSD_Li256ELb0ELb1EEENS1_19SingleTileSchedulerILb0ELb0ELb0ELi64EEEEEEEEEvNT_6ParamsE)
        .other          _ZN7cutlass13device_kernelIN5flash19enable_sm80_to_sm89INS1_16FlashAttnBwdSm80INS1_25CollectiveMainloopBwdSm80ILi1ELi1EN4cute5tupleIJNS5_1CILi64EEES8_NS7_ILi192EEEEEENS_6half_tEfNS_4arch4Sm80ELb0ELb0ELb1ELb0ELb1ELb0ELb0ELb0ELi2ELi2ELi2ELi2ELb1EEENS1_24CollectiveEpilogueBwdGQAISA_fSD_Li256ELb0ELb1EEENS1_19SingleTileSchedulerILb0ELb0ELb0ELi64EEEEEEEEEvNT_6ParamsE,@"STO_CUDA_ENTRY STV_DEFAULT"
_ZN7cutlass13device_kernelIN5flash19enable_sm80_to_sm89INS1_16FlashAttnBwdSm80INS1_25CollectiveMainloopBwdSm80ILi1ELi1EN4cute5tupleIJNS5_1CILi64EEES8_NS7_ILi192EEEEEENS_6half_tEfNS_4arch4Sm80ELb0ELb0ELb1ELb0ELb1ELb0ELb0ELb0ELi2ELi2ELi2ELi2ELb1EEENS1_24CollectiveEpilogueBwdGQAISA_fSD_Li256ELb0ELb1EEENS1_19SingleTileSchedulerILb0ELb0ELb0ELi64EEEEEEEEEvNT_6ParamsE:
[----:B------:R-:W-:Y:S01]  /*0000*/  LDC R1, c[0x0][0x28] ;  /* 0x00000a00ff017b82 */ /* 0x000fe20000000800 */
[----:B------:R-:W-:Y:S05]  /*0010*/  EXIT ;  /* 0x000000000000794d */ /* 0x000fea0003800000 */
.L_x_3:
        /* <DEDUP_REMOVED lines=14> */
.L_x_94:


//--------------------- .text._ZN7cutlass13device_kernelIN5flash19enable_sm80_to_sm89INS1_16FlashAttnBwdSm80INS1_25CollectiveMainloopBwdSm80ILi1ELi1EN4cute5tupleIJNS5_1CILi64EEES8_NS7_ILi192EEEEEENS_6half_tEfNS_4arch4Sm80ELb0ELb0ELb1ELb1ELb0ELb0ELb0ELb0ELi2ELi2ELi2ELi2ELb1EEENS1_21CollectiveEpilogueBwdISA_SB_SD_Li256ELb1ELb0ELi4EEENS1_19SingleTileSchedulerILb1ELb0ELb0ELi64EEEEEEEEEvNT_6ParamsE --------------------------
	.section	.text._ZN7cutlass13device_kernelIN5flash19enable_sm80_to_sm89INS1_16FlashAttnBwdSm80INS1_25CollectiveMainloopBwdSm80ILi1ELi1EN4cute5tupleIJNS5_1CILi64EEES8_NS7_ILi192EEEEEENS_6half_tEfNS_4arch4Sm80ELb0ELb0ELb1ELb1ELb0ELb0ELb0ELb0ELi2ELi2ELi2ELi2ELb1EEENS1_21CollectiveEpilogueBwdISA_SB_SD_Li256ELb1ELb0ELi4EEENS1_19SingleTileSchedulerILb1ELb0ELb0ELi64EEEEEEEEEvNT_6ParamsE,"ax",@progbits
	.align	128
.text._ZN7cutlass13device_kernelIN5flash19enable_sm80_to_sm89INS1_16FlashAttnBwdSm80INS1_25CollectiveMainloopBwdSm80ILi1ELi1EN4cute5tupleIJNS5_1CILi64EEES8_NS7_ILi192EEEEEENS_6half_tEfNS_4arch4Sm80ELb0ELb0ELb1ELb1ELb0ELb0ELb0ELb0ELi2ELi2ELi2ELi2ELb1EEENS1_21CollectiveEpilogueBwdISA_SB_SD_Li256ELb1ELb0ELi4EEENS1_19SingleTileSchedulerILb1ELb0ELb0ELi64EEEEEEEEEvNT_6ParamsE:
        .type           _ZN7cutlass13device_kernelIN5flash19enable_sm80_to_sm89INS1_16FlashAttnBwdSm80INS1_25CollectiveMainloopBwdSm80ILi1ELi1EN4cute5tupleIJNS5_1CILi64EEES8_NS7_ILi192EEEEEENS_6half_tEfNS_4arch4Sm80ELb0ELb0ELb1ELb1ELb0ELb0ELb0ELb0ELi2ELi2ELi2ELi2ELb1EEENS1_21CollectiveEpilogueBwdISA_SB_SD_Li256ELb1ELb0ELi4EEENS1_19SingleTileSchedulerILb1ELb0ELb0ELi64EEEEEEEEEvNT_6ParamsE,@function
        .size           _ZN7cutlass13device_kernelIN5flash19enable_sm80_to_sm89INS1_16FlashAttnBwdSm80INS1_25CollectiveMainloopBwdSm80ILi1ELi1EN4cute5tupleIJNS5_1CILi64EEES8_NS7_ILi192EEEEEENS_6half_tEfNS_4arch4Sm80ELb0ELb0ELb1ELb1ELb0ELb0ELb0ELb0ELi2ELi2ELi2ELi2ELb1EEENS1_21CollectiveEpilogueBwdISA_SB_SD_Li256ELb1ELb0ELi4EEENS1_19SingleTileSchedulerILb1ELb0ELb0ELi64EEEEEEEEEvNT_6ParamsE,(.L_x_95 - _ZN7cutlass13device_kernelIN5flash19enable_sm80_to_sm89INS1_16FlashAttnBwdSm80INS1_25CollectiveMainloopBwdSm80ILi1ELi1EN4cute5tupleIJNS5_1CILi64EEES8_NS7_ILi192EEEEEENS_6half_tEfNS_4arch4Sm80ELb0ELb0ELb1ELb1ELb0ELb0ELb0ELb0ELi2ELi2ELi2ELi2ELb1EEENS1_21CollectiveEpilogueBwdISA_SB_SD_Li256ELb1ELb0ELi4EEENS1_19SingleTileSchedulerILb1ELb0ELb0ELi64EEEEEEEEEvNT_6ParamsE)
        .other          _ZN7cutlass13device_kernelIN5flash19enable_sm80_to_sm89INS1_16FlashAttnBwdSm80INS1_25CollectiveMainloopBwdSm80ILi1ELi1EN4cute5tupleIJNS5_1CILi64EEES8_NS7_ILi192EEEEEENS_6half_tEfNS_4arch4Sm80ELb0ELb0ELb1ELb1ELb0ELb0ELb0ELb0ELi2ELi2ELi2ELi2ELb1EEENS1_21CollectiveEpilogueBwdISA_SB_SD_Li256ELb1ELb0ELi4EEENS1_19SingleTileSchedulerILb1ELb0ELb0ELi64EEEEEEEEEvNT_6ParamsE,@"STO_CUDA_ENTRY STV_DEFAULT"
_ZN7cutlass13device_kernelIN5flash19enable_sm80_to_sm89INS1_16FlashAttnBwdSm80INS1_25CollectiveMainloopBwdSm80ILi1ELi1EN4cute5tupleIJNS5_1CILi64EEES8_NS7_ILi192EEEEEENS_6half_tEfNS_4arch4Sm80ELb0ELb0ELb1ELb1ELb0ELb0ELb0ELb0ELi2ELi2ELi2ELi2ELb1EEENS1_21CollectiveEpilogueBwdISA_SB_SD_Li256ELb1ELb0ELi4EEENS1_19SingleTileSchedulerILb1ELb0ELb0ELi64EEEEEEEEEvNT_6ParamsE:
[----:B------:R-:W-:Y:S01]  /*0000*/  LDC R1, c[0x0][0x28] ;  /* 0x00000a00ff017b82 */ /* 0x000fe20000000800 */
[----:B------:R-:W-:Y:S05]  /*0010*/  EXIT ;  /* 0x000000000000794d */ /* 0x000fea0003800000 */
.L_x_4:
        /* <DEDUP_REMOVED lines=14> */
.L_x_95:


//--------------------- .text._ZN7cutlass13device_kernelIN5flash19enable_sm80_to_sm89INS1_16FlashAttnBwdSm80INS1_25CollectiveMainloopBwdSm80ILi1ELi1EN4cute5tupleIJNS5_1CILi64EEES8_NS7_ILi192EEEEEENS_6half_tEfNS_4arch4Sm80ELb0ELb0ELb1ELb1ELb1ELb0ELb0ELb0ELi2ELi2ELi2ELi2ELb1EEENS1_21CollectiveEpilogueBwdISA_SB_SD_Li256ELb1ELb0ELi4EEENS1_19SingleTileSchedulerILb1ELb0ELb0ELi64EEEEEEEEEvNT_6ParamsE --------------------------
	.section	.text._ZN7cutlass13device_kernelIN5flash19enable_sm80_to_sm89INS1_16FlashAttnBwdSm80INS1_25CollectiveMainloopBwdSm80ILi1ELi1EN4cute5tupleIJNS5_1CILi64EEES8_NS7_ILi192EEEEEENS_6half_tEfNS_4arch4Sm80ELb0ELb0ELb1ELb1ELb1ELb0ELb0ELb0ELi2ELi2ELi2ELi2ELb1EEENS1_21CollectiveEpilogueBwdISA_SB_SD_Li256ELb1ELb0ELi4EEENS1_19SingleTileSchedulerILb1ELb0ELb0ELi64EEEEEEEEEvNT_6ParamsE,"ax",@progbits
	.align	128
.text._ZN7cutlass13device_kernelIN5flash19enable_sm80_to_sm89INS1_16FlashAttnBwdSm80INS1_25CollectiveMainloopBwdSm80ILi1ELi1EN4cute5tupleIJNS5_1CILi64EEES8_NS7_ILi192EEEEEENS_6half_tEfNS_4arch4Sm80ELb0ELb0ELb1ELb1ELb1ELb0ELb0ELb0ELi2ELi2ELi2ELi2ELb1EEENS1_21CollectiveEpilogueBwdISA_SB_SD_Li256ELb1ELb0ELi4EEENS1_19SingleTileSchedulerILb1ELb0ELb0ELi64EEEEEEEEEvNT_6ParamsE:
        .type           _ZN7cutlass13device_kernelIN5flash19enable_sm80_to_sm89INS1_16FlashAttnBwdSm80INS1_25CollectiveMainloopBwdSm80ILi1ELi1EN4cute5tupleIJNS5_1CILi64EEES8_NS7_ILi192EEEEEENS_6half_tEfNS_4arch4Sm80ELb0ELb0ELb1ELb1ELb1ELb0ELb0ELb0ELi2ELi2ELi2ELi2ELb1EEENS1_21CollectiveEpilogueBwdISA_SB_SD_Li256ELb1ELb0ELi4EEENS1_19SingleTileSchedulerILb1ELb0ELb0ELi64EEEEEEEEEvNT_6ParamsE,@function
        .size           _ZN7cutlass13device_kernelIN5flash19enable_sm80_to_sm89INS1_16FlashAttnBwdSm80INS1_25CollectiveMainloopBwdSm80ILi1ELi1EN4cute5tupleIJNS5_1CILi64EEES8_NS7_ILi192EEEEEENS_6half_tEfNS_4arch4Sm80ELb0ELb0ELb1ELb1ELb1ELb0ELb0ELb0ELi2ELi2ELi2ELi2ELb1EEENS1_21CollectiveEpilogueBwdISA_SB_SD_Li256ELb1ELb0ELi4EEENS1_19SingleTileSchedulerILb1ELb0ELb0ELi64EEEEEEEEEvNT_6ParamsE,(.L_x_96 - _ZN7cutlass13device_kernelIN5flash19enable_sm80_to_sm89INS1_16FlashAttnBwdSm80INS1_25CollectiveMainloopBwdSm80ILi1ELi1EN4cute5tupleIJNS5_1CILi64EEES8_NS7_ILi192EEEEEENS_6half_tEfNS_4arch4Sm80ELb0ELb0ELb1ELb1ELb1ELb0ELb0ELb0ELi2ELi2ELi2ELi2ELb1EEENS1_21CollectiveEpilogueBwdISA_SB_SD_Li256ELb1ELb0ELi4EEENS1_19SingleTileSchedulerILb1ELb0ELb0ELi64EEEEEEEEEvNT_6ParamsE)
        .other          _ZN7cutlass13device_kernelIN5flash19enable_sm80_to_sm89INS1_16FlashAttnBwdSm80INS1_25CollectiveMainloopBwdSm80ILi1ELi1EN4cute5tupleIJNS5_1CILi64EEES8_NS7_ILi192EEEEEENS_6half_tEfNS_4arch4Sm80ELb0ELb0ELb1ELb1ELb1ELb0ELb0ELb0ELi2ELi2ELi2ELi2ELb1EEENS1_21CollectiveEpilogueBwdISA_SB_SD_Li256ELb1ELb0ELi4EEENS1_19SingleTileSchedulerILb1ELb0ELb0ELi64EEEEEEEEEvNT_6ParamsE,@"STO_CUDA_ENTRY STV_DEFAULT"
_ZN7cutlass13device_kernelIN5flash19enable_sm80_to_sm89INS1_16FlashAttnBwdSm80INS1_25CollectiveMainloopBwdSm80ILi1ELi1EN4cute5tupleIJNS5_1CILi64EEES8_NS7_ILi192EEEEEENS_6half_tEfNS_4arch4Sm80ELb0ELb0ELb1ELb1ELb1ELb0ELb0ELb0ELi2ELi2ELi2ELi2ELb1EEENS1_21CollectiveEpilogueBwdISA_SB_SD_Li256ELb1ELb0ELi4EEENS1_19SingleTileSchedulerILb1ELb0ELb0ELi64EEEEEEEEEvNT_6ParamsE:
[----:B------:R-:W-:Y:S01]  /*0000*/  LDC R1, c[0x0][0x28] ;  /* 0x00000a00ff017b82 */ /* 0x000fe20000000800 */
[----:B------:R-:W-:Y:S05]  /*0010*/  EXIT ;  /* 0x000000000000794d */ /* 0x000fea0003800000 */
.L_x_5:
        /* <DEDUP_REMOVED lines=14> */
.L_x_96:


//--------------------- .text._ZN7cutlass13device_kernelIN5flash19enable_sm80_to_sm89INS1_16FlashAttnBwdSm80INS1_25CollectiveMainloopBwdSm80ILi1ELi1EN4cute5tupleIJNS5_1CILi64EEES8_NS7_ILi192EEEEEENS_6half_tEfNS_4arch4Sm80ELb0ELb0ELb1ELb1ELb0ELb0ELb0ELb0ELi2ELi2ELi2ELi2ELb1EEENS1_24CollectiveEpilogueBwdGQAISA_fSD_Li256ELb1ELb0EEENS1_19SingleTileSchedulerILb1ELb0ELb0ELi64EEEEEEEEEvNT_6ParamsE --------------------------
	.section	.text._ZN7cutlass13device_kernelIN5flash19enable_sm80_to_sm89INS1_16FlashAttnBwdSm80INS1_25CollectiveMainloopBwdSm80ILi1ELi1EN4cute5tupleIJNS5_1CILi64EEES8_NS7_ILi192EEEEEENS_6half_tEfNS_4arch4Sm80ELb0ELb0ELb1ELb1ELb0ELb0ELb0ELb0ELi2ELi2ELi2ELi2ELb1EEENS1_24CollectiveEpilogueBwdGQAISA_fSD_Li256ELb1ELb0EEENS1_19SingleTileSchedulerILb1ELb0ELb0ELi64EEEEEEEEEvNT_6ParamsE,"ax",@progbits
	.align	128
.text._ZN7cutlass13device_kernelIN5flash19enable_sm80_to_sm89INS1_16FlashAttnBwdSm80INS1_25CollectiveMainloopBwdSm80ILi1ELi1EN4cute5tupleIJNS5_1CILi64EEES8_NS7_ILi192EEEEEENS_6half_tEfNS_4arch4Sm80ELb0ELb0ELb1ELb1ELb0ELb0ELb0ELb0ELi2ELi2ELi2ELi2ELb1EEENS1_24CollectiveEpilogueBwdGQAISA_fSD_Li256ELb1ELb0EEENS1_19SingleTileSchedulerILb1ELb0ELb0ELi64EEEEEEEEEvNT_6ParamsE:
        .type           _ZN7cutlass13device_kernelIN5flash19enable_sm80_to_sm89INS1_16FlashAttnBwdSm80INS1_25CollectiveMainloopBwdSm80ILi1ELi1EN4cute5tupleIJNS5_1CILi64EEES8_NS7_ILi192EEEEEENS_6half_tEfNS_4arch4Sm80ELb0ELb0ELb1ELb1ELb0ELb0ELb0ELb0ELi2ELi2ELi2ELi2ELb1EEENS1_24CollectiveEpilogueBwdGQAISA_fSD_Li256ELb1ELb0EEENS1_19SingleTileSchedulerILb1ELb0ELb0ELi64EEEEEEEEEvNT_6ParamsE,@function
        .size           _ZN7cutlass13device_kernelIN5flash19enable_sm80_to_sm89INS1_16FlashAttnBwdSm80INS1_25CollectiveMainloopBwdSm80ILi1ELi1EN4cute5tupleIJNS5_1CILi64EEES8_NS7_ILi192EEEEEENS_6half_tEfNS_4arch4Sm80ELb0ELb0ELb1ELb1ELb0ELb0ELb0ELb0ELi2ELi2ELi2ELi2ELb1EEENS1_24CollectiveEpilogueBwdGQAISA_fSD_Li256ELb1ELb0EEENS1_19SingleTileSchedulerILb1ELb0ELb0ELi64EEEEEEEEEvNT_6ParamsE,(.L_x_97 - _ZN7cutlass13device_kernelIN5flash19enable_sm80_to_sm89INS1_16FlashAttnBwdSm80INS1_25CollectiveMainloopBwdSm80ILi1ELi1EN4cute5tupleIJNS5_1CILi64EEES8_NS7_ILi192EEEEEENS_6half_tEfNS_4arch4Sm80ELb0ELb0ELb1ELb1ELb0ELb0ELb0ELb0ELi2ELi2ELi2ELi2ELb1EEENS1_24CollectiveEpilogueBwdGQAISA_fSD_Li256ELb1ELb0EEENS1_19SingleTileSchedulerILb1ELb0ELb0ELi64EEEEEEEEEvNT_6ParamsE)
        .other          _ZN7cutlass13device_kernelIN5flash19enable_sm80_to_sm89INS1_16FlashAttnBwdSm80INS1_25CollectiveMainloopBwdSm80ILi1ELi1EN4cute5tupleIJNS5_1CILi64EEES8_NS7_ILi192EEEEEENS_6half_tEfNS_4arch4Sm80ELb0ELb0ELb1ELb1ELb0ELb0ELb0ELb0ELi2ELi2ELi2ELi2ELb1EEENS1_24CollectiveEpilogueBwdGQAISA_fSD_Li256ELb1ELb0EEENS1_19SingleTileSchedulerILb1ELb0ELb0ELi64EEEEEEEEEvNT_6ParamsE,@"STO_CUDA_ENTRY STV_DEFAULT"
_ZN7cutlass13device_kernelIN5flash19enable_sm80_to_sm89INS1_16FlashAttnBwdSm80INS1_25CollectiveMainloopBwdSm80ILi1ELi1EN4cute5tupleIJNS5_1CILi64EEES8_NS7_ILi192EEEEEENS_6half_tEfNS_4arch4Sm80ELb0ELb0ELb1ELb1ELb0ELb0ELb0ELb0ELi2ELi2ELi2ELi2ELb1EEENS1_24CollectiveEpilogueBwdGQAISA_fSD_Li256ELb1ELb0EEENS1_19SingleTileSchedulerILb1ELb0ELb0ELi64EEEEEEEEEvNT_6ParamsE:
[----:B------:R-:W-:Y:S01]  /*0000*/  LDC R1, c[0x0][0x28] ;  /* 0x00000a00ff017b82 */ /* 0x000fe20000000800 */
[----:B------:R-:W-:Y:S05]  /*0010*/  EXIT ;  /* 0x000000000000794d */ /* 0x000fea0003800000 */
.L_x_6:
        /* <DEDUP_REMOVED lines=14> */
.L_x_97:


//--------------------- .text._ZN7cutlass13device_kernelIN5flash19enable_sm80_to_sm89INS1_16FlashAttnBwdSm80INS1_25CollectiveMainloopBwdSm80ILi1ELi1EN4cute5tupleIJNS5_1CILi64EEES8_NS7_ILi192EEEEEENS_6half_tEfNS_4arch4Sm80ELb0ELb0ELb1ELb1ELb1ELb0ELb0ELb0ELi2ELi2ELi2ELi2ELb1EEENS1_24CollectiveEpilogueBwdGQAISA_fSD_Li256ELb1ELb1EEENS1_19SingleTileSchedulerILb1ELb0ELb0ELi64EEEEEEEEEvNT_6ParamsE --------------------------
	.section	.text._ZN7cutlass13device_kernelIN5flash19enable_sm80_to_sm89INS1_16FlashAttnBwdSm80INS1_25CollectiveMainloopBwdSm80ILi1ELi1EN4cute5tupleIJNS5_1CILi64EEES8_NS7_ILi192EEEEEENS_6half_tEfNS_4arch4Sm80ELb0ELb0ELb1ELb1ELb1ELb0ELb0ELb0ELi2ELi2ELi2ELi2ELb1EEENS1_24CollectiveEpilogueBwdGQAISA_fSD_Li256ELb1ELb1EEENS1_19SingleTileSchedulerILb1ELb0ELb0ELi64EEEEEEEEEvNT_6ParamsE,"ax",@progbits
	.align	128
.text._ZN7cutlass13device_kernelIN5flash19enable_sm80_to_sm89INS1_16FlashAttnBwdSm80INS1_25CollectiveMainloopBwdSm80ILi1ELi1EN4cute5tupleIJNS5_1CILi64EEES8_NS7_ILi192EEEEEENS_6half_tEfNS_4arch4Sm80ELb0ELb0ELb1ELb1ELb1ELb0ELb0ELb0ELi2ELi2ELi2ELi2ELb1EEENS1_24CollectiveEpilogueBwdGQAISA_fSD_Li256ELb1ELb1EEENS1_19SingleTileSchedulerILb1ELb0ELb0ELi64EEEEEEEEEvNT_6ParamsE:
        .type           _ZN7cutlass13device_kernelIN5flash19enable_sm80_to_sm89INS1_16FlashAttnBwdSm80INS1_25CollectiveMainloopBwdSm80ILi1ELi1EN4cute5tupleIJNS5_1CILi64EEES8_NS7_ILi192EEEEEENS_6half_tEfNS_4arch4Sm80ELb0ELb0ELb1ELb1ELb1ELb0ELb0ELb0ELi2ELi2ELi2ELi2ELb1EEENS1_24CollectiveEpilogueBwdGQAISA_fSD_Li256ELb1ELb1EEENS1_19SingleTileSchedulerILb1ELb0ELb0ELi64EEEEEEEEEvNT_6ParamsE,@function
        .size           _ZN7cutlass13device_kernelIN5flash19enable_sm80_to_sm89INS1_16FlashAttnBwdSm80INS1_25CollectiveMainloopBwdSm80ILi1ELi1EN4cute5tupleIJNS5_1CILi64EEES8_NS7_ILi192EEEEEENS_6half_tEfNS_4arch4Sm80ELb0ELb0ELb1ELb1ELb1ELb0ELb0ELb0ELi2ELi2ELi2ELi2ELb1EEENS1_24CollectiveEpilogueBwdGQAISA_fSD_Li256ELb1ELb1EEENS1_19SingleTileSchedulerILb1ELb0ELb0ELi64EEEEEEEEEvNT_6ParamsE,(.L_x_98 - _ZN7cutlass13device_kernelIN5flash19enable_sm80_to_sm89INS1_16FlashAttnBwdSm80INS1_25CollectiveMainloopBwdSm80ILi1ELi1EN4cute5tupleIJNS5_1CILi64EEES8_NS7_ILi192EEEEEENS_6half_tEfNS_4arch4Sm80ELb0ELb0ELb1ELb1ELb1ELb0ELb0ELb0ELi2ELi2ELi2ELi2ELb1EEENS1_24CollectiveEpilogueBwdGQAISA_fSD_Li256ELb1ELb1EEENS1_19SingleTileSchedulerILb1ELb0ELb0ELi64EEEEEEEEEvNT_6ParamsE)
        .other          _ZN7cutlass13device_kernelIN5flash19enable_sm80_to_sm89INS1_16FlashAttnBwdSm80INS1_25CollectiveMainloopBwdSm80ILi1ELi1EN4cute5tupleIJNS5_1CILi64EEES8_NS7_ILi192EEEEEENS_6half_tEfNS_4arch4Sm80ELb0ELb0ELb1ELb1ELb1ELb0ELb0ELb0ELi2ELi2ELi2ELi2ELb1EEENS1_24CollectiveEpilogueBwdGQAISA_fSD_Li256ELb1ELb1EEENS1_19SingleTileSchedulerILb1ELb0ELb0ELi64EEEEEEEEEvNT_6ParamsE,@"STO_CUDA_ENTRY STV_DEFAULT"
_ZN7cutlass13device_kernelIN5flash19enable_sm80_to_sm89INS1_16FlashAttnBwdSm80INS1_25CollectiveMainloopBwdSm80ILi1ELi1EN4cute5tupleIJNS5_1CILi64EEES8_NS7_ILi192EEEEEENS_6half_tEfNS_4arch4Sm80ELb0ELb0ELb1ELb1ELb1ELb0ELb0ELb0ELi2ELi2ELi2ELi2ELb1EEENS1_24CollectiveEpilogueBwdGQAISA_fSD_Li256ELb1ELb1EEENS1_19SingleTileSchedulerILb1ELb0ELb0ELi64EEEEEEEEEvNT_6ParamsE:
[----:B------:R-:W-:Y:S01]  /*0000*/  LDC R1, c[0x0][0x28] ;  /* 0x00000a00ff017b82 */ /* 0x000fe20000000800 */
[----:B------:R-:W-:Y:S05]  /*0010*/  EXIT ;  /* 0x000000000000794d */ /* 0x000fea0003800000 */
.L_x_7:
        /* <DEDUP_REMOVED lines=14> */
.L_x_98:


//--------------------- .text._ZN7cutlass13device_kernelIN5flash19enable_sm80_to_sm89INS1_16FlashAttnBwdSm80INS1_25CollectiveMainloopBwdSm80ILi1ELi1EN4cute5tupleIJNS5_1CILi64EEES8_NS7_ILi192EEEEEENS_6half_tEfNS_4arch4Sm80ELb0ELb1ELb1ELb0ELb0ELb0ELb0ELb0ELi2ELi2ELi2ELi2ELb1EEENS1_21CollectiveEpilogueBwdISA_SB_SD_Li256ELb0ELb0ELi4EEENS1_19SingleTileSchedulerILb0ELb0ELb0ELi64EEEEEEEEEvNT_6ParamsE --------------------------
	.section	.text._ZN7cutlass13device_kernelIN5flash19enable_sm80_to_sm89INS1_16FlashAttnBwdSm80INS1_25CollectiveMainloopBwdSm80ILi1ELi1EN4cute5tupleIJNS5_1CILi64EEES8_NS7_ILi192EEEEEENS_6half_tEfNS_4arch4Sm80ELb0ELb1ELb1ELb0ELb0ELb0ELb0ELb0ELi2ELi2ELi2ELi2ELb1EEENS1_21CollectiveEpilogueBwdISA_SB_SD_Li256ELb0ELb0ELi4EEENS1_19SingleTileSchedulerILb0ELb0ELb0ELi64EEEEEEEEEvNT_6ParamsE,"ax",@progbits
	.align	128
.text._ZN7cutlass13device_kernelIN5flash19enable_sm80_to_sm89INS1_16FlashAttnBwdSm80INS1_25CollectiveMainloopBwdSm80ILi1ELi1EN4cute5tupleIJNS5_1CILi64EEES8_NS7_ILi192EEEEEENS_6half_tEfNS_4arch4Sm80ELb0ELb1ELb1ELb0ELb0ELb0ELb0ELb0ELi2ELi2ELi2ELi2ELb1EEENS1_21CollectiveEpilogueBwdISA_SB_SD_Li256ELb0ELb0ELi4EEENS1_19SingleTileSchedulerILb0ELb0ELb0ELi64EEEEEEEEEvNT_6ParamsE:
        .type           _ZN7cutlass13device_kernelIN5flash19enable_sm80_to_sm89INS1_16FlashAttnBwdSm80INS1_25CollectiveMainloopBwdSm80ILi1ELi1EN4cute5tupleIJNS5_1CILi64EEES8_NS7_ILi192EEEEEENS_6half_tEfNS_4arch4Sm80ELb0ELb1ELb1ELb0ELb0ELb0ELb0ELb0ELi2ELi2ELi2ELi2ELb1EEENS1_21CollectiveEpilogueBwdISA_SB_SD_Li256ELb0ELb0ELi4EEENS1_19SingleTileSchedulerILb0ELb0ELb0ELi64EEEEEEEEEvNT_6ParamsE,@function
        .size           _ZN7cutlass13device_kernelIN5flash19enable_sm80_to_sm89INS1_16FlashAttnBwdSm80INS1_25CollectiveMainloopBwdSm80ILi1ELi1EN4cute5tupleIJNS5_1CILi64EEES8_NS7_ILi192EEEEEENS_6half_tEfNS_4arch4Sm80ELb0ELb1ELb1ELb0ELb0ELb0ELb0ELb0ELi2ELi2ELi2ELi2ELb1EEENS1_21CollectiveEpilogueBwdISA_SB_SD_Li256ELb0ELb0ELi4EEENS1_19SingleTileSchedulerILb0ELb0ELb0ELi64EEEEEEEEEvNT_6ParamsE,(.L_x_99 - _ZN7cutlass13device_kernelIN5flash19enable_sm80_to_sm89INS1_16FlashAttnBwdSm80INS1_25CollectiveMainloopBwdSm80ILi1ELi1EN4cute5tupleIJNS5_1CILi64EEES8_NS7_ILi192EEEEEENS_6half_tEfNS_4arch4Sm80ELb0ELb1ELb1ELb0ELb0ELb0ELb0ELb0ELi2ELi2ELi2ELi2ELb1EEENS1_21CollectiveEpilogueBwdISA_SB_SD_Li256ELb0ELb0ELi4EEENS1_19SingleTileSchedulerILb0ELb0ELb0ELi64EEEEEEEEEvNT_6ParamsE)
        .other          _ZN7cutlass13device_kernelIN5flash19enable_sm80_to_sm89INS1_16FlashAttnBwdSm80INS1_25CollectiveMainloopBwdSm80ILi1ELi1EN4cute5tupleIJNS5_1CILi64EEES8_NS7_ILi192EEEEEENS_6half_tEfNS_4arch4Sm80ELb0ELb1ELb1ELb0ELb0ELb0ELb0ELb0ELi2ELi2ELi2ELi2ELb1EEENS1_21CollectiveEpilogueBwdISA_SB_SD_Li256ELb0ELb0ELi4EEENS1_19SingleTileSchedulerILb0ELb0ELb0ELi64EEEEEEEEEvNT_6ParamsE,@"STO_CUDA_ENTRY STV_DEFAULT"
_ZN7cutlass13device_kernelIN5flash19enable_sm80_to_sm89INS1_16FlashAttnBwdSm80INS1_25CollectiveMainloopBwdSm80ILi1ELi1EN4cute5tupleIJNS5_1CILi64EEES8_NS7_ILi192EEEEEENS_6half_tEfNS_4arch4Sm80ELb0ELb1ELb1ELb0ELb0ELb0ELb0ELb0ELi2ELi2ELi2ELi2ELb1EEENS1_21CollectiveEpilogueBwdISA_SB_SD_Li256ELb0ELb0ELi4EEENS1_19SingleTileSchedulerILb0ELb0ELb0ELi64EEEEEEEEEvNT_6ParamsE:
[----:B------:R-:W-:Y:S01]  /*0000*/  LDC R1, c[0x0][0x28] ;  /* 0x00000a00ff017b82 */ /* 0x000fe20000000800 */
[----:B------:R-:W-:Y:S05]  /*0010*/  EXIT ;  /* 0x000000000000794d */ /* 0x000fea0003800000 */
.L_x_8:
        /* <DEDUP_REMOVED lines=14> */
.L_x_99:


//--------------------- .text._ZN7cutlass13device_kernelIN5flash19enable_sm80_to_sm89INS1_16FlashAttnBwdSm80INS1_25CollectiveMainloopBwdSm80ILi1ELi1EN4cute5tupleIJNS5_1CILi64EEES8_NS7_ILi192EEEEEENS_6half_tEfNS_4arch4Sm80ELb0ELb1ELb1ELb0ELb1ELb0ELb0ELb0ELi2ELi2ELi2ELi2ELb1EEENS1_21CollectiveEpilogueBwdISA_SB_SD_Li256ELb0ELb0ELi4EEENS1_19SingleTileSchedulerILb0ELb0ELb0ELi64EEEEEEEEEvNT_6ParamsE --------------------------
	.section	.text._ZN7cutlass13device_kernelIN5flash19enable_sm80_to_sm89INS1_16FlashAttnBwdSm80INS1_25CollectiveMainloopBwdSm80ILi1ELi1EN4cute5tupleIJNS5_1CILi64EEES8_NS7_ILi192EEEEEENS_6half_tEfNS_4arch4Sm80ELb0ELb1ELb1ELb0ELb1ELb0ELb0ELb0ELi2ELi2ELi2ELi2ELb1EEENS1_21CollectiveEpilogueBwdISA_SB_SD_Li256ELb0ELb0ELi4EEENS1_19SingleTileSchedulerILb0ELb0ELb0ELi64EEEEEEEEEvNT_6ParamsE,"ax",@progbits
	.align	128
.text._ZN7cutlass13device_kernelIN5flash19enable_sm80_to_sm89INS1_16FlashAttnBwdSm80INS1_25CollectiveMainloopBwdSm80ILi1ELi1EN4cute5tupleIJNS5_1CILi64EEES8_NS7_ILi192EEEEEENS_6half_tEfNS_4arch4Sm80ELb0ELb1ELb1ELb0ELb1ELb0ELb0ELb0ELi2ELi2ELi2ELi2ELb1EEENS1_21CollectiveEpilogueBwdISA_SB_SD_Li256ELb0ELb0ELi4EEENS1_19SingleTileSchedulerILb0ELb0ELb0ELi64EEEEEEEEEvNT_6ParamsE:
        .type           _ZN7cutlass13device_kernelIN5flash19enable_sm80_to_sm89INS1_16FlashAttnBwdSm80INS1_25CollectiveMainloopBwdSm80ILi1ELi1EN4cute5tupleIJNS5_1CILi64EEES8_NS7_ILi192EEEEEENS_6half_tEfNS_4arch4Sm80ELb0ELb1ELb1ELb0ELb1ELb0ELb0ELb0ELi2ELi2ELi2ELi2ELb1EEENS1_21CollectiveEpilogueBwdISA_SB_SD_Li256ELb0ELb0ELi4EEENS1_19SingleTileSchedulerILb0ELb0ELb0ELi64EEEEEEEEEvNT_6ParamsE,@function
        .size           _ZN7cutlass13device_kernelIN5flash19enable_sm80_to_sm89INS1_16FlashAttnBwdSm80INS1_25CollectiveMainloopBwdSm80ILi1ELi1EN4cute5tupleIJNS5_1CILi64EEES8_NS7_ILi192EEEEEENS_6half_tEfNS_4arch4Sm80ELb0ELb1ELb1ELb0ELb1ELb0ELb0ELb0ELi2ELi2ELi2ELi2ELb1EEENS1_21CollectiveEpilogueBwdISA_SB_SD_Li256ELb0ELb0ELi4EEENS1_19SingleTileSchedulerILb0ELb0ELb0ELi64EEEEEEEEEvNT_6ParamsE,(.L_x_100 - _ZN7cutlass13device_kernelIN5flash19enable_sm80_to_sm89INS1_16FlashAttnBwdSm80INS1_25CollectiveMainloopBwdSm80ILi1ELi1EN4cute5tupleIJNS5_1CILi64EEES8_NS7_ILi192EEEEEENS_6half_tEfNS_4arch4Sm80ELb0ELb1ELb1ELb0ELb1ELb0ELb0ELb0ELi2ELi2ELi2ELi2ELb1EEENS1_21CollectiveEpilogueBwdISA_SB_SD_Li256ELb0ELb0ELi4EEENS1_19SingleTileSchedulerILb0ELb0ELb0ELi64EEEEEEEEEvNT_6ParamsE)
        .other          _ZN7cutlass13device_kernelIN5flash19enable_sm80_to_sm89INS1_16FlashAttnBwdSm80INS1_25CollectiveMainloopBwdSm80ILi1ELi1EN4cute5tupleIJNS5_1CILi64EEES8_NS7_ILi192EEEEEENS_6half_tEfNS_4arch4Sm80ELb0ELb1ELb1ELb0ELb1ELb0ELb0ELb0ELi2ELi2ELi2ELi2ELb1EEENS1_21CollectiveEpilogueBwdISA_SB_SD_Li256ELb0ELb0ELi4EEENS1_19SingleTileSchedulerILb0ELb0ELb0ELi64EEEEEEEEEvNT_6ParamsE,@"STO_CUDA_ENTRY STV_DEFAULT"
_ZN7cutlass13device_kernelIN5flash19enable_sm80_to_sm89INS1_16FlashAttnBwdSm80INS1_25CollectiveMainloopBwdSm80ILi1ELi1EN4cute5tupleIJNS5_1CILi64EEES8_NS7_ILi192EEEEEENS_6half_tEfNS_4arch4Sm80ELb0ELb1ELb1ELb0ELb1ELb0ELb0ELb0ELi2ELi2ELi2ELi2ELb1EEENS1_21CollectiveEpilogueBwdISA_SB_SD_Li256ELb0ELb0ELi4EEENS1_19SingleTileSchedulerILb0ELb0ELb0ELi64EEEEEEEEEvNT_6ParamsE:
[----:B------:R-:W-:Y:S01]  /*0000*/  LDC R1, c[0x0][0x28] ;  /* 0x00000a00ff017b82 */ /* 0x000fe20000000800 */
[----:B------:R-:W-:Y:S05]  /*0010*/  EXIT ;  /* 0x000000000000794d */ /* 0x000fea0003800000 */
.L_x_9:
        /* <DEDUP_REMOVED lines=14> */
.L_x_100:


//--------------------- .text._ZN7cutlass13device_kernelIN5flash19enable_sm80_to_sm89INS1_16FlashAttnBwdSm80INS1_25CollectiveMainloopBwdSm80ILi1ELi1EN4cute5tupleIJNS5_1CILi64EEES8_NS7_ILi192EEEEEENS_6half_tEfNS_4arch4Sm80ELb0ELb1ELb1ELb0ELb0ELb0ELb0ELb0ELi2ELi2ELi2ELi2ELb1EEENS1_24CollectiveEpilogueBwdGQAISA_fSD_Li256ELb0ELb0EEENS1_19SingleTileSchedulerILb0ELb0ELb0ELi64EEEEEEEEEvNT_6ParamsE --------------------------
	.section	.text._ZN7cutlass13device_kernelIN5flash19enable_sm80_to_sm89INS1_16FlashAttnBwdSm80INS1_25CollectiveMainloopBwdSm80ILi1ELi1EN4cute5tupleIJNS5_1CILi64EEES8_NS7_ILi192EEEEEENS_6half_tEfNS_4arch4Sm80ELb0ELb1ELb1ELb0ELb0ELb0ELb0ELb0ELi2ELi2ELi2ELi2ELb1EEENS1_24CollectiveEpilogueBwdGQAISA_fSD_Li256ELb0ELb0EEENS1_19SingleTileSchedulerILb0ELb0ELb0ELi64EEEEEEEEEvNT_6ParamsE,"ax",@progbits
	.align	128
.text._ZN7cutlass13device_kernelIN5flash19enable_sm80_to_sm89INS1_16FlashAttnBwdSm80INS1_25CollectiveMainloopBwdSm80ILi1ELi1EN4cute5tupleIJNS5_1CILi64EEES8_NS7_ILi192EEEEEENS_6half_tEfNS_4arch4Sm80ELb0ELb1ELb1ELb0ELb0ELb0ELb0ELb0ELi2ELi2ELi2ELi2ELb1EEENS1_24CollectiveEpilogueBwdGQAISA_fSD_Li256ELb0ELb0EEENS1_19SingleTileSchedulerILb0ELb0ELb0ELi64EEEEEEEEEvNT_6ParamsE:
        .type           _ZN7cutlass13device_kernelIN5flash19enable_sm80_to_sm89INS1_16FlashAttnBwdSm80INS1_25CollectiveMainloopBwdSm80ILi1ELi1EN4cute5tupleIJNS5_1CILi64EEES8_NS7_ILi192EEEEEENS_6half_tEfNS_4arch4Sm80ELb0ELb1ELb1ELb0ELb0ELb0ELb0ELb0ELi2ELi2ELi2ELi2ELb1EEENS1_24CollectiveEpilogueBwdGQAISA_fSD_Li256ELb0ELb0EEENS1_19SingleTileSchedulerILb0ELb0ELb0ELi64EEEEEEEEEvNT_6ParamsE,@function
        .size           _ZN7cutlass13device_kernelIN5flash19enable_sm80_to_sm89INS1_16FlashAttnBwdSm80INS1_25CollectiveMainloopBwdSm80ILi1ELi1EN4cute5tupleIJNS5_1CILi64EEES8_NS7_ILi192EEEEEENS_6half_tEfNS_4arch4Sm80ELb0ELb1ELb1ELb0ELb0ELb0ELb0ELb0ELi2ELi2ELi2ELi2ELb1EEENS1_24CollectiveEpilogueBwdGQAISA_fSD_Li256ELb0ELb0EEENS1_19SingleTileSchedulerILb0ELb0ELb0ELi64EEEEEEEEEvNT_6ParamsE,(.L_x_101 - _ZN7cutlass13device_kernelIN5flash19enable_sm80_to_sm89INS1_16FlashAttnBwdSm80INS1_25CollectiveMainloopBwdSm80ILi1ELi1EN4cute5tupleIJNS5_1CILi64EEES8_NS7_ILi192EEEEEENS_6half_tEfNS_4arch4Sm80ELb0ELb1ELb1ELb0ELb0ELb0ELb0ELb0ELi2ELi2ELi2ELi2ELb1EEENS1_24CollectiveEpilogueBwdGQAISA_fSD_Li256ELb0ELb0EEENS1_19SingleTileSchedulerILb0ELb0ELb0ELi64EEEEEEEEEvNT_6ParamsE)
        .other          _ZN7cutlass13device_kernelIN5flash19enable_sm80_to_sm89INS1_16FlashAttnBwdSm80INS1_25CollectiveMainloopBwdSm80ILi1ELi1EN4cute5tupleIJNS5_1CILi64EEES8_NS7_ILi192EEEEEENS_6half_tEfNS_4arch4Sm80ELb0ELb1ELb1ELb0ELb0ELb0ELb0ELb0ELi2ELi2ELi2ELi2ELb1EEENS1_24CollectiveEpilogueBwdGQAISA_fSD_Li256ELb0ELb0EEENS1_19SingleTileSchedulerILb0ELb0ELb0ELi64EEEEEEEEEvNT_6ParamsE,@"STO_CUDA_ENTRY STV_DEFAULT"
_ZN7cutlass13device_kernelIN5flash19enable_sm80_to_sm89INS1_16FlashAttnBwdSm80INS1_25CollectiveMainloopBwdSm80ILi1ELi1EN4cute5tupleIJNS5_1CILi64EEES8_NS7_ILi192EEEEEENS_6half_tEfNS_4arch4Sm80ELb0ELb1ELb1ELb0ELb0ELb0ELb0ELb0ELi2ELi2ELi2ELi2ELb1EEENS1_24CollectiveEpilogueBwdGQAISA_fSD_Li256ELb0ELb0EEENS1_19SingleTileSchedulerILb0ELb0ELb0ELi64EEEEEEEEEvNT_6ParamsE:
[----:B------:R-:W-:Y:S01]  /*0000*/  LDC R1, c[0x0][0x28] ;  /* 0x00000a00ff017b82 */ /* 0x000fe20000000800 */
[----:B------:R-:W-:Y:S05]  /*0010*/  EXIT ;  /* 0x000000000000794d */ /* 0x000fea0003800000 */
.L_x_10:
        /* <DEDUP_REMOVED lines=14> */
.L_x_101:


//--------------------- .text._ZN7cutlass13device_kernelIN5flash19enable_sm80_to_sm89INS1_16FlashAttnBwdSm80INS1_25CollectiveMainloopBwdSm80ILi1ELi1EN4cute5tupleIJNS5_1CILi64EEES8_NS7_ILi192EEEEEENS_6half_tEfNS_4arch4Sm80ELb0ELb1ELb1ELb0ELb1ELb0ELb0ELb0ELi2ELi2ELi2ELi2ELb1EEENS1_24CollectiveEpilogueBwdGQAISA_fSD_Li256ELb0ELb1EEENS1_19SingleTileSchedulerILb0ELb0ELb0ELi64EEEEEEEEEvNT_6ParamsE --------------------------
	.section	.text._ZN7cutlass13device_kernelIN5flash19enable_sm80_to_sm89INS1_16FlashAttnBwdSm80INS1_25CollectiveMainloopBwdSm80ILi1ELi1EN4cute5tupleIJNS5_1CILi64EEES8_NS7_ILi192EEEEEENS_6half_tEfNS_4arch4Sm80ELb0ELb1ELb1ELb0ELb1ELb0ELb0ELb0ELi2ELi2ELi2ELi2ELb1EEENS1_24CollectiveEpilogueBwdGQAISA_fSD_Li256ELb0ELb1EEENS1_19SingleTileSchedulerILb0ELb0ELb0ELi64EEEEEEEEEvNT_6ParamsE,"ax",@progbits
	.align	128
.text._ZN7cutlass13device_kernelIN5flash19enable_sm80_to_sm89INS1_16FlashAttnBwdSm80INS1_25CollectiveMainloopBwdSm80ILi1ELi1EN4cute5tupleIJNS5_1CILi64EEES8_NS7_ILi192EEEEEENS_6half_tEfNS_4arch4Sm80ELb0ELb1ELb1ELb0ELb1ELb0ELb0ELb0ELi2ELi2ELi2ELi2ELb1EEENS1_24CollectiveEpilogueBwdGQAISA_fSD_Li256ELb0ELb1EEENS1_19SingleTileSchedulerILb0ELb0ELb0ELi64EEEEEEEEEvNT_6ParamsE:
        .type           _ZN7cutlass13device_kernelIN5flash19enable_sm80_to_sm89INS1_16FlashAttnBwdSm80INS1_25CollectiveMainloopBwdSm80ILi1ELi1EN4cute5tupleIJNS5_1CILi64EEES8_NS7_ILi192EEEEEENS_6half_tEfNS_4arch4Sm80ELb0ELb1ELb1ELb0ELb1ELb0ELb0ELb0ELi2ELi2ELi2ELi2ELb1EEENS1_24CollectiveEpilogueBwdGQAISA_fSD_Li256ELb0ELb1EEENS1_19SingleTileSchedulerILb0ELb0ELb0ELi64EEEEEEEEEvNT_6ParamsE,@function
        .size           _ZN7cutlass13device_kernelIN5flash19enable_sm80_to_sm89INS1_16FlashAttnBwdSm80INS1_25CollectiveMainloopBwdSm80ILi1ELi1EN4cute5tupleIJNS5_1CILi64EEES8_NS7_ILi192EEEEEENS_6half_tEfNS_4arch4Sm80ELb0ELb1ELb1ELb0ELb1ELb0ELb0ELb0ELi2ELi2ELi2ELi2ELb1EEENS1_24CollectiveEpilogueBwdGQAISA_fSD_Li256ELb0ELb1EEENS1_19SingleTileSchedulerILb0ELb0ELb0ELi64EEEEEEEEEvNT_6ParamsE,(.L_x_102 - _ZN7cutlass13device_kernelIN5flash19enable_sm80_to_sm89INS1_16FlashAttnBwdSm80INS1_25CollectiveMainloopBwdSm80ILi1ELi1EN4cute5tupleIJNS5_1CILi64EEES8_NS7_ILi192EEEEEENS_6half_tEfNS_4arch4Sm80ELb0ELb1ELb1ELb0ELb1ELb0ELb0ELb0ELi2ELi2ELi2ELi2ELb1EEENS1_24CollectiveEpilogueBwdGQAISA_fSD_Li256ELb0ELb1EEENS1_19SingleTileSchedulerILb0ELb0ELb0ELi64EEEEEEEEEvNT_6ParamsE)
        .other          _ZN7cutlass13device_kernelIN5flash19enable_sm80_to_sm89INS1_16FlashAttnBwdSm80INS1_25CollectiveMainloopBwdSm80ILi1ELi1EN4cute5tupleIJNS5_1CILi64EEES8_NS7_ILi192EEEEEENS_6half_tEfNS_4arch4Sm80ELb0ELb1ELb1ELb0ELb1ELb0ELb0ELb0ELi2ELi2ELi2ELi2ELb1EEENS1_24CollectiveEpilogueBwdGQAISA_fSD_Li256ELb0ELb1EEENS1_19SingleTileSchedulerILb0ELb0ELb0ELi64EEEEEEEEEvNT_6ParamsE,@"STO_CUDA_ENTRY STV_DEFAULT"
_ZN7cutlass13device_kernelIN5flash19enable_sm80_to_sm89INS1_16FlashAttnBwdSm80INS1_25CollectiveMainloopBwdSm80ILi1ELi1EN4cute5tupleIJNS5_1CILi64EEES8_NS7_ILi192EEEEEENS_6half_tEfNS_4arch4Sm80ELb0ELb1ELb1ELb0ELb1ELb0ELb0ELb0ELi2ELi2ELi2ELi2ELb1EEENS1_24CollectiveEpilogueBwdGQAISA_fSD_Li256ELb0ELb1EEENS1_19SingleTileSchedulerILb0ELb0ELb0ELi64EEEEEEEEEvNT_6ParamsE:
[----:B------:R-:W-:Y:S01]  /*0000*/  LDC R1, c[0x0][0x28] ;  /* 0x00000a00ff017b82 */ /* 0x000fe20000000800 */
[----:B------:R-:W-:Y:S05]  /*0010*/  EXIT ;  /* 0x000000000000794d */ /* 0x000fea0003800000 */
.L_x_11:
        /* <DEDUP_REMOVED lines=14> */
.L_x_102:


//--------------------- .text._ZN7cutlass13device_kernelIN5flash19enable_sm80_to_sm89INS1_16FlashAttnBwdSm80INS1_25CollectiveMainloopBwdSm80ILi1ELi1EN4cute5tupleIJNS5_1CILi64EEES8_NS7_ILi192EEEEEENS_6half_tEfNS_4arch4Sm80ELb0ELb1ELb1ELb1ELb0ELb0ELb0ELb0ELi2ELi2ELi2ELi2ELb1EEENS1_21CollectiveEpilogueBwdISA_SB_SD_Li256ELb1ELb0ELi4EEENS1_19SingleTileSchedulerILb1ELb0ELb0ELi64EEEEEEEEEvNT_6ParamsE --------------------------
	.section	.text._ZN7cutlass13device_kernelIN5flash19enable_sm80_to_sm89INS1_16FlashAttnBwdSm80INS1_25CollectiveMainloopBwdSm80ILi1ELi1EN4cute5tupleIJNS5_1CILi64EEES8_NS7_ILi192EEEEEENS_6half_tEfNS_4arch4Sm80ELb0ELb1ELb1ELb1ELb0ELb0ELb0ELb0ELi2ELi2ELi2ELi2ELb1EEENS1_21CollectiveEpilogueBwdISA_SB_SD_Li256ELb1ELb0ELi4EEENS1_19SingleTileSchedulerILb1ELb0ELb0ELi64EEEEEEEEEvNT_6ParamsE,"ax",@progbits
	.align	128
.text._ZN7cutlass13device_kernelIN5flash19enable_sm80_to_sm89INS1_16FlashAttnBwdSm80INS1_25CollectiveMainloopBwdSm80ILi1ELi1EN4cute5tupleIJNS5_1CILi64EEES8_NS7_ILi192EEEEEENS_6half_tEfNS_4arch4Sm80ELb0ELb1ELb1ELb1ELb0ELb0ELb0ELb0ELi2ELi2ELi2ELi2ELb1EEENS1_21CollectiveEpilogueBwdISA_SB_SD_Li256ELb1ELb0ELi4EEENS1_19SingleTileSchedulerILb1ELb0ELb0ELi64EEEEEEEEEvNT_6ParamsE:
        .type           _ZN7cutlass13device_kernelIN5flash19enable_sm80_to_sm89INS1_16FlashAttnBwdSm80INS1_25CollectiveMainloopBwdSm80ILi1ELi1EN4cute5tupleIJNS5_1CILi64EEES8_NS7_ILi192EEEEEENS_6half_tEfNS_4arch4Sm80ELb0ELb1ELb1ELb1ELb0ELb0ELb0ELb0ELi2ELi2ELi2ELi2ELb1EEENS1_21CollectiveEpilogueBwdISA_SB_SD_Li256ELb1ELb0ELi4EEENS1_19SingleTileSchedulerILb1ELb0ELb0ELi64EEEEEEEEEvNT_6ParamsE,@function
        .size           _ZN7cutlass13device_kernelIN5flash19enable_sm80_to_sm89INS1_16FlashAttnBwdSm80INS1_25CollectiveMainloopBwdSm80ILi1ELi1EN4cute5tupleIJNS5_1CILi64EEES8_NS7_ILi192EEEEEENS_6half_tEfNS_4arch4Sm80ELb0ELb1ELb1ELb1ELb0ELb0ELb0ELb0ELi2ELi2ELi2ELi2ELb1EEENS1_21CollectiveEpilogueBwdISA_SB_SD_Li256ELb1ELb0ELi4EEENS1_19SingleTileSchedulerILb1ELb0ELb0ELi64EEEEEEEEEvNT_6ParamsE,(.L_x_103 - _ZN7cutlass13device_kernelIN5flash19enable_sm80_to_sm89INS1_16FlashAttnBwdSm80INS1_25CollectiveMainloopBwdSm80ILi1ELi1EN4cute5tupleIJNS5_1CILi64EEES8_NS7_ILi192EEEEEENS_6half_tEfNS_4arch4Sm80ELb0ELb1ELb1ELb1ELb0ELb0ELb0ELb0ELi2ELi2ELi2ELi2ELb1EEENS1_21CollectiveEpilogueBwdISA_SB_SD_Li256ELb1ELb0ELi4EEENS1_19SingleTileSchedulerILb1ELb0ELb0ELi64EEEEEEEEEvNT_6ParamsE)
        .other          _ZN7cutlass13device_kernelIN5flash19enable_sm80_to_sm89INS1_16FlashAttnBwdSm80INS1_25CollectiveMainloopBwdSm80ILi1ELi1EN4cute5tupleIJNS5_1CILi64EEES8_NS7_ILi192EEEEEENS_6half_tEfNS_4arch4Sm80ELb0ELb1ELb1ELb1ELb0ELb0ELb0ELb0ELi2ELi2ELi2ELi2ELb1EEENS1_21CollectiveEpilogueBwdISA_SB_SD_Li256ELb1ELb0ELi4EEENS1_19SingleTileSchedulerILb1ELb0ELb0ELi64EEEEEEEEEvNT_6ParamsE,@"STO_CUDA_ENTRY STV_DEFAULT"
_ZN7cutlass13device_kernelIN5flash19enable_sm80_to_sm89INS1_16FlashAttnBwdSm80INS1_25CollectiveMainloopBwdSm80ILi1ELi1EN4cute5tupleIJNS5_1CILi64EEES8_NS7_ILi192EEEEEENS_6half_tEfNS_4arch4Sm80ELb0ELb1ELb1ELb1ELb0ELb0ELb0ELb0ELi2ELi2ELi2ELi2ELb1EEENS1_21CollectiveEpilogueBwdISA_SB_SD_Li256ELb1ELb0ELi4EEENS1_19SingleTileSchedulerILb1ELb0ELb0ELi64EEEEEEEEEvNT_6ParamsE:
[----:B------:R-:W-:Y:S01]  /*0000*/  LDC R1, c[0x0][0x28] ;  /* 0x00000a00ff017b82 */ /* 0x000fe20000000800 */
[----:B------:R-:W-:Y:S05]  /*0010*/  EXIT ;  /* 0x000000000000794d */ /* 0x000fea0003800000 */
.L_x_12:
        /* <DEDUP_REMOVED lines=14> */
.L_x_103:


//--------------------- .text._ZN7cutlass13device_kernelIN5flash19enable_sm80_to_sm89INS1_16FlashAttnBwdSm80INS1_25CollectiveMainloopBwdSm80ILi1ELi1EN4cute5tupleIJNS5_1CILi64EEES8_NS7_ILi192EEEEEENS_6half_tEfNS_4arch4Sm80ELb0ELb1ELb1ELb1ELb1ELb0ELb0ELb0ELi2ELi2ELi2ELi2ELb1EEENS1_21CollectiveEpilogueBwdISA_SB_SD_Li256ELb1ELb0ELi4EEENS1_19SingleTileSchedulerILb1ELb0ELb0ELi64EEEEEEEEEvNT_6ParamsE --------------------------
	.section	.text._ZN7cutlass13device_kernelIN5flash19enable_sm80_to_sm89INS1_16FlashAttnBwdSm80INS1_25CollectiveMainloopBwdSm80ILi1ELi1EN4cute5tupleIJNS5_1CILi64EEES8_NS7_ILi192EEEEEENS_6half_tEfNS_4arch4Sm80ELb0ELb1ELb1ELb1ELb1ELb0ELb0ELb0ELi2ELi2ELi2ELi2ELb1EEENS1_21CollectiveEpilogueBwdISA_SB_SD_Li256ELb1ELb0ELi4EEENS1_19SingleTileSchedulerILb1ELb0ELb0ELi64EEEEEEEEEvNT_6ParamsE,"ax",@progbits
	.align	128
.text._ZN7cutlass13device_kernelIN5flash19enable_sm80_to_sm89INS1_16FlashAttnBwdSm80INS1_25CollectiveMainloopBwdSm80ILi1ELi1EN4cute5tupleIJNS5_1CILi64EEES8_NS7_ILi192EEEEEENS_6half_tEfNS_4arch4Sm80ELb0ELb1ELb1ELb1ELb1ELb0ELb0ELb0ELi2ELi2ELi2ELi2ELb1EEENS1_21CollectiveEpilogueBwdISA_SB_SD_Li256ELb1ELb0ELi4EEENS1_19SingleTileSchedulerILb1ELb0ELb0ELi64EEEEEEEEEvNT_6ParamsE:
        .type           _ZN7cutlass13device_kernelIN5flash19enable_sm80_to_sm89INS1_16FlashAttnBwdSm80INS1_25CollectiveMainloopBwdSm80ILi1ELi1EN4cute5tupleIJNS5_1CILi64EEES8_NS7_ILi192EEEEEENS_6half_tEfNS_4arch4Sm80ELb0ELb1ELb1ELb1ELb1ELb0ELb0ELb0ELi2ELi2ELi2ELi2ELb1EEENS1_21CollectiveEpilogueBwdISA_SB_SD_Li256ELb1ELb0ELi4EEENS1_19SingleTileSchedulerILb1ELb0ELb0ELi64EEEEEEEEEvNT_6ParamsE,@function
        .size           _ZN7cutlass13device_kernelIN5flash19enable_sm80_to_sm89INS1_16FlashAttnBwdSm80INS1_25CollectiveMainloopBwdSm80ILi1ELi1EN4cute5tupleIJNS5_1CILi64EEES8_NS7_ILi192EEEEEENS_6half_tEfNS_4arch4Sm80ELb0ELb1ELb1ELb1ELb1ELb0ELb0ELb0ELi2ELi2ELi2ELi2ELb1EEENS1_21CollectiveEpilogueBwdISA_SB_SD_Li256ELb1ELb0ELi4EEENS1_19SingleTileSchedulerILb1ELb0ELb0ELi64EEEEEEEEEvNT_6ParamsE,(.L_x_104 - _ZN7cutlass13device_kernelIN5flash19enable_sm80_to_sm89INS1_16FlashAttnBwdSm80INS1_25CollectiveMainloopBwdSm80ILi1ELi1EN4cute5tupleIJNS5_1CILi64EEES8_NS7_ILi192EEEEEENS_6half_tEfNS_4arch4Sm80ELb0ELb1ELb1ELb1ELb1ELb0ELb0ELb0ELi2ELi2ELi2ELi2ELb1EEENS1_21CollectiveEpilogueBwdISA_SB_SD_Li256ELb1ELb0ELi4EEENS1_19SingleTileSchedulerILb1ELb0ELb0ELi64EEEEEEEEEvNT_6ParamsE)
        .other          _ZN7cutlass13device_kernelIN5flash19enable_sm80_to_sm89INS1_16FlashAttnBwdSm80INS1_25CollectiveMainloopBwdSm80ILi1ELi1EN4cute5tupleIJNS5_1CILi64EEES8_NS7_ILi192EEEEEENS_6half_tEfNS_4arch4Sm80ELb0ELb1ELb1ELb1ELb1ELb0ELb0ELb0ELi2ELi2ELi2ELi2ELb1EEENS1_21CollectiveEpilogueBwdISA_SB_SD_Li256ELb1ELb0ELi4EEENS1_19SingleTileSchedulerILb1ELb0ELb0ELi64EEEEEEEEEvNT_6ParamsE,@"STO_CUDA_ENTRY STV_DEFAULT"
_ZN7cutlass13device_kernelIN5flash19enable_sm80_to_sm89INS1_16FlashAttnBwdSm80INS1_25CollectiveMainloopBwdSm80ILi1ELi1EN4cute5tupleIJNS5_1CILi64EEES8_NS7_ILi192EEEEEENS_6half_tEfNS_4arch4Sm80ELb0ELb1ELb1ELb1ELb1ELb0ELb0ELb0ELi2ELi2ELi2ELi2ELb1EEENS1_21CollectiveEpilogueBwdISA_SB_SD_Li256ELb1ELb0ELi4EEENS1_19SingleTileSchedulerILb1ELb0ELb0ELi64EEEEEEEEEvNT_6ParamsE:
[----:B------:R-:W-:Y:S01]  /*0000*/  LDC R1, c[0x0][0x28] ;  /* 0x00000a00ff017b82 */ /* 0x000fe20000000800 */
[----:B------:R-:W-:Y:S05]  /*0010*/  EXIT ;  /* 0x000000000000794d */ /* 0x000fea0003800000 */
.L_x_13:
        /* <DEDUP_REMOVED lines=14> */
.L_x_104:


//--------------------- .text._ZN7cutlass13device_kernelIN5flash19enable_sm80_to_sm89INS1_16FlashAttnBwdSm80INS1_25CollectiveMainloopBwdSm80ILi1ELi1EN4cute5tupleIJNS5_1CILi64EEES8_NS7_ILi192EEEEEENS_6half_tEfNS_4arch4Sm80ELb0ELb1ELb1ELb1ELb0ELb0ELb0ELb0ELi2ELi2ELi2ELi2ELb1EEENS1_24CollectiveEpilogueBwdGQAISA_fSD_Li256ELb1ELb0EEENS1_19SingleTileSchedulerILb1ELb0ELb0ELi64EEEEEEEEEvNT_6ParamsE --------------------------
	.section	.text._ZN7cutlass13device_kernelIN5flash19enable_sm80_to_sm89INS1_16FlashAttnBwdSm80INS1_25CollectiveMainloopBwdSm80ILi1ELi1EN4cute5tupleIJNS5_1CILi64EEES8_NS7_ILi192EEEEEENS_6half_tEfNS_4arch4Sm80ELb0ELb1ELb1ELb1ELb0ELb0ELb0ELb0ELi2ELi2ELi2ELi2ELb1EEENS1_24CollectiveEpilogueBwdGQAISA_fSD_Li256ELb1ELb0EEENS1_19SingleTileSchedulerILb1ELb0ELb0ELi64EEEEEEEEEvNT_6ParamsE,"ax",@progbits
	.align	128
.text._ZN7cutlass13device_kernelIN5flash19enable_sm80_to_sm89INS1_16FlashAttnBwdSm80INS1_25CollectiveMainloopBwdSm80ILi1ELi1EN4cute5tupleIJNS5_1CILi64EEES8_NS7_ILi192EEEEEENS_6half_tEfNS_4arch4Sm80ELb0ELb1ELb1ELb1ELb0ELb0ELb0ELb0ELi2ELi2ELi2ELi2ELb1EEENS1_24CollectiveEpilogueBwdGQAISA_fSD_Li256ELb1ELb0EEENS1_19SingleTileSchedulerILb1ELb0ELb0ELi64EEEEEEEEEvNT_6ParamsE:
        .type           _ZN7cutlass13device_kernelIN5flash19enable_sm80_to_sm89INS1_16FlashAttnBwdSm80INS1_25CollectiveMainloopBwdSm80ILi1ELi1EN4cute5tupleIJNS5_1CILi64EEES8_NS7_ILi192EEEEEENS_6half_tEfNS_4arch4Sm80ELb0ELb1ELb1ELb1ELb0ELb0ELb0ELb0ELi2ELi2ELi2ELi2ELb1EEENS1_24CollectiveEpilogueBwdGQAISA_fSD_Li256ELb1ELb0EEENS1_19SingleTileSchedulerILb1ELb0ELb0ELi64EEEEEEEEEvNT_6ParamsE,@function
        .size           _ZN7cutlass13device_kernelIN5flash19enable_sm80_to_sm89INS1_16FlashAttnBwdSm80INS1_25CollectiveMainloopBwdSm80ILi1ELi1EN4cute5tupleIJNS5_1CILi64EEES8_NS7_ILi192EEEEEENS_6half_tEfNS_4arch4Sm80ELb0ELb1ELb1ELb1ELb0ELb0ELb0ELb0ELi2ELi2ELi2ELi2ELb1EEENS1_24CollectiveEpilogueBwdGQAISA_fSD_Li256ELb1ELb0EEENS1_19SingleTileSchedulerILb1ELb0ELb0ELi64EEEEEEEEEvNT_6ParamsE,(.L_x_105 - _ZN7cutlass13device_kernelIN5flash19enable_sm80_to_sm89INS1_16FlashAttnBwdSm80INS1_25CollectiveMainloopBwdSm80ILi1ELi1EN4cute5tupleIJNS5_1CILi64EEES8_NS7_ILi192EEEEEENS_6half_tEfNS_4arch4Sm80ELb0ELb1ELb1ELb1ELb0ELb0ELb0ELb0ELi2ELi2ELi2ELi2ELb1EEENS1_24CollectiveEpilogueBwdGQAISA_fSD_Li256ELb1ELb0EEENS1_19SingleTileSchedulerILb1ELb0ELb0ELi64EEEEEEEEEvNT_6ParamsE)
        .other          _ZN7cutlass13device_kernelIN5flash19enable_sm80_to_sm89INS1_16FlashAttnBwdSm80INS1_25CollectiveMainloopBwdSm80ILi1ELi1EN4cute5tupleIJNS5_1CILi64EEES8_NS7_ILi192EEEEEENS_6half_tEfNS_4arch4Sm80ELb0ELb1ELb1ELb1ELb0ELb0ELb0ELb0ELi2ELi2ELi2ELi2ELb1EEENS1_24CollectiveEpilogueBwdGQAISA_fSD_Li256ELb1ELb0EEENS1_19SingleTileSchedulerILb1ELb0ELb0ELi64EEEEEEEEEvNT_6ParamsE,@"STO_CUDA_ENTRY STV_DEFAULT"
_ZN7cutlass13device_kernelIN5flash19enable_sm80_to_sm89INS1_16FlashAttnBwdSm80INS1_25CollectiveMainloopBwdSm80ILi1ELi1EN4cute5tupleIJNS5_1CILi64EEES8_NS7_ILi192EEEEEENS_6half_tEfNS_4arch4Sm80ELb0ELb1ELb1ELb1ELb0ELb0ELb0ELb0ELi2ELi2ELi2ELi2ELb1EEENS1_24CollectiveEpilogueBwdGQAISA_fSD_Li256ELb1ELb0EEENS1_19SingleTileSchedulerILb1ELb0ELb0ELi64EEEEEEEEEvNT_6ParamsE:
[----:B------:R-:W-:Y:S01]  /*0000*/  LDC R1, c[0x0][0x28] ;  /* 0x00000a00ff017b82 */ /* 0x000fe20000000800 */
[----:B------:R-:W-:Y:S05]  /*0010*/  EXIT ;  /* 0x000000000000794d */ /* 0x000fea0003800000 */
.L_x_14:
        /* <DEDUP_REMOVED lines=14> */
.L_x_105:


//--------------------- .text._ZN7cutlass13device_kernelIN5flash19enable_sm80_to_sm89INS1_16FlashAttnBwdSm80INS1_25CollectiveMainloopBwdSm80ILi1ELi1EN4cute5tupleIJNS5_1CILi64EEES8_NS7_ILi192EEEEEENS_6half_tEfNS_4arch4Sm80ELb0ELb1ELb1ELb1ELb1ELb0ELb0ELb0ELi2ELi2ELi2ELi2ELb1EEENS1_24CollectiveEpilogueBwdGQAISA_fSD_Li256ELb1ELb1EEENS1_19SingleTileSchedulerILb1ELb0ELb0ELi64EEEEEEEEEvNT_6ParamsE --------------------------
	.section	.text._ZN7cutlass13device_kernelIN5flash19enable_sm80_to_sm89INS1_16FlashAttnBwdSm80INS1_25CollectiveMainloopBwdSm80ILi1ELi1EN4cute5tupleIJNS5_1CILi64EEES8_NS7_ILi192EEEEEENS_6half_tEfNS_4arch4Sm80ELb0ELb1ELb1ELb1ELb1ELb0ELb0ELb0ELi2ELi2ELi2ELi2ELb1EEENS1_24CollectiveEpilogueBwdGQAISA_fSD_Li256ELb1ELb1EEENS1_19SingleTileSchedulerILb1ELb0ELb0ELi64EEEEEEEEEvNT_6ParamsE,"ax",@progbits
	.align	128
.text._ZN7cutlass13device_kernelIN5flash19enable_sm80_to_sm89INS1_16FlashAttnBwdSm80INS1_25CollectiveMainloopBwdSm80ILi1ELi1EN4cute5tupleIJNS5_1CILi64EEES8_NS7_ILi192EEEEEENS_6half_tEfNS_4arch4Sm80ELb0ELb1ELb1ELb1ELb1ELb0ELb0ELb0ELi2ELi2ELi2ELi2ELb1EEENS1_24CollectiveEpilogueBwdGQAISA_fSD_Li256ELb1ELb1EEENS1_19SingleTileSchedulerILb1ELb0ELb0ELi64EEEEEEEEEvNT_6ParamsE:
        .type           _ZN7cutlass13device_kernelIN5flash19enable_sm80_to_sm89INS1_16FlashAttnBwdSm80INS1_25CollectiveMainloopBwdSm80ILi1ELi1EN4cute5tupleIJNS5_1CILi64EEES8_NS7_ILi192EEEEEENS_6half_tEfNS_4arch4Sm80ELb0ELb1ELb1ELb1ELb1ELb0ELb0ELb0ELi2ELi2ELi2ELi2ELb1EEENS1_24CollectiveEpilogueBwdGQAISA_fSD_Li256ELb1ELb1EEENS1_19SingleTileSchedulerILb1ELb0ELb0ELi64EEEEEEEEEvNT_6ParamsE,@function
        .size           _ZN7cutlass13device_kernelIN5flash19enable_sm80_to_sm89INS1_16FlashAttnBwdSm80INS1_25CollectiveMainloopBwdSm80ILi1ELi1EN4cute5tupleIJNS5_1CILi64EEES8_NS7_ILi192EEEEEENS_6half_tEfNS_4arch4Sm80ELb0ELb1ELb1ELb1ELb1ELb0ELb0ELb0ELi2ELi2ELi2ELi2ELb1EEENS1_24CollectiveEpilogueBwdGQAISA_fSD_Li256ELb1ELb1EEENS1_19SingleTileSchedulerILb1ELb0ELb0ELi64EEEEEEEEEvNT_6ParamsE,(.L_x_106 - _ZN7cutlass13device_kernelIN5flash19enable_sm80_to_sm89INS1_16FlashAttnBwdSm80INS1_25CollectiveMainloopBwdSm80ILi1ELi1EN4cute5tupleIJNS5_1CILi64EEES8_NS7_ILi192EEEEEENS_6half_tEfNS_4arch4Sm80ELb0ELb1ELb1ELb1ELb1ELb0ELb0ELb0ELi2ELi2ELi2ELi2ELb1EEENS1_24CollectiveEpilogueBwdGQAISA_fSD_Li256ELb1ELb1EEENS1_19SingleTileSchedulerILb1ELb0ELb0ELi64EEEEEEEEEvNT_6ParamsE)
        .other          _ZN7cutlass13device_kernelIN5flash19enable_sm80_to_sm89INS1_16FlashAttnBwdSm80INS1_25CollectiveMainloopBwdSm80ILi1ELi1EN4cute5tupleIJNS5_1CILi64EEES8_NS7_ILi192EEEEEENS_6half_tEfNS_4arch4Sm80ELb0ELb1ELb1ELb1ELb1ELb0ELb0ELb0ELi2ELi2ELi2ELi2ELb1EEENS1_24CollectiveEpilogueBwdGQAISA_fSD_Li256ELb1ELb1EEENS1_19SingleTileSchedulerILb1ELb0ELb0ELi64EEEEEEEEEvNT_6ParamsE,@"STO_CUDA_ENTRY STV_DEFAULT"
_ZN7cutlass13device_kernelIN5flash19enable_sm80_to_sm89INS1_16FlashAttnBwdSm80INS1_25CollectiveMainloopBwdSm80ILi1ELi1EN4cute5tupleIJNS5_1CILi64EEES8_NS7_ILi192EEEEEENS_6half_tEfNS_4arch4Sm80ELb0ELb1ELb1ELb1ELb1ELb0ELb0ELb0ELi2ELi2ELi2ELi2ELb1EEENS1_24CollectiveEpilogueBwdGQAISA_fSD_Li256ELb1ELb1EEENS1_19SingleTileSchedulerILb1ELb0ELb0ELi64EEEEEEEEEvNT_6ParamsE:
[----:B------:R-:W-:Y:S01]  /*0000*/  LDC R1, c[0x0][0x28] ;  /* 0x00000a00ff017b82 */ /* 0x000fe20000000800 */
[----:B------:R-:W-:Y:S05]  /*0010*/  EXIT ;  /* 0x000000000000794d */ /* 0x000fea0003800000 */
.L_x_15:
        /* <DEDUP_REMOVED lines=14> */
.L_x_106:


//--------------------- .text._ZN7cutlass13device_kernelIN5flash19enable_sm80_to_sm89INS1_16FlashAttnBwdSm80INS1_25CollectiveMainloopBwdSm80ILi1ELi1EN4cute5tupleIJNS5_1CILi64EEES8_NS7_ILi192EEEEEENS_6half_tEfNS_4arch4Sm80ELb1ELb0ELb1ELb0ELb0ELb0ELb0ELb0ELi2ELi2ELi2ELi2ELb1EEENS1_21CollectiveEpilogueBwdISA_SB_SD_Li256ELb0ELb0ELi4EEENS1_25SingleTileBwdLPTSchedulerILb0ELi64ELb0EEEEEEEEEvNT_6ParamsE --------------------------
	.section	.text._ZN7cutlass13device_kernelIN5flash19enable_sm80_to_sm89INS1_16FlashAttnBwdSm80INS1_25CollectiveMainloopBwdSm80ILi1ELi1EN4cute5tupleIJNS5_1CILi64EEES8_NS7_ILi192EEEEEENS_6half_tEfNS_4arch4Sm80ELb1ELb0ELb1ELb0ELb0ELb0ELb0ELb0ELi2ELi2ELi2ELi2ELb1EEENS1_21CollectiveEpilogueBwdISA_SB_SD_Li256ELb0ELb0ELi4EEENS1_25SingleTileBwdLPTSchedulerILb0ELi64ELb0EEEEEEEEEvNT_6ParamsE,"ax",@progbits
	.align	128
.text._ZN7cutlass13device_kernelIN5flash19enable_sm80_to_sm89INS1_16FlashAttnBwdSm80INS1_25CollectiveMainloopBwdSm80ILi1ELi1EN4cute5tupleIJNS5_1CILi64EEES8_NS7_ILi192EEEEEENS_6half_tEfNS_4arch4Sm80ELb1ELb0ELb1ELb0ELb0ELb0ELb0ELb0ELi2ELi2ELi2ELi2ELb1EEENS1_21CollectiveEpilogueBwdISA_SB_SD_Li256ELb0ELb0ELi4EEENS1_25SingleTileBwdLPTSchedulerILb0ELi64ELb0EEEEEEEEEvNT_6ParamsE:
        .type           _ZN7cutlass13device_kernelIN5flash19enable_sm80_to_sm89INS1_16FlashAttnBwdSm80INS1_25CollectiveMainloopBwdSm80ILi1ELi1EN4cute5tupleIJNS5_1CILi64EEES8_NS7_ILi192EEEEEENS_6half_tEfNS_4arch4Sm80ELb1ELb0ELb1ELb0ELb0ELb0ELb0ELb0ELi2ELi2ELi2ELi2ELb1EEENS1_21CollectiveEpilogueBwdISA_SB_SD_Li256ELb0ELb0ELi4EEENS1_25SingleTileBwdLPTSchedulerILb0ELi64ELb0EEEEEEEEEvNT_6ParamsE,@function
        .size           _ZN7cutlass13device_kernelIN5flash19enable_sm80_to_sm89INS1_16FlashAttnBwdSm80INS1_25CollectiveMainloopBwdSm80ILi1ELi1EN4cute5tupleIJNS5_1CILi64EEES8_NS7_ILi192EEEEEENS_6half_tEfNS_4arch4Sm80ELb1ELb0ELb1ELb0ELb0ELb0ELb0ELb0ELi2ELi2ELi2ELi2ELb1EEENS1_21CollectiveEpilogueBwdISA_SB_SD_Li256ELb0ELb0ELi4EEENS1_25SingleTileBwdLPTSchedulerILb0ELi64ELb0EEEEEEEEEvNT_6ParamsE,(.L_x_107 - _ZN7cutlass13device_kernelIN5flash19enable_sm80_to_sm89INS1_16FlashAttnBwdSm80INS1_25CollectiveMainloopBwdSm80ILi1ELi1EN4cute5tupleIJNS5_1CILi64EEES8_NS7_ILi192EEEEEENS_6half_tEfNS_4arch4Sm80ELb1ELb0ELb1ELb0ELb0ELb0ELb0ELb0ELi2ELi2ELi2ELi2ELb1EEENS1_21CollectiveEpilogueBwdISA_SB_SD_Li256ELb0ELb0ELi4EEENS1_25SingleTileBwdLPTSchedulerILb0ELi64ELb0EEEEEEEEEvNT_6ParamsE)
        .other          _ZN7cutlass13device_kernelIN5flash19enable_sm80_to_sm89INS1_16FlashAttnBwdSm80INS1_25CollectiveMainloopBwdSm80ILi1ELi1EN4cute5tupleIJNS5_1CILi64EEES8_NS7_ILi192EEEEEENS_6half_tEfNS_4arch4Sm80ELb1ELb0ELb1ELb0ELb0ELb0ELb0ELb0ELi2ELi2ELi2ELi2ELb1EEENS1_21CollectiveEpilogueBwdISA_SB_SD_Li256ELb0ELb0ELi4EEENS1_25SingleTileBwdLPTSchedulerILb0ELi64ELb0EEEEEEEEEvNT_6ParamsE,@"STO_CUDA_ENTRY STV_DEFAULT"
_ZN7cutlass13device_kernelIN5flash19enable_sm80_to_sm89INS1_16FlashAttnBwdSm80INS1_25CollectiveMainloopBwdSm80ILi1ELi1EN4cute5tupleIJNS5_1CILi64EEES8_NS7_ILi192EEEEEENS_6half_tEfNS_4arch4Sm80ELb1ELb0ELb1ELb0ELb0ELb0ELb0ELb0ELi2ELi2ELi2ELi2ELb1EEENS1_21CollectiveEpilogueBwdISA_SB_SD_Li256ELb0ELb0ELi4EEENS1_25SingleTileBwdLPTSchedulerILb0ELi64ELb0EEEEEEEEEvNT_6ParamsE:
[----:B------:R-:W-:Y:S01]  /*0000*/  LDC R1, c[0x0][0x28] ;  /* 0x00000a00ff017b82 */ /* 0x000fe20000000800 */
[----:B------:R-:W-:Y:S05]  /*0010*/  EXIT ;  /* 0x000000000000794d */ /* 0x000fea0003800000 */
.L_x_16:
        /* <DEDUP_REMOVED lines=14> */
.L_x_107:


//--------------------- .text._ZN7cutlass13device_kernelIN5flash19enable_sm80_to_sm89INS1_16FlashAttnBwdSm80INS1_25CollectiveMainloopBwdSm80ILi1ELi1EN4cute5tupleIJNS5_1CILi64EEES8_NS7_ILi192EEEEEENS_6half_tEfNS_4arch4Sm80ELb1ELb0ELb1ELb0ELb1ELb0ELb0ELb0ELi2ELi2ELi2ELi2ELb1EEENS1_21CollectiveEpilogueBwdISA_SB_SD_Li256ELb0ELb0ELi4EEENS1_25SingleTileBwdLPTSchedulerILb0ELi64ELb1EEEEEEEEEvNT_6ParamsE --------------------------
	.section	.text._ZN7cutlass13device_kernelIN5flash19enable_sm80_to_sm89INS1_16FlashAttnBwdSm80INS1_25CollectiveMainloopBwdSm80ILi1ELi1EN4cute5tupleIJNS5_1CILi64EEES8_NS7_ILi192EEEEEENS_6half_tEfNS_4arch4Sm80ELb1ELb0ELb1ELb0ELb1ELb0ELb0ELb0ELi2ELi2ELi2ELi2ELb1EEENS1_21CollectiveEpilogueBwdISA_SB_SD_Li256ELb0ELb0ELi4EEENS1_25SingleTileBwdLPTSchedulerILb0ELi64ELb1EEEEEEEEEvNT_6ParamsE,"ax",@progbits
	.align	128
.text._ZN7cutlass13device_kernelIN5flash19enable_sm80_to_sm89INS1_16FlashAttnBwdSm80INS1_25CollectiveMainloopBwdSm80ILi1ELi1EN4cute5tupleIJNS5_1CILi64EEES8_NS7_ILi192EEEEEENS_6half_tEfNS_4arch4Sm80ELb1ELb0ELb1ELb0ELb1ELb0ELb0ELb0ELi2ELi2ELi2ELi2ELb1EEENS1_21CollectiveEpilogueBwdISA_SB_SD_Li256ELb0ELb0ELi4EEENS1_25SingleTileBwdLPTSchedulerILb0ELi64ELb1EEEEEEEEEvNT_6ParamsE:
        .type           _ZN7cutlass13device_kernelIN5flash19enable_sm80_to_sm89INS1_16FlashAttnBwdSm80INS1_25CollectiveMainloopBwdSm80ILi1ELi1EN4cute5tupleIJNS5_1CILi64EEES8_NS7_ILi192EEEEEENS_6half_tEfNS_4arch4Sm80ELb1ELb0ELb1ELb0ELb1ELb0ELb0ELb0ELi2ELi2ELi2ELi2ELb1EEENS1_21CollectiveEpilogueBwdISA_SB_SD_Li256ELb0ELb0ELi4EEENS1_25SingleTileBwdLPTSchedulerILb0ELi64ELb1EEEEEEEEEvNT_6ParamsE,@function
        .size           _ZN7cutlass13device_kernelIN5flash19enable_sm80_to_sm89INS1_16FlashAttnBwdSm80INS1_25CollectiveMainloopBwdSm80ILi1ELi1EN4cute5tupleIJNS5_1CILi64EEES8_NS7_ILi192EEEEEENS_6half_tEfNS_4arch4Sm80ELb1ELb0ELb1ELb0ELb1ELb0ELb0ELb0ELi2ELi2ELi2ELi2ELb1EEENS1_21CollectiveEpilogueBwdISA_SB_SD_Li256ELb0ELb0ELi4EEENS1_25SingleTileBwdLPTSchedulerILb0ELi64ELb1EEEEEEEEEvNT_6ParamsE,(.L_x_108 - _ZN7cutlass13device_kernelIN5flash19enable_sm80_to_sm89INS1_16FlashAttnBwdSm80INS1_25CollectiveMainloopBwdSm80ILi1ELi1EN4cute5tupleIJNS5_1CILi64EEES8_NS7_ILi192EEEEEENS_6half_tEfNS_4arch4Sm80ELb1ELb0ELb1ELb0ELb1ELb0ELb0ELb0ELi2ELi2ELi2ELi2ELb1EEENS1_21CollectiveEpilogueBwdISA_SB_SD_Li256ELb0ELb0ELi4EEENS1_25SingleTileBwdLPTSchedulerILb0ELi64ELb1EEEEEEEEEvNT_6ParamsE)
        .other          _ZN7cutlass13device_kernelIN5flash19enable_sm80_to_sm89INS1_16FlashAttnBwdSm80INS1_25CollectiveMainloopBwdSm80ILi1ELi1EN4cute5tupleIJNS5_1CILi64EEES8_NS7_ILi192EEEEEENS_6half_tEfNS_4arch4Sm80ELb1ELb0ELb1ELb0ELb1ELb0ELb0ELb0ELi2ELi2ELi2ELi2ELb1EEENS1_21CollectiveEpilogueBwdISA_SB_SD_Li256ELb0ELb0ELi4EEENS1_25SingleTileBwdLPTSchedulerILb0ELi64ELb1EEEEEEEEEvNT_6ParamsE,@"STO_CUDA_ENTRY STV_DEFAULT"
_ZN7cutlass13device_kernelIN5flash19enable_sm80_to_sm89INS1_16FlashAttnBwdSm80INS1_25CollectiveMainloopBwdSm80ILi1ELi1EN4cute5tupleIJNS5_1CILi64EEES8_NS7_ILi192EEEEEENS_6half_tEfNS_4arch4Sm80ELb1ELb0ELb1ELb0ELb1ELb0ELb0ELb0ELi2ELi2ELi2ELi2ELb1EEENS1_21CollectiveEpilogueBwdISA_SB_SD_Li256ELb0ELb0ELi4EEENS1_25SingleTileBwdLPTSchedulerILb0ELi64ELb1EEEEEEEEEvNT_6ParamsE:
[----:B------:R-:W-:Y:S01]  /*0000*/  LDC R1, c[0x0][0x28] ;  /* 0x00000a00ff017b82 */ /* 0x000fe20000000800 */
[----:B------:R-:W-:Y:S05]  /*0010*/  EXIT ;  /* 0x000000000000794d */ /* 0x000fea0003800000 */
.L_x_17:
        /* <DEDUP_REMOVED lines=14> */
.L_x_108:


//--------------------- .text._ZN7cutlass13device_kernelIN5flash19enable_sm80_to_sm89INS1_16FlashAttnBwdSm80INS1_25CollectiveMainloopBwdSm80ILi1ELi1EN4cute5tupleIJNS5_1CILi64EEES8_NS7_ILi192EEEEEENS_6half_tEfNS_4arch4Sm80ELb1ELb0ELb1ELb0ELb0ELb0ELb0ELb0ELi2ELi2ELi2ELi2ELb1EEENS1_24CollectiveEpilogueBwdGQAISA_fSD_Li256ELb0ELb0EEENS1_25SingleTileBwdLPTSchedulerILb0ELi64ELb0EEEEEEEEEvNT_6ParamsE --------------------------
	.section	.text._ZN7cutlass13device_kernelIN5flash19enable_sm80_to_sm89INS1_16FlashAttnBwdSm80INS1_25CollectiveMainloopBwdSm80ILi1ELi1EN4cute5tupleIJNS5_1CILi64EEES8_NS7_ILi192EEEEEENS_6half_tEfNS_4arch4Sm80ELb1ELb0ELb1ELb0ELb0ELb0ELb0ELb0ELi2ELi2ELi2ELi2ELb1EEENS1_24CollectiveEpilogueBwdGQAISA_fSD_Li256ELb0ELb0EEENS1_25SingleTileBwdLPTSchedulerILb0ELi64ELb0EEEEEEEEEvNT_6ParamsE,"ax",@progbits
	.align	128
.text._ZN7cutlass13device_kernelIN5flash19enable_sm80_to_sm89INS1_16FlashAttnBwdSm80INS1_25CollectiveMainloopBwdSm80ILi1ELi1EN4cute5tupleIJNS5_1CILi64EEES8_NS7_ILi192EEEEEENS_6half_tEfNS_4arch4Sm80ELb1ELb0ELb1ELb0ELb0ELb0ELb0ELb0ELi2ELi2ELi2ELi2ELb1EEENS1_24CollectiveEpilogueBwdGQAISA_fSD_Li256ELb0ELb0EEENS1_25SingleTileBwdLPTSchedulerILb0ELi64ELb0EEEEEEEEEvNT_6ParamsE:
        .type           _ZN7cutlass13device_kernelIN5flash19enable_sm80_to_sm89INS1_16FlashAttnBwdSm80INS1_25CollectiveMainloopBwdSm80ILi1ELi1EN4cute5tupleIJNS5_1CILi64EEES8_NS7_ILi192EEEEEENS_6half_tEfNS_4arch4Sm80ELb1ELb0ELb1ELb0ELb0ELb0ELb0ELb0ELi2ELi2ELi2ELi2ELb1EEENS1_24CollectiveEpilogueBwdGQAISA_fSD_Li256ELb0ELb0EEENS1_25SingleTileBwdLPTSchedulerILb0ELi64ELb0EEEEEEEEEvNT_6ParamsE,@function
        .size           _ZN7cutlass13device_kernelIN5flash19enable_sm80_to_sm89INS1_16FlashAttnBwdSm80INS1_25CollectiveMainloopBwdSm80ILi1ELi1EN4cute5tupleIJNS5_1CILi64EEES8_NS7_ILi192EEEEEENS_6half_tEfNS_4arch4Sm80ELb1ELb0ELb1ELb0ELb0ELb0ELb0ELb0ELi2ELi2ELi2ELi2ELb1EEENS1_24CollectiveEpilogueBwdGQAISA_fSD_Li256ELb0ELb0EEENS1_25SingleTileBwdLPTSchedulerILb0ELi64ELb0EEEEEEEEEvNT_6ParamsE,(.L_x_109 - _ZN7cutlass13device_kernelIN5flash19enable_sm80_to_sm89INS1_16FlashAttnBwdSm80INS1_25CollectiveMainloopBwdSm80ILi1ELi1EN4cute5tupleIJNS5_1CILi64EEES8_NS7_ILi192EEEEEENS_6half_tEfNS_4arch4Sm80ELb1ELb0ELb1ELb0ELb0ELb0ELb0ELb0ELi2ELi2ELi2ELi2ELb1EEENS1_24CollectiveEpilogueBwdGQAISA_fSD_Li256ELb0ELb0EEENS1_25SingleTileBwdLPTSchedulerILb0ELi64ELb0EEEEEEEEEvNT_6ParamsE)
        .other          _ZN7cutlass13device_kernelIN5flash19enable_sm80_to_sm89INS1_16FlashAttnBwdSm80INS1_25CollectiveMainloopBwdSm80ILi1ELi1EN4cute5tupleIJNS5_1CILi64EEES8_NS7_ILi192EEEEEENS_6half_tEfNS_4arch4Sm80ELb1ELb0ELb1ELb0ELb0ELb0ELb0ELb0ELi2ELi2ELi2ELi2ELb1EEENS1_24CollectiveEpilogueBwdGQAISA_fSD_Li256ELb0ELb0EEENS1_25SingleTileBwdLPTSchedulerILb0ELi64ELb0EEEEEEEEEvNT_6ParamsE,@"STO_CUDA_ENTRY STV_DEFAULT"
_ZN7cutlass13device_kernelIN5flash19enable_sm80_to_sm89INS1_16FlashAttnBwdSm80INS1_25CollectiveMainloopBwdSm80ILi1ELi1EN4cute5tupleIJNS5_1CILi64EEES8_NS7_ILi192EEEEEENS_6half_tEfNS_4arch4Sm80ELb1ELb0ELb1ELb0ELb0ELb0ELb0ELb0ELi2ELi2ELi2ELi2ELb1EEENS1_24CollectiveEpilogueBwdGQAISA_fSD_Li256ELb0ELb0EEENS1_25SingleTileBwdLPTSchedulerILb0ELi64ELb0EEEEEEEEEvNT_6ParamsE:
[----:B------:R-:W-:Y:S01]  /*0000*/  LDC R1, c[0x0][0x28] ;  /* 0x00000a00ff017b82 */ /* 0x000fe20000000800 */
[----:B------:R-:W-:Y:S05]  /*0010*/  EXIT ;  /* 0x000000000000794d */ /* 0x000fea0003800000 */
.L_x_18:
        /* <DEDUP_REMOVED lines=14> */
.L_x_109:


//--------------------- .text._ZN7cutlass13device_kernelIN5flash19enable_sm80_to_sm89INS1_16FlashAttnBwdSm80INS1_25CollectiveMainloopBwdSm80ILi1ELi1EN4cute5tupleIJNS5_1CILi64EEES8_NS7_ILi192EEEEEENS_6half_tEfNS_4arch4Sm80ELb1ELb0ELb1ELb0ELb1ELb0ELb0ELb0ELi2ELi2ELi2ELi2ELb1EEENS1_24CollectiveEpilogueBwdGQAISA_fSD_Li256ELb0ELb1EEENS1_25SingleTileBwdLPTSchedulerILb0ELi64ELb1EEEEEEEEEvNT_6ParamsE --------------------------
	.section	.text._ZN7cutlass13device_kernelIN5flash19enable_sm80_to_sm89INS1_16FlashAttnBwdSm80INS1_25CollectiveMainloopBwdSm80ILi1ELi1EN4cute5tupleIJNS5_1CILi64EEES8_NS7_ILi192EEEEEENS_6half_tEfNS_4arch4Sm80ELb1ELb0ELb1ELb0ELb1ELb0ELb0ELb0ELi2ELi2ELi2ELi2ELb1EEENS1_24CollectiveEpilogueBwdGQAISA_fSD_Li256ELb0ELb1EEENS1_25SingleTileBwdLPTSchedulerILb0ELi64ELb1EEEEEEEEEvNT_6ParamsE,"ax",@progbits
	.align	128
.text._ZN7cutlass13device_kernelIN5flash19enable_sm80_to_sm89INS1_16FlashAttnBwdSm80INS1_25CollectiveMainloopBwdSm80ILi1ELi1EN4cute5tupleIJNS5_1CILi64EEES8_NS7_ILi192EEEEEENS_6half_tEfNS_4arch4Sm80ELb1ELb0ELb1ELb0ELb1ELb0ELb0ELb0ELi2ELi2ELi2ELi2ELb1EEENS1_24CollectiveEpilogueBwdGQAISA_fSD_Li256ELb0ELb1EEENS1_25SingleTileBwdLPTSchedulerILb0ELi64ELb1EEEEEEEEEvNT_6ParamsE:
        .type           _ZN7cutlass13device_kernelIN5flash19enable_sm80_to_sm89INS1_16FlashAttnBwdSm80INS1_25CollectiveMainloopBwdSm80ILi1ELi1EN4cute5tupleIJNS5_1CILi64EEES8_NS7_ILi192EEEEEENS_6half_tEfNS_4arch4Sm80ELb1ELb0ELb1ELb0ELb1ELb0ELb0ELb0ELi2ELi2ELi2ELi2ELb1EEENS1_24CollectiveEpilogueBwdGQAISA_fSD_Li256ELb0ELb1EEENS1_25SingleTileBwdLPTSchedulerILb0ELi64ELb1EEEEEEEEEvNT_6ParamsE,@function
        .size           _ZN7cutlass13device_kernelIN5flash19enable_sm80_to_sm89INS1_16FlashAttnBwdSm80INS1_25CollectiveMainloopBwdSm80ILi1ELi1EN4cute5tupleIJNS5_1CILi64EEES8_NS7_ILi192EEEEEENS_6half_tEfNS_4arch4Sm80ELb1ELb0ELb1ELb0ELb1ELb0ELb0ELb0ELi2ELi2ELi2ELi2ELb1EEENS1_24CollectiveEpilogueBwdGQAISA_fSD_Li256ELb0ELb1EEENS1_25SingleTileBwdLPTSchedulerILb0ELi64ELb1EEEEEEEEEvNT_6ParamsE,(.L_x_110 - _ZN7cutlass13device_kernelIN5flash19enable_sm80_to_sm89INS1_16FlashAttnBwdSm80INS1_25CollectiveMainloopBwdSm80ILi1ELi1EN4cute5tupleIJNS5_1CILi64EEES8_NS7_ILi192EEEEEENS_6half_tEfNS_4arch4Sm80ELb1ELb0ELb1ELb0ELb1ELb0ELb0ELb0ELi2ELi2ELi2ELi2ELb1EEENS1_24CollectiveEpilogueBwdGQAISA_fSD_Li256ELb0ELb1EEENS1_25SingleTileBwdLPTSchedulerILb0ELi64ELb1EEEEEEEEEvNT_6ParamsE)
        .other          _ZN7cutlass13device_kernelIN5flash19enable_sm80_to_sm89INS1_16FlashAttnBwdSm80INS1_25CollectiveMainloopBwdSm80ILi1ELi1EN4cute5tupleIJNS5_1CILi64EEES8_NS7_ILi192EEEEEENS_6half_tEfNS_4arch4Sm80ELb1ELb0ELb1ELb0ELb1ELb0ELb0ELb0ELi2ELi2ELi2ELi2ELb1EEENS1_24CollectiveEpilogueBwdGQAISA_fSD_Li256ELb0ELb1EEENS1_25SingleTileBwdLPTSchedulerILb0ELi64ELb1EEEEEEEEEvNT_6ParamsE,@"STO_CUDA_ENTRY STV_DEFAULT"
_ZN7cutlass13device_kernelIN5flash19enable_sm80_to_sm89INS1_16FlashAttnBwdSm80INS1_25CollectiveMainloopBwdSm80ILi1ELi1EN4cute5tupleIJNS5_1CILi64EEES8_NS7_ILi192EEEEEENS_6half_tEfNS_4arch4Sm80ELb1ELb0ELb1ELb0ELb1ELb0ELb0ELb0ELi2ELi2ELi2ELi2ELb1EEENS1_24CollectiveEpilogueBwdGQAISA_fSD_Li256ELb0ELb1EEENS1_25SingleTileBwdLPTSchedulerILb0ELi64ELb1EEEEEEEEEvNT_6ParamsE:
[----:B------:R-:W-:Y:S01]  /*0000*/  LDC R1, c[0x0][0x28] ;  /* 0x00000a00ff017b82 */ /* 0x000fe20000000800 */
[----:B------:R-:W-:Y:S05]  /*0010*/  EXIT ;  /* 0x000000000000794d */ /* 0x000fea0003800000 */
.L_x_19:
        /* <DEDUP_REMOVED lines=14> */
.L_x_110:


//--------------------- .text._ZN7cutlass13device_kernelIN5flash19enable_sm80_to_sm89INS1_16FlashAttnBwdSm80INS1_25CollectiveMainloopBwdSm80ILi1ELi1EN4cute5tupleIJNS5_1CILi64EEES8_NS7_ILi192EEEEEENS_6half_tEfNS_4arch4Sm80ELb1ELb0ELb1ELb1ELb0ELb0ELb0ELb0ELi2ELi2ELi2ELi2ELb1EEENS1_21CollectiveEpilogueBwdISA_SB_SD_Li256ELb1ELb0ELi4EEENS1_25SingleTileBwdLPTSchedulerILb1ELi64ELb0EEEEEEEEEvNT_6ParamsE --------------------------
	.section	.text._ZN7cutlass13device_kernelIN5flash19enable_sm80_to_sm89INS1_16FlashAttnBwdSm80INS1_25CollectiveMainloopBwdSm80ILi1ELi1EN4cute5tupleIJNS5_1CILi64EEES8_NS7_ILi192EEEEEENS_6half_tEfNS_4arch4Sm80ELb1ELb0ELb1ELb1ELb0ELb0ELb0ELb0ELi2ELi2ELi2ELi2ELb1EEENS1_21CollectiveEpilogueBwdISA_SB_SD_Li256ELb1ELb0ELi4EEENS1_25SingleTileBwdLPTSchedulerILb1ELi64ELb0EEEEEEEEEvNT_6ParamsE,"ax",@progbits
	.align	128
.text._ZN7cutlass13device_kernelIN5flash19enable_sm80_to_sm89INS1_16FlashAttnBwdSm80INS1_25CollectiveMainloopBwdSm80ILi1ELi1EN4cute5tupleIJNS5_1CILi64EEES8_NS7_ILi192EEEEEENS_6half_tEfNS_4arch4Sm80ELb1ELb0ELb1ELb1ELb0ELb0ELb0ELb0ELi2ELi2ELi2ELi2ELb1EEENS1_21CollectiveEpilogueBwdISA_SB_SD_Li256ELb1ELb0ELi4EEENS1_25SingleTileBwdLPTSchedulerILb1ELi64ELb0EEEEEEEEEvNT_6ParamsE:
        .type           _ZN7cutlass13device_kernelIN5flash19enable_sm80_to_sm89INS1_16FlashAttnBwdSm80INS1_25CollectiveMainloopBwdSm80ILi1ELi1EN4cute5tupleIJNS5_1CILi64EEES8_NS7_ILi192EEEEEENS_6half_tEfNS_4arch4Sm80ELb1ELb0ELb1ELb1ELb0ELb0ELb0ELb0ELi2ELi2ELi2ELi2ELb1EEENS1_21CollectiveEpilogueBwdISA_SB_SD_Li256ELb1ELb0ELi4EEENS1_25SingleTileBwdLPTSchedulerILb1ELi64ELb0EEEEEEEEEvNT_6ParamsE,@function
        .size           _ZN7cutlass13device_kernelIN5flash19enable_sm80_to_sm89INS1_16FlashAttnBwdSm80INS1_25CollectiveMainloopBwdSm80ILi1ELi1EN4cute5tupleIJNS5_1CILi64EEES8_NS7_ILi192EEEEEENS_6half_tEfNS_4arch4Sm80ELb1ELb0ELb1ELb1ELb0ELb0ELb0ELb0ELi2ELi2ELi2ELi2ELb1EEENS1_21CollectiveEpilogueBwdISA_SB_SD_Li256ELb1ELb0ELi4EEENS1_25SingleTileBwdLPTSchedulerILb1ELi64ELb0EEEEEEEEEvNT_6ParamsE,(.L_x_111 - _ZN7cutlass13device_kernelIN5flash19enable_sm80_to_sm89INS1_16FlashAttnBwdSm80INS1_25CollectiveMainloopBwdSm80ILi1ELi1EN4cute5tupleIJNS5_1CILi64EEES8_NS7_ILi192EEEEEENS_6half_tEfNS_4arch4Sm80ELb1ELb0ELb1ELb1ELb0ELb0ELb0ELb0ELi2ELi2ELi2ELi2ELb1EEENS1_21CollectiveEpilogueBwdISA_SB_SD_Li256ELb1ELb0ELi4EEENS1_25SingleTileBwdLPTSchedulerILb1ELi64ELb0EEEEEEEEEvNT_6ParamsE)
        .other          _ZN7cutlass13device_kernelIN5flash19enable_sm80_to_sm89INS1_16FlashAttnBwdSm80INS1_25CollectiveMainloopBwdSm80ILi1ELi1EN4cute5tupleIJNS5_1CILi64EEES8_NS7_ILi192EEEEEENS_6half_tEfNS_4arch4Sm80ELb1ELb0ELb1ELb1ELb0ELb0ELb0ELb0ELi2ELi2ELi2ELi2ELb1EEENS1_21CollectiveEpilogueBwdISA_SB_SD_Li256ELb1ELb0ELi4EEENS1_25SingleTileBwdLPTSchedulerILb1ELi64ELb0EEEEEEEEEvNT_6ParamsE,@"STO_CUDA_ENTRY STV_DEFAULT"
_ZN7cutlass13device_kernelIN5flash19enable_sm80_to_sm89INS1_16FlashAttnBwdSm80INS1_25CollectiveMainloopBwdSm80ILi1ELi1EN4cute5tupleIJNS5_1CILi64EEES8_NS7_ILi192EEEEEENS_6half_tEfNS_4arch4Sm80ELb1ELb0ELb1ELb1ELb0ELb0ELb0ELb0ELi2ELi2ELi2ELi2ELb1EEENS1_21CollectiveEpilogueBwdISA_SB_SD_Li256ELb1ELb0ELi4EEENS1_25SingleTileBwdLPTSchedulerILb1ELi64ELb0EEEEEEEEEvNT_6ParamsE:
[----:B------:R-:W-:Y:S01]  /*0000*/  LDC R1, c[0x0][0x28] ;  /* 0x00000a00ff017b82 */ /* 0x000fe20000000800 */
[----:B------:R-:W-:Y:S05]  /*0010*/  EXIT ;  /* 0x000000000000794d */ /* 0x000fea0003800000 */
.L_x_20:
        /* <DEDUP_REMOVED lines=14> */
.L_x_111:


//--------------------- .text._ZN7cutlass13device_kernelIN5flash19enable_sm80_to_sm89INS1_16FlashAttnBwdSm80INS1_25CollectiveMainloopBwdSm80ILi1ELi1EN4cute5tupleIJNS5_1CILi64EEES8_NS7_ILi192EEEEEENS_6half_tEfNS_4arch4Sm80ELb1ELb0ELb1ELb1ELb1ELb0ELb0ELb0ELi2ELi2ELi2ELi2ELb1EEENS1_21CollectiveEpilogueBwdISA_SB_SD_Li256ELb1ELb0ELi4EEENS1_25SingleTileBwdLPTSchedulerILb1ELi64ELb1EEEEEEEEEvNT_6ParamsE --------------------------
	.section	.text._ZN7cutlass13device_kernelIN5flash19enable_sm80_to_sm89INS1_16FlashAttnBwdSm80INS1_25CollectiveMainloopBwdSm80ILi1ELi1EN4cute5tupleIJNS5_1CILi64EEES8_NS7_ILi192EEEEEENS_6half_tEfNS_4arch4Sm80ELb1ELb0ELb1ELb1ELb1ELb0ELb0ELb0ELi2ELi2ELi2ELi2ELb1EEENS1_21CollectiveEpilogueBwdISA_SB_SD_Li256ELb1ELb0ELi4EEENS1_25SingleTileBwdLPTSchedulerILb1ELi64ELb1EEEEEEEEEvNT_6ParamsE,"ax",@progbits
	.align	128
.text._ZN7cutlass13device_kernelIN5flash19enable_sm80_to_sm89INS1_16FlashAttnBwdSm80INS1_25CollectiveMainloopBwdSm80ILi1ELi1EN4cute5tupleIJNS5_1CILi64EEES8_NS7_ILi192EEEEEENS_6half_tEfNS_4arch4Sm80ELb1ELb0ELb1ELb1ELb1ELb0ELb0ELb0ELi2ELi2ELi2ELi2ELb1EEENS1_21CollectiveEpilogueBwdISA_SB_SD_Li256ELb1ELb0ELi4EEENS1_25SingleTileBwdLPTSchedulerILb1ELi64ELb1EEEEEEEEEvNT_6ParamsE:
        .type           _ZN7cutlass13device_kernelIN5flash19enable_sm80_to_sm89INS1_16FlashAttnBwdSm80INS1_25CollectiveMainloopBwdSm80ILi1ELi1EN4cute5tupleIJNS5_1CILi64EEES8_NS7_ILi192EEEEEENS_6half_tEfNS_4arch4Sm80ELb1ELb0ELb1ELb1ELb1ELb0ELb0ELb0ELi2ELi2ELi2ELi2ELb1EEENS1_21CollectiveEpilogueBwdISA_SB_SD_Li256ELb1ELb0ELi4EEENS1_25SingleTileBwdLPTSchedulerILb1ELi64ELb1EEEEEEEEEvNT_6ParamsE,@function
        .size           _ZN7cutlass13device_kernelIN5flash19enable_sm80_to_sm89INS1_16FlashAttnBwdSm80INS1_25CollectiveMainloopBwdSm80ILi1ELi1EN4cute5tupleIJNS5_1CILi64EEES8_NS7_ILi192EEEEEENS_6half_tEfNS_4arch4Sm80ELb1ELb0ELb1ELb1ELb1ELb0ELb0ELb0ELi2ELi2ELi2ELi2ELb1EEENS1_21CollectiveEpilogueBwdISA_SB_SD_Li256ELb1ELb0ELi4EEENS1_25SingleTileBwdLPTSchedulerILb1ELi64ELb1EEEEEEEEEvNT_6ParamsE,(.L_x_112 - _ZN7cutlass13device_kernelIN5flash19enable_sm80_to_sm89INS1_16FlashAttnBwdSm80INS1_25CollectiveMainloopBwdSm80ILi1ELi1EN4cute5tupleIJNS5_1CILi64EEES8_NS7_ILi192EEEEEENS_6half_tEfNS_4arch4Sm80ELb1ELb0ELb1ELb1ELb1ELb0ELb0ELb0ELi2ELi2ELi2ELi2ELb1EEENS1_21CollectiveEpilogueBwdISA_SB_SD_Li256ELb1ELb0ELi4EEENS1_25SingleTileBwdLPTSchedulerILb1ELi64ELb1EEEEEEEEEvNT_6ParamsE)
        .other          _ZN7cutlass13device_kernelIN5flash19enable_sm80_to_sm89INS1_16FlashAttnBwdSm80INS1_25CollectiveMainloopBwdSm80ILi1ELi1EN4cute5tupleIJNS5_1CILi64EEES8_NS7_ILi192EEEEEENS_6half_tEfNS_4arch4Sm80ELb1ELb0ELb1ELb1ELb1ELb0ELb0ELb0ELi2ELi2ELi2ELi2ELb1EEENS1_21CollectiveEpilogueBwdISA_SB_SD_Li256ELb1ELb0ELi4EEENS1_25SingleTileBwdLPTSchedulerILb1ELi64ELb1EEEEEEEEEvNT_6ParamsE,@"STO_CUDA_ENTRY STV_DEFAULT"
_ZN7cutlass13device_kernelIN5flash19enable_sm80_to_sm89INS1_16FlashAttnBwdSm80INS1_25CollectiveMainloopBwdSm80ILi1ELi1EN4cute5tupleIJNS5_1CILi64EEES8_NS7_ILi192EEEEEENS_6half_tEfNS_4arch4Sm80ELb1ELb0ELb1ELb1ELb1ELb0ELb0ELb0ELi2ELi2ELi2ELi2ELb1EEENS1_21CollectiveEpilogueBwdISA_SB_SD_Li256ELb1ELb0ELi4EEENS1_25SingleTileBwdLPTSchedulerILb1ELi64ELb1EEEEEEEEEvNT_6ParamsE:
[----:B------:R-:W-:Y:S01]  /*0000*/  LDC R1, c[0x0][0x28] ;  /* 0x00000a00ff017b82 */ /* 0x000fe20000000800 */
[----:B------:R-:W-:Y:S05]  /*0010*/  EXIT ;  /* 0x000000000000794d */ /* 0x000fea0003800000 */
.L_x_21:
        /* <DEDUP_REMOVED lines=14> */
.L_x_112:


//--------------------- .text._ZN7cutlass13device_kernelIN5flash19enable_sm80_to_sm89INS1_16FlashAttnBwdSm80INS1_25CollectiveMainloopBwdSm80ILi1ELi1EN4cute5tupleIJNS5_1CILi64EEES8_NS7_ILi192EEEEEENS_6half_tEfNS_4arch4Sm80ELb1ELb0ELb1ELb1ELb0ELb0ELb0ELb0ELi2ELi2ELi2ELi2ELb1EEENS1_24CollectiveEpilogueBwdGQAISA_fSD_Li256ELb1ELb0EEENS1_25SingleTileBwdLPTSchedulerILb1ELi64ELb0EEEEEEEEEvNT_6ParamsE --------------------------
	.section	.text._ZN7cutlass13device_kernelIN5flash19enable_sm80_to_sm89INS1_16FlashAttnBwdSm80INS1_25CollectiveMainloopBwdSm80ILi1ELi1EN4cute5tupleIJNS5_1CILi64EEES8_NS7_ILi192EEEEEENS_6half_tEfNS_4arch4Sm80ELb1ELb0ELb1ELb1ELb0ELb0ELb0ELb0ELi2ELi2ELi2ELi2ELb1EEENS1_24CollectiveEpilogueBwdGQAISA_fSD_Li256ELb1ELb0EEENS1_25SingleTileBwdLPTSchedulerILb1ELi64ELb0EEEEEEEEEvNT_6ParamsE,"ax",@progbits
	.align	128
.text._ZN7cutlass13device_kernelIN5flash19enable_sm80_to_sm89INS1_16FlashAttnBwdSm80INS1_25CollectiveMainloopBwdSm80ILi1ELi1EN4cute5tupleIJNS5_1CILi64EEES8_NS7_ILi192EEEEEENS_6half_tEfNS_4arch4Sm80ELb1ELb0ELb1ELb1ELb0ELb0ELb0ELb0ELi2ELi2ELi2ELi2ELb1EEENS1_24CollectiveEpilogueBwdGQAISA_fSD_Li256ELb1ELb0EEENS1_25SingleTileBwdLPTSchedulerILb1ELi64ELb0EEEEEEEEEvNT_6ParamsE:
        .type           _ZN7cutlass13device_kernelIN5flash19enable_sm80_to_sm89INS1_16FlashAttnBwdSm80INS1_25CollectiveMainloopBwdSm80ILi1ELi1EN4cute5tupleIJNS5_1CILi64EEES8_NS7_ILi192EEEEEENS_6half_tEfNS_4arch4Sm80ELb1ELb0ELb1ELb1ELb0ELb0ELb0ELb0ELi2ELi2ELi2ELi2ELb1EEENS1_24CollectiveEpilogueBwdGQAISA_fSD_Li256ELb1ELb0EEENS1_25SingleTileBwdLPTSchedulerILb1ELi64ELb0EEEEEEEEEvNT_6ParamsE,@function
        .size           _ZN7cutlass13device_kernelIN5flash19enable_sm80_to_sm89INS1_16FlashAttnBwdSm80INS1_25CollectiveMainloopBwdSm80ILi1ELi1EN4cute5tupleIJNS5_1CILi64EEES8_NS7_ILi192EEEEEENS_6half_tEfNS_4arch4Sm80ELb1ELb0ELb1ELb1ELb0ELb0ELb0ELb0ELi2ELi2ELi2ELi2ELb1EEENS1_24CollectiveEpilogueBwdGQAISA_fSD_Li256ELb1ELb0EEENS1_25SingleTileBwdLPTSchedulerILb1ELi64ELb0EEEEEEEEEvNT_6ParamsE,(.L_x_113 - _ZN7cutlass13device_kernelIN5flash19enable_sm80_to_sm89INS1_16FlashAttnBwdSm80INS1_25CollectiveMainloopBwdSm80ILi1ELi1EN4cute5tupleIJNS5_1CILi64EEES8_NS7_ILi192EEEEEENS_6half_tEfNS_4arch4Sm80ELb1ELb0ELb1ELb1ELb0ELb0ELb0ELb0ELi2ELi2ELi2ELi2ELb1EEENS1_24CollectiveEpilogueBwdGQAISA_fSD_Li256ELb1ELb0EEENS1_25SingleTileBwdLPTSchedulerILb1ELi64ELb0EEEEEEEEEvNT_6ParamsE)
        .other          _ZN7cutlass13device_kernelIN5flash19enable_sm80_to_sm89INS1_16FlashAttnBwdSm80INS1_25CollectiveMainloopBwdSm80ILi1ELi1EN4cute5tupleIJNS5_1CILi64EEES8_NS7_ILi192EEEEEENS_6half_tEfNS_4arch4Sm80ELb1ELb0ELb1ELb1ELb0ELb0ELb0ELb0ELi2ELi2ELi2ELi2ELb1EEENS1_24CollectiveEpilogueBwdGQAISA_fSD_Li256ELb1ELb0EEENS1_25SingleTileBwdLPTSchedulerILb1ELi64ELb0EEEEEEEEEvNT_6ParamsE,@"STO_CUDA_ENTRY STV_DEFAULT"
_ZN7cutlass13device_kernelIN5flash19enable_sm80_to_sm89INS1_16FlashAttnBwdSm80INS1_25CollectiveMainloopBwdSm80ILi1ELi1EN4cute5tupleIJNS5_1CILi64EEES8_NS7_ILi192EEEEEENS_6half_tEfNS_4arch4Sm80ELb1ELb0ELb1ELb1ELb0ELb0ELb0ELb0ELi2ELi2ELi2ELi2ELb1EEENS1_24CollectiveEpilogueBwdGQAISA_fSD_Li256ELb1ELb0EEENS1_25SingleTileBwdLPTSchedulerILb1ELi64ELb0EEEEEEEEEvNT_6ParamsE:
[----:B------:R-:W-:Y:S01]  /*0000*/  LDC R1, c[0x0][0x28] ;  /* 0x00000a00ff017b82 */ /* 0x000fe20000000800 */
[----:B------:R-:W-:Y:S05]  /*0010*/  EXIT ;  /* 0x000000000000794d */ /* 0x000fea0003800000 */
.L_x_22:
        /* <DEDUP_REMOVED lines=14> */
.L_x_113:


//--------------------- .text._ZN7cutlass13device_kernelIN5flash19enable_sm80_to_sm89INS1_16FlashAttnBwdSm80INS1_25CollectiveMainloopBwdSm80ILi1ELi1EN4cute5tupleIJNS5_1CILi64EEES8_NS7_ILi192EEEEEENS_6half_tEfNS_4arch4Sm80ELb1ELb0ELb1ELb1ELb1ELb0ELb0ELb0ELi2ELi2ELi2ELi2ELb1EEENS1_24CollectiveEpilogueBwdGQAISA_fSD_Li256ELb1ELb1EEENS1_25SingleTileBwdLPTSchedulerILb1ELi64ELb1EEEEEEEEEvNT_6ParamsE --------------------------
	.section	.text._ZN7cutlass13device_kernelIN5flash19enable_sm80_to_sm89INS1_16FlashAttnBwdSm80INS1_25CollectiveMainloopBwdSm80ILi1ELi1EN4cute5tupleIJNS5_1CILi64EEES8_NS7_ILi192EEEEEENS_6half_tEfNS_4arch4Sm80ELb1ELb0ELb1ELb1ELb1ELb0ELb0ELb0ELi2ELi2ELi2ELi2ELb1EEENS1_24CollectiveEpilogueBwdGQAISA_fSD_Li256ELb1ELb1EEENS1_25SingleTileBwdLPTSchedulerILb1ELi64ELb1EEEEEEEEEvNT_6ParamsE,"ax",@progbits
	.align	128
.text._ZN7cutlass13device_kernelIN5flash19enable_sm80_to_sm89INS1_16FlashAttnBwdSm80INS1_25CollectiveMainloopBwdSm80ILi1ELi1EN4cute5tupleIJNS5_1CILi64EEES8_NS7_ILi192EEEEEENS_6half_tEfNS_4arch4Sm80ELb1ELb0ELb1ELb1ELb1ELb0ELb0ELb0ELi2ELi2ELi2ELi2ELb1EEENS1_24CollectiveEpilogueBwdGQAISA_fSD_Li256ELb1ELb1EEENS1_25SingleTileBwdLPTSchedulerILb1ELi64ELb1EEEEEEEEEvNT_6ParamsE:
        .type           _ZN7cutlass13device_kernelIN5flash19enable_sm80_to_sm89INS1_16FlashAttnBwdSm80INS1_25CollectiveMainloopBwdSm80ILi1ELi1EN4cute5tupleIJNS5_1CILi64EEES8_NS7_ILi192EEEEEENS_6half_tEfNS_4arch4Sm80ELb1ELb0ELb1ELb1ELb1ELb0ELb0ELb0ELi2ELi2ELi2ELi2ELb1EEENS1_24CollectiveEpilogueBwdGQAISA_fSD_Li256ELb1ELb1EEENS1_25SingleTileBwdLPTSchedulerILb1ELi64ELb1EEEEEEEEEvNT_6ParamsE,@function
        .size           _ZN7cutlass13device_kernelIN5flash19enable_sm80_to_sm89INS1_16FlashAttnBwdSm80INS1_25CollectiveMainloopBwdSm80ILi1ELi1EN4cute5tupleIJNS5_1CILi64EEES8_NS7_ILi192EEEEEENS_6half_tEfNS_4arch4Sm80ELb1ELb0ELb1ELb1ELb1ELb0ELb0ELb0ELi2ELi2ELi2ELi2ELb1EEENS1_24CollectiveEpilogueBwdGQAISA_fSD_Li256ELb1ELb1EEENS1_25SingleTileBwdLPTSchedulerILb1ELi64ELb1EEEEEEEEEvNT_6ParamsE,(.L_x_114 - _ZN7cutlass13device_kernelIN5flash19enable_sm80_to_sm89INS1_16FlashAttnBwdSm80INS1_25CollectiveMainloopBwdSm80ILi1ELi1EN4cute5tupleIJNS5_1CILi64EEES8_NS7_ILi192EEEEEENS_6half_tEfNS_4arch4Sm80ELb1ELb0ELb1ELb1ELb1ELb0ELb0ELb0ELi2ELi2ELi2ELi2ELb1EEENS1_24CollectiveEpilogueBwdGQAISA_fSD_Li256ELb1ELb1EEENS1_25SingleTileBwdLPTSchedulerILb1ELi64ELb1EEEEEEEEEvNT_6ParamsE)
        .other          _ZN7cutlass13device_kernelIN5flash19enable_sm80_to_sm89INS1_16FlashAttnBwdSm80INS1_25CollectiveMainloopBwdSm80ILi1ELi1EN4cute5tupleIJNS5_1CILi64EEES8_NS7_ILi192EEEEEENS_6half_tEfNS_4arch4Sm80ELb1ELb0ELb1ELb1ELb1ELb0ELb0ELb0ELi2ELi2ELi2ELi2ELb1EEENS1_24CollectiveEpilogueBwdGQAISA_fSD_Li256ELb1ELb1EEENS1_25SingleTileBwdLPTSchedulerILb1ELi64ELb1EEEEEEEEEvNT_6ParamsE,@"STO_CUDA_ENTRY STV_DEFAULT"
_ZN7cutlass13device_kernelIN5flash19enable_sm80_to_sm89INS1_16FlashAttnBwdSm80INS1_25CollectiveMainloopBwdSm80ILi1ELi1EN4cute5tupleIJNS5_1CILi64EEES8_NS7_ILi192EEEEEENS_6half_tEfNS_4arch4Sm80ELb1ELb0ELb1ELb1ELb1ELb0ELb0ELb0ELi2ELi2ELi2ELi2ELb1EEENS1_24CollectiveEpilogueBwdGQAISA_fSD_Li256ELb1ELb1EEENS1_25SingleTileBwdLPTSchedulerILb1ELi64ELb1EEEEEEEEEvNT_6ParamsE:
[----:B------:R-:W-:Y:S01]  /*0000*/  LDC R1, c[0x0][0x28] ;  /* 0x00000a00ff017b82 */ /* 0x000fe20000000800 */
[----:B------:R-:W-:Y:S05]  /*0010*/  EXIT ;  /* 0x000000000000794d */ /* 0x000fea0003800000 */
.L_x_23:
        /* <DEDUP_REMOVED lines=14> */
.L_x_114:


//--------------------- .text._ZN7cutlass13device_kernelIN5flash19enable_sm80_to_sm89INS1_16FlashAttnBwdSm80INS1_25CollectiveMainloopBwdSm80ILi2ELi1EN4cute5tupleIJNS5_1CILi64EEENS7_ILi80EEENS7_ILi192EEEEEENS_6half_tEfNS_4arch4Sm80ELb0ELb0ELb1ELb0ELb0ELb0ELb1ELb0ELi2ELi4ELi2ELi2ELb0EEENS1_21CollectiveEpilogueBwdISB_SC_SE_Li256ELb0ELb1ELi4EEENS1_19SingleTileSchedulerILb0ELb0ELb0ELi80EEEEEEEEEvNT_6ParamsE --------------------------
	.section	.text._ZN7cutlass13device_kernelIN5flash19enable_sm80_to_sm89INS1_16FlashAttnBwdSm80INS1_25CollectiveMainloopBwdSm80ILi2ELi1EN4cute5tupleIJNS5_1CILi64EEENS7_ILi80EEENS7_ILi192EEEEEENS_6half_tEfNS_4arch4Sm80ELb0ELb0ELb1ELb0ELb0ELb0ELb1ELb0ELi2ELi4ELi2ELi2ELb0EEENS1_21CollectiveEpilogueBwdISB_SC_SE_Li256ELb0ELb1ELi4EEENS1_19SingleTileSchedulerILb0ELb0ELb0ELi80EEEEEEEEEvNT_6ParamsE,"ax",@progbits
	.align	128
.text._ZN7cutlass13device_kernelIN5flash19enable_sm80_to_sm89INS1_16FlashAttnBwdSm80INS1_25CollectiveMainloopBwdSm80ILi2ELi1EN4cute5tupleIJNS5_1CILi64EEENS7_ILi80EEENS7_ILi192EEEEEENS_6half_tEfNS_4arch4Sm80ELb0ELb0ELb1ELb0ELb0ELb0ELb1ELb0ELi2ELi4ELi2ELi2ELb0EEENS1_21CollectiveEpilogueBwdISB_SC_SE_Li256ELb0ELb1ELi4EEENS1_19SingleTileSchedulerILb0ELb0ELb0ELi80EEEEEEEEEvNT_6ParamsE:
        .type           _ZN7cutlass13device_kernelIN5flash19enable_sm80_to_sm89INS1_16FlashAttnBwdSm80INS1_25CollectiveMainloopBwdSm80ILi2ELi1EN4cute5tupleIJNS5_1CILi64EEENS7_ILi80EEENS7_ILi192EEEEEENS_6half_tEfNS_4arch4Sm80ELb0ELb0ELb1ELb0ELb0ELb0ELb1ELb0ELi2ELi4ELi2ELi2ELb0EEENS1_21CollectiveEpilogueBwdISB_SC_SE_Li256ELb0ELb1ELi4EEENS1_19SingleTileSchedulerILb0ELb0ELb0ELi80EEEEEEEEEvNT_6ParamsE,@function
        .size           _ZN7cutlass13device_kernelIN5flash19enable_sm80_to_sm89INS1_16FlashAttnBwdSm80INS1_25CollectiveMainloopBwdSm80ILi2ELi1EN4cute5tupleIJNS5_1CILi64EEENS7_ILi80EEENS7_ILi192EEEEEENS_6half_tEfNS_4arch4Sm80ELb0ELb0ELb1ELb0ELb0ELb0ELb1ELb0ELi2ELi4ELi2ELi2ELb0EEENS1_21CollectiveEpilogueBwdISB_SC_SE_Li256ELb0ELb1ELi4EEENS1_19SingleTileSchedulerILb0ELb0ELb0ELi80EEEEEEEEEvNT_6ParamsE,(.L_x_115 - _ZN7cutlass13device_kernelIN5flash19enable_sm80_to_sm89INS1_16FlashAttnBwdSm80INS1_25CollectiveMainloopBwdSm80ILi2ELi1EN4cute5tupleIJNS5_1CILi64EEENS7_ILi80EEENS7_ILi192EEEEEENS_6half_tEfNS_4arch4Sm80ELb0ELb0ELb1ELb0ELb0ELb0ELb1ELb0ELi2ELi4ELi2ELi2ELb0EEENS1_21CollectiveEpilogueBwdISB_SC_SE_Li256ELb0ELb1ELi4EEENS1_19SingleTileSchedulerILb0ELb0ELb0ELi80EEEEEEEEEvNT_6ParamsE)
        .other          _ZN7cutlass13device_kernelIN5flash19enable_sm80_to_sm89INS1_16FlashAttnBwdSm80INS1_25CollectiveMainloopBwdSm80ILi2ELi1EN4cute5tupleIJNS5_1CILi64EEENS7_ILi80EEENS7_ILi192EEEEEENS_6half_tEfNS_4arch4Sm80ELb0ELb0ELb1ELb0ELb0ELb0ELb1ELb0ELi2ELi4ELi2ELi2ELb0EEENS1_21CollectiveEpilogueBwdISB_SC_SE_Li256ELb0ELb1ELi4EEENS1_19SingleTileSchedulerILb0ELb0ELb0ELi80EEEEEEEEEvNT_6ParamsE,@"STO_CUDA_ENTRY STV_DEFAULT"
_ZN7cutlass13device_kernelIN5flash19enable_sm80_to_sm89INS1_16FlashAttnBwdSm80INS1_25CollectiveMainloopBwdSm80ILi2ELi1EN4cute5tupleIJNS5_1CILi64EEENS7_ILi80EEENS7_ILi192EEEEEENS_6half_tEfNS_4arch4Sm80ELb0ELb0ELb1ELb0ELb0ELb0ELb1ELb0ELi2ELi4ELi2ELi2ELb0EEENS1_21CollectiveEpilogueBwdISB_SC_SE_Li256ELb0ELb1ELi4EEENS1_19SingleTileSchedulerILb0ELb0ELb0ELi80EEEEEEEEEvNT_6ParamsE:
[----:B------:R-:W-:Y:S01]  /*0000*/  LDC R1, c[0x0][0x28] ;  /* 0x00000a00ff017b82 */ /* 0x000fe20000000800 */
[----:B------:R-:W-:Y:S05]  /*0010*/  EXIT ;  /* 0x000000000000794d */ /* 0x000fea0003800000 */
.L_x_24:
        /* <DEDUP_REMOVED lines=14> */
.L_x_115:


//--------------------- .text._ZN7cutlass13device_kernelIN5flash19enable_sm80_to_sm89INS1_16FlashAttnBwdSm80INS1_25CollectiveMainloopBwdSm80ILi2ELi1EN4cute5tupleIJNS5_1CILi64EEENS7_ILi80EEENS7_ILi192EEEEEENS_6half_tEfNS_4arch4Sm80ELb0ELb0ELb1ELb0ELb1ELb0ELb1ELb0ELi2ELi4ELi2ELi2ELb0EEENS1_21CollectiveEpilogueBwdISB_SC_SE_Li256ELb0ELb1ELi4EEENS1_19SingleTileSchedulerILb0ELb0ELb0ELi80EEEEEEEEEvNT_6ParamsE --------------------------
	.section	.text._ZN7cutlass13device_kernelIN5flash19enable_sm80_to_sm89INS1_16FlashAttnBwdSm80INS1_25CollectiveMainloopBwdSm80ILi2ELi1EN4cute5tupleIJNS5_1CILi64EEENS7_ILi80EEENS7_ILi192EEEEEENS_6half_tEfNS_4arch4Sm80ELb0ELb0ELb1ELb0ELb1ELb0ELb1ELb0ELi2ELi4ELi2ELi2ELb0EEENS1_21CollectiveEpilogueBwdISB_SC_SE_Li256ELb0ELb1ELi4EEENS1_19SingleTileSchedulerILb0ELb0ELb0ELi80EEEEEEEEEvNT_6ParamsE,"ax",@progbits
	.align	128
.text._ZN7cutlass13device_kernelIN5flash19enable_sm80_to_sm89INS1_16FlashAttnBwdSm80INS1_25CollectiveMainloopBwdSm80ILi2ELi1EN4cute5tupleIJNS5_1CILi64EEENS7_ILi80EEENS7_ILi192EEEEEENS_6half_tEfNS_4arch4Sm80ELb0ELb0ELb1ELb0ELb1ELb0ELb1ELb0ELi2ELi4ELi2ELi2ELb0EEENS1_21CollectiveEpilogueBwdISB_SC_SE_Li256ELb0ELb1ELi4EEENS1_19SingleTileSchedulerILb0ELb0ELb0ELi80EEEEEEEEEvNT_6ParamsE:
        .type           _ZN7cutlass13device_kernelIN5flash19enable_sm80_to_sm89INS1_16FlashAttnBwdSm80INS1_25CollectiveMainloopBwdSm80ILi2ELi1EN4cute5tupleIJNS5_1CILi64EEENS7_ILi80EEENS7_ILi192EEEEEENS_6half_tEfNS_4arch4Sm80ELb0ELb0ELb1ELb0ELb1ELb0ELb1ELb0ELi2ELi4ELi2ELi2ELb0EEENS1_21CollectiveEpilogueBwdISB_SC_SE_Li256ELb0ELb1ELi4EEENS1_19SingleTileSchedulerILb0ELb0ELb0ELi80EEEEEEEEEvNT_6ParamsE,@function
        .size           _ZN7cutlass13device_kernelIN5flash19enable_sm80_to_sm89INS1_16FlashAttnBwdSm80INS1_25CollectiveMainloopBwdSm80ILi2ELi1EN4cute5tupleIJNS5_1CILi64EEENS7_ILi80EEENS7_ILi192EEEEEENS_6half_tEfNS_4arch4Sm80ELb0ELb0ELb1ELb0ELb1ELb0ELb1ELb0ELi2ELi4ELi2ELi2ELb0EEENS1_21CollectiveEpilogueBwdISB_SC_SE_Li256ELb0ELb1ELi4EEENS1_19SingleTileSchedulerILb0ELb0ELb0ELi80EEEEEEEEEvNT_6ParamsE,(.L_x_116 - _ZN7cutlass13device_kernelIN5flash19enable_sm80_to_sm89INS1_16FlashAttnBwdSm80INS1_25CollectiveMainloopBwdSm80ILi2ELi1EN4cute5tupleIJNS5_1CILi64EEENS7_ILi80EEENS7_ILi192EEEEEENS_6half_tEfNS_4arch4Sm80ELb0ELb0ELb1ELb0ELb1ELb0ELb1ELb0ELi2ELi4ELi2ELi2ELb0EEENS1_21CollectiveEpilogueBwdISB_SC_SE_Li256ELb0ELb1ELi4EEENS1_19SingleTileSchedulerILb0ELb0ELb0ELi80EEEEEEEEEvNT_6ParamsE)
        .other          _ZN7cutlass13device_kernelIN5flash19enable_sm80_to_sm89INS1_16FlashAttnBwdSm80INS1_25CollectiveMainloopBwdSm80ILi2ELi1EN4cute5tupleIJNS5_1CILi64EEENS7_ILi80EEENS7_ILi192EEEEEENS_6half_tEfNS_4arch4Sm80ELb0ELb0ELb1ELb0ELb1ELb0ELb1ELb0ELi2ELi4ELi2ELi2ELb0EEENS1_21CollectiveEpilogueBwdISB_SC_SE_Li256ELb0ELb1ELi4EEENS1_19SingleTileSchedulerILb0ELb0ELb0ELi80EEEEEEEEEvNT_6ParamsE,@"STO_CUDA_ENTRY STV_DEFAULT"
_ZN7cutlass13device_kernelIN5flash19enable_sm80_to_sm89INS1_16FlashAttnBwdSm80INS1_25CollectiveMainloopBwdSm80ILi2ELi1EN4cute5tupleIJNS5_1CILi64EEENS7_ILi80EEENS7_ILi192EEEEEENS_6half_tEfNS_4arch4Sm80ELb0ELb0ELb1ELb0ELb1ELb0ELb1ELb0ELi2ELi4ELi2ELi2ELb0EEENS1_21CollectiveEpilogueBwdISB_SC_SE_Li256ELb0ELb1ELi4EEENS1_19SingleTileSchedulerILb0ELb0ELb0ELi80EEEEEEEEEvNT_6ParamsE:
[----:B------:R-:W-:Y:S01]  /*0000*/  LDC R1, c[0x0][0x28] ;  /* 0x00000a00ff017b82 */ /* 0x000fe20000000800 */
[----:B------:R-:W-:Y:S05]  /*0010*/  EXIT ;  /* 0x000000000000794d */ /* 0x000fea0003800000 */
.L_x_25:
        /* <DEDUP_REMOVED lines=14> */
.L_x_116:


//--------------------- .text._ZN7cutlass13device_kernelIN5flash19enable_sm80_to_sm89INS1_16FlashAttnBwdSm80INS1_25CollectiveMainloopBwdSm80ILi2ELi1EN4cute5tupleIJNS5_1CILi64EEENS7_ILi80EEENS7_ILi192EEEEEENS_6half_tEfNS_4arch4Sm80ELb0ELb0ELb1ELb0ELb0ELb0ELb1ELb0ELi2ELi4ELi2ELi2ELb0EEENS1_24CollectiveEpilogueBwdGQAISB_fSE_Li256ELb0ELb0EEENS1_19SingleTileSchedulerILb0ELb0ELb0ELi80EEEEEEEEEvNT_6ParamsE --------------------------
	.section	.text._ZN7cutlass13device_kernelIN5flash19enable_sm80_to_sm89INS1_16FlashAttnBwdSm80INS1_25CollectiveMainloopBwdSm80ILi2ELi1EN4cute5tupleIJNS5_1CILi64EEENS7_ILi80EEENS7_ILi192EEEEEENS_6half_tEfNS_4arch4Sm80ELb0ELb0ELb1ELb0ELb0ELb0ELb1ELb0ELi2ELi4ELi2ELi2ELb0EEENS1_24CollectiveEpilogueBwdGQAISB_fSE_Li256ELb0ELb0EEENS1_19SingleTileSchedulerILb0ELb0ELb0ELi80EEEEEEEEEvNT_6ParamsE,"ax",@progbits
	.align	128
.text._ZN7cutlass13device_kernelIN5flash19enable_sm80_to_sm89INS1_16FlashAttnBwdSm80INS1_25CollectiveMainloopBwdSm80ILi2ELi1EN4cute5tupleIJNS5_1CILi64EEENS7_ILi80EEENS7_ILi192EEEEEENS_6half_tEfNS_4arch4Sm80ELb0ELb0ELb1ELb0ELb0ELb0ELb1ELb0ELi2ELi4ELi2ELi2ELb0EEENS1_24CollectiveEpilogueBwdGQAISB_fSE_Li256ELb0ELb0EEENS1_19SingleTileSchedulerILb0ELb0ELb0ELi80EEEEEEEEEvNT_6ParamsE:
        .type           _ZN7cutlass13device_kernelIN5flash19enable_sm80_to_sm89INS1_16FlashAttnBwdSm80INS1_25CollectiveMainloopBwdSm80ILi2ELi1EN4cute5tupleIJNS5_1CILi64EEENS7_ILi80EEENS7_ILi192EEEEEENS_6half_tEfNS_4arch4Sm80ELb0ELb0ELb1ELb0ELb0ELb0ELb1ELb0ELi2ELi4ELi2ELi2ELb0EEENS1_24CollectiveEpilogueBwdGQAISB_fSE_Li256ELb0ELb0EEENS1_19SingleTileSchedulerILb0ELb0ELb0ELi80EEEEEEEEEvNT_6ParamsE,@function
        .size           _ZN7cutlass13device_kernelIN5flash19enable_sm80_to_sm89INS1_16FlashAttnBwdSm80INS1_25CollectiveMainloopBwdSm80ILi2ELi1EN4cute5tupleIJNS5_1CILi64EEENS7_ILi80EEENS7_ILi192EEEEEENS_6half_tEfNS_4arch4Sm80ELb0ELb0ELb1ELb0ELb0ELb0ELb1ELb0ELi2ELi4ELi2ELi2ELb0EEENS1_24CollectiveEpilogueBwdGQAISB_fSE_Li256ELb0ELb0EEENS1_19SingleTileSchedulerILb0ELb0ELb0ELi80EEEEEEEEEvNT_6ParamsE,(.L_x_117 - _ZN7cutlass13device_kernelIN5flash19enable_sm80_to_sm89INS1_16FlashAttnBwdSm80INS1_25CollectiveMainloopBwdSm80ILi2ELi1EN4cute5tupleIJNS5_1CILi64EEENS7_ILi80EEENS7_ILi192EEEEEENS_6half_tEfNS_4arch4Sm80ELb0ELb0ELb1ELb0ELb0ELb0ELb1ELb0ELi2ELi4ELi2ELi2ELb0EEENS1_24CollectiveEpilogueBwdGQAISB_fSE_Li256ELb0ELb0EEENS1_19SingleTileSchedulerILb0ELb0ELb0ELi80EEEEEEEEEvNT_6ParamsE)
        .other          _ZN7cutlass13device_kernelIN5flash19enable_sm80_to_sm89INS1_16FlashAttnBwdSm80INS1_25CollectiveMainloopBwdSm80ILi2ELi1EN4cute5tupleIJNS5_1CILi64EEENS7_ILi80EEENS7_ILi192EEEEEENS_6half_tEfNS_4arch4Sm80ELb0ELb0ELb1ELb0ELb0ELb0ELb1ELb0ELi2ELi4ELi2ELi2ELb0EEENS1_24CollectiveEpilogueBwdGQAISB_fSE_Li256ELb0ELb0EEENS1_19SingleTileSchedulerILb0ELb0ELb0ELi80EEEEEEEEEvNT_6ParamsE,@"STO_CUDA_ENTRY STV_DEFAULT"
_ZN7cutlass13device_kernelIN5flash19enable_sm80_to_sm89INS1_16FlashAttnBwdSm80INS1_25CollectiveMainloopBwdSm80ILi2ELi1EN4cute5tupleIJNS5_1CILi64EEENS7_ILi80EEENS7_ILi192EEEEEENS_6half_tEfNS_4arch4Sm80ELb0ELb0ELb1ELb0ELb0ELb0ELb1ELb0ELi2ELi4ELi2ELi2ELb0EEENS1_24CollectiveEpilogueBwdGQAISB_fSE_Li256ELb0ELb0EEENS1_19SingleTileSchedulerILb0ELb0ELb0ELi80EEEEEEEEEvNT_6ParamsE:
[----:B------:R-:W-:Y:S01]  /*0000*/  LDC R1, c[0x0][0x28] ;  /* 0x00000a00ff017b82 */ /* 0x000fe20000000800 */
[----:B------:R-:W-:Y:S05]  /*0010*/  EXIT ;  /* 0x000000000000794d */ /* 0x000fea0003800000 */
.L_x_26:
        /* <DEDUP_REMOVED lines=14> */
.L_x_117:


//--------------------- .text._ZN7cutlass13device_kernelIN5flash19enable_sm80_to_sm89INS1_16FlashAttnBwdSm80INS1_25CollectiveMainloopBwdSm80ILi2ELi1EN4cute5tupleIJNS5_1CILi64EEENS7_ILi80EEENS7_ILi192EEEEEENS_6half_tEfNS_4arch4Sm80ELb0ELb0ELb1ELb0ELb1ELb0ELb1ELb0ELi2ELi4ELi2ELi2ELb0EEENS1_24CollectiveEpilogueBwdGQAISB_fSE_Li256ELb0ELb1EEENS1_19SingleTileSchedulerILb0ELb0ELb0ELi80EEEEEEEEEvNT_6ParamsE --------------------------
	.section	.text._ZN7cutlass13device_kernelIN5flash19enable_sm80_to_sm89INS1_16FlashAttnBwdSm80INS1_25CollectiveMainloopBwdSm80ILi2ELi1EN4cute5tupleIJNS5_1CILi64EEENS7_ILi80EEENS7_ILi192EEEEEENS_6half_tEfNS_4arch4Sm80ELb0ELb0ELb1ELb0ELb1ELb0ELb1ELb0ELi2ELi4ELi2ELi2ELb0EEENS1_24CollectiveEpilogueBwdGQAISB_fSE_Li256ELb0ELb1EEENS1_19SingleTileSchedulerILb0ELb0ELb0ELi80EEEEEEEEEvNT_6ParamsE,"ax",@progbits
	.align	128
.text._ZN7cutlass13device_kernelIN5flash19enable_sm80_to_sm89INS1_16FlashAttnBwdSm80INS1_25CollectiveMainloopBwdSm80ILi2ELi1EN4cute5tupleIJNS5_1CILi64EEENS7_ILi80EEENS7_ILi192EEEEEENS_6half_tEfNS_4arch4Sm80ELb0ELb0ELb1ELb0ELb1ELb0ELb1ELb0ELi2ELi4ELi2ELi2ELb0EEENS1_24CollectiveEpilogueBwdGQAISB_fSE_Li256ELb0ELb1EEENS1_19SingleTileSchedulerILb0ELb0ELb0ELi80EEEEEEEEEvNT_6ParamsE:
        .type           _ZN7cutlass13device_kernelIN5flash19enable_sm80_to_sm89INS1_16FlashAttnBwdSm80INS1_25CollectiveMainloopBwdSm80ILi2ELi1EN4cute5tupleIJNS5_1CILi64EEENS7_ILi80EEENS7_ILi192EEEEEENS_6half_tEfNS_4arch4Sm80ELb0ELb0ELb1ELb0ELb1ELb0ELb1ELb0ELi2ELi4ELi2ELi2ELb0EEENS1_24CollectiveEpilogueBwdGQAISB_fSE_Li256ELb0ELb1EEENS1_19SingleTileSchedulerILb0ELb0ELb0ELi80EEEEEEEEEvNT_6ParamsE,@function
        .size           _ZN7cutlass13device_kernelIN5flash19enable_sm80_to_sm89INS1_16FlashAttnBwdSm80INS1_25CollectiveMainloopBwdSm80ILi2ELi1EN4cute5tupleIJNS5_1CILi64EEENS7_ILi80EEENS7_ILi192EEEEEENS_6half_tEfNS_4arch4Sm80ELb0ELb0ELb1ELb0ELb1ELb0ELb1ELb0ELi2ELi4ELi2ELi2ELb0EEENS1_24CollectiveEpilogueBwdGQAISB_fSE_Li256ELb0ELb1EEENS1_19SingleTileSchedulerILb0ELb0ELb0ELi80EEEEEEEEEvNT_6ParamsE,(.L_x_118 - _ZN7cutlass13device_kernelIN5flash19enable_sm80_to_sm89INS1_16FlashAttnBwdSm80INS1_25CollectiveMainloopBwdSm80ILi2ELi1EN4cute5tupleIJNS5_1CILi64EEENS7_ILi80EEENS7_ILi192EEEEEENS_6half_tEfNS_4arch4Sm80ELb0ELb0ELb1ELb0ELb1ELb0ELb1ELb0ELi2ELi4ELi2ELi2ELb0EEENS1_24CollectiveEpilogueBwdGQAISB_fSE_Li256ELb0ELb1EEENS1_19SingleTileSchedulerILb0ELb0ELb0ELi80EEEEEEEEEvNT_6ParamsE)
        .other          _ZN7cutlass13device_kernelIN5flash19enable_sm80_to_sm89INS1_16FlashAttnBwdSm80INS1_25CollectiveMainloopBwdSm80ILi2ELi1EN4cute5tupleIJNS5_1CILi64EEENS7_ILi80EEENS7_ILi192EEEEEENS_6half_tEfNS_4arch4Sm80ELb0ELb0ELb1ELb0ELb1ELb0ELb1ELb0ELi2ELi4ELi2ELi2ELb0EEENS1_24CollectiveEpilogueBwdGQAISB_fSE_Li256ELb0ELb1EEENS1_19SingleTileSchedulerILb0ELb0ELb0ELi80EEEEEEEEEvNT_6ParamsE,@"STO_CUDA_ENTRY STV_DEFAULT"
_ZN7cutlass13device_kernelIN5flash19enable_sm80_to_sm89INS1_16FlashAttnBwdSm80INS1_25CollectiveMainloopBwdSm80ILi2ELi1EN4cute5tupleIJNS5_1CILi64EEENS7_ILi80EEENS7_ILi192EEEEEENS_6half_tEfNS_4arch4Sm80ELb0ELb0ELb1ELb0ELb1ELb0ELb1ELb0ELi2ELi4ELi2ELi2ELb0EEENS1_24CollectiveEpilogueBwdGQAISB_fSE_Li256ELb0ELb1EEENS1_19SingleTileSchedulerILb0ELb0ELb0ELi80EEEEEEEEEvNT_6ParamsE:
[----:B------:R-:W-:Y:S01]  /*0000*/  LDC R1, c[0x0][0x28] ;  /* 0x00000a00ff017b82 */ /* 0x000fe20000000800 */
[----:B------:R-:W-:Y:S05]  /*0010*/  EXIT ;  /* 0x000000000000794d */ /* 0x000fea0003800000 */
.L_x_27:
        /* <DEDUP_REMOVED lines=14> */
.L_x_118:


//--------------------- .text._ZN7cutlass13device_kernelIN5flash19enable_sm80_to_sm89INS1_16FlashAttnBwdSm80INS1_25CollectiveMainloopBwdSm80ILi2ELi1EN4cute5tupleIJNS5_1CILi64EEENS7_ILi80EEENS7_ILi192EEEEEENS_6half_tEfNS_4arch4Sm80ELb0ELb0ELb1ELb1ELb0ELb0ELb1ELb0ELi2ELi4ELi2ELi2ELb0EEENS1_21CollectiveEpilogueBwdISB_SC_SE_Li256ELb1ELb1ELi4EEENS1_19SingleTileSchedulerILb1ELb0ELb0ELi80EEEEEEEEEvNT_6ParamsE --------------------------
	.section	.text._ZN7cutlass13device_kernelIN5flash19enable_sm80_to_sm89INS1_16FlashAttnBwdSm80INS1_25CollectiveMainloopBwdSm80ILi2ELi1EN4cute5tupleIJNS5_1CILi64EEENS7_ILi80EEENS7_ILi192EEEEEENS_6half_tEfNS_4arch4Sm80ELb0ELb0ELb1ELb1ELb0ELb0ELb1ELb0ELi2ELi4ELi2ELi2ELb0EEENS1_21CollectiveEpilogueBwdISB_SC_SE_Li256ELb1ELb1ELi4EEENS1_19SingleTileSchedulerILb1ELb0ELb0ELi80EEEEEEEEEvNT_6ParamsE,"ax",@progbits
	.align	128
.text._ZN7cutlass13device_kernelIN5flash19enable_sm80_to_sm89INS1_16FlashAttnBwdSm80INS1_25CollectiveMainloopBwdSm80ILi2ELi1EN4cute5tupleIJNS5_1CILi64EEENS7_ILi80EEENS7_ILi192EEEEEENS_6half_tEfNS_4arch4Sm80ELb0ELb0ELb1ELb1ELb0ELb0ELb1ELb0ELi2ELi4ELi2ELi2ELb0EEENS1_21CollectiveEpilogueBwdISB_SC_SE_Li256ELb1ELb1ELi4EEENS1_19SingleTileSchedulerILb1ELb0ELb0ELi80EEEEEEEEEvNT_6ParamsE:
        .type           _ZN7cutlass13device_kernelIN5flash19enable_sm80_to_sm89INS1_16FlashAttnBwdSm80INS1_25CollectiveMainloopBwdSm80ILi2ELi1EN4cute5tupleIJNS5_1CILi64EEENS7_ILi80EEENS7_ILi192EEEEEENS_6half_tEfNS_4arch4Sm80ELb0ELb0ELb1ELb1ELb0ELb0ELb1ELb0ELi2ELi4ELi2ELi2ELb0EEENS1_21CollectiveEpilogueBwdISB_SC_SE_Li256ELb1ELb1ELi4EEENS1_19SingleTileSchedulerILb1ELb0ELb0ELi80EEEEEEEEEvNT_6ParamsE,@function
        .size           _ZN7cutlass13device_kernelIN5flash19enable_sm80_to_sm89INS1_16FlashAttnBwdSm80INS1_25CollectiveMainloopBwdSm80ILi2ELi1EN4cute5tupleIJNS5_1CILi64EEENS7_ILi80EEENS7_ILi192EEEEEENS_6half_tEfNS_4arch4Sm80ELb0ELb0ELb1ELb1ELb0ELb0ELb1ELb0ELi2ELi4ELi2ELi2ELb0EEENS1_21CollectiveEpilogueBwdISB_SC_SE_Li256ELb1ELb1ELi4EEENS1_19SingleTileSchedulerILb1ELb0ELb0ELi80EEEEEEEEEvNT_6ParamsE,(.L_x_119 - _ZN7cutlass13device_kernelIN5flash19enable_sm80_to_sm89INS1_16FlashAttnBwdSm80INS1_25CollectiveMainloopBwdSm80ILi2ELi1EN4cute5tupleIJNS5_1CILi64EEENS7_ILi80EEENS7_ILi192EEEEEENS_6half_tEfNS_4arch4Sm80ELb0ELb0ELb1ELb1ELb0ELb0ELb1ELb0ELi2ELi4ELi2ELi2ELb0EEENS1_21CollectiveEpilogueBwdISB_SC_SE_Li256ELb1ELb1ELi4EEENS1_19SingleTileSchedulerILb1ELb0ELb0ELi80EEEEEEEEEvNT_6ParamsE)
        .other          _ZN7cutlass13device_kernelIN5flash19enable_sm80_to_sm89INS1_16FlashAttnBwdSm80INS1_25CollectiveMainloopBwdSm80ILi2ELi1EN4cute5tupleIJNS5_1CILi64EEENS7_ILi80EEENS7_ILi192EEEEEENS_6half_tEfNS_4arch4Sm80ELb0ELb0ELb1ELb1ELb0ELb0ELb1ELb0ELi2ELi4ELi2ELi2ELb0EEENS1_21CollectiveEpilogueBwdISB_SC_SE_Li256ELb1ELb1ELi4EEENS1_19SingleTileSchedulerILb1ELb0ELb0ELi80EEEEEEEEEvNT_6ParamsE,@"STO_CUDA_ENTRY STV_DEFAULT"
_ZN7cutlass13device_kernelIN5flash19enable_sm80_to_sm89INS1_16FlashAttnBwdSm80INS1_25CollectiveMainloopBwdSm80ILi2ELi1EN4cute5tupleIJNS5_1CILi64EEENS7_ILi80EEENS7_ILi192EEEEEENS_6half_tEfNS_4arch4Sm80ELb0ELb0ELb1ELb1ELb0ELb0ELb1ELb0ELi2ELi4ELi2ELi2ELb0EEENS1_21CollectiveEpilogueBwdISB_SC_SE_Li256ELb1ELb1ELi4EEENS1_19SingleTileSchedulerILb1ELb0ELb0ELi80EEEEEEEEEvNT_6ParamsE:
[----:B------:R-:W-:Y:S01]  /*0000*/  LDC R1, c[0x0][0x28] ;  /* 0x00000a00ff017b82 */ /* 0x000fe20000000800 */
[----:B------:R-:W-:Y:S05]  /*0010*/  EXIT ;  /* 0x000000000000794d */ /* 0x000fea0003800000 */
.L_x_28:
        /* <DEDUP_REMOVED lines=14> */
.L_x_119:


//--------------------- .text._ZN7cutlass13device_kernelIN5flash19enable_sm80_to_sm89INS1_16FlashAttnBwdSm80INS1_25CollectiveMainloopBwdSm80ILi2ELi1EN4cute5tupleIJNS5_1CILi64EEENS7_ILi80EEENS7_ILi192EEEEEENS_6half_tEfNS_4arch4Sm80ELb0ELb0ELb1ELb1ELb1ELb0ELb1ELb0ELi2ELi4ELi2ELi2ELb0EEENS1_21CollectiveEpilogueBwdISB_SC_SE_Li256ELb1ELb1ELi4EEENS1_19SingleTileSchedulerILb1ELb0ELb0ELi80EEEEEEEEEvNT_6ParamsE --------------------------
	.section	.text._ZN7cutlass13device_kernelIN5flash19enable_sm80_to_sm89INS1_16FlashAttnBwdSm80INS1_25CollectiveMainloopBwdSm80ILi2ELi1EN4cute5tupleIJNS5_1CILi64EEENS7_ILi80EEENS7_ILi192EEEEEENS_6half_tEfNS_4arch4Sm80ELb0ELb0ELb1ELb1ELb1ELb0ELb1ELb0ELi2ELi4ELi2ELi2ELb0EEENS1_21CollectiveEpilogueBwdISB_SC_SE_Li256ELb1ELb1ELi4EEENS1_19SingleTileSchedulerILb1ELb0ELb0ELi80EEEEEEEEEvNT_6ParamsE,"ax",@progbits
	.align	128
.text._ZN7cutlass13device_kernelIN5flash19enable_sm80_to_sm89INS1_16FlashAttnBwdSm80INS1_25CollectiveMainloopBwdSm80ILi2ELi1EN4cute5tupleIJNS5_1CILi64EEENS7_ILi80EEENS7_ILi192EEEEEENS_6half_tEfNS_4arch4Sm80ELb0ELb0ELb1ELb1ELb1ELb0ELb1ELb0ELi2ELi4ELi2ELi2ELb0EEENS1_21CollectiveEpilogueBwdISB_SC_SE_Li256ELb1ELb1ELi4EEENS1_19SingleTileSchedulerILb1ELb0ELb0ELi80EEEEEEEEEvNT_6ParamsE:
        .type           _ZN7cutlass13device_kernelIN5flash19enable_sm80_to_sm89INS1_16FlashAttnBwdSm80INS1_25CollectiveMainloopBwdSm80ILi2ELi1EN4cute5tupleIJNS5_1CILi64EEENS7_ILi80EEENS7_ILi192EEEEEENS_6half_tEfNS_4arch4Sm80ELb0ELb0ELb1ELb1ELb1ELb0ELb1ELb0ELi2ELi4ELi2ELi2ELb0EEENS1_21CollectiveEpilogueBwdISB_SC_SE_Li256ELb1ELb1ELi4EEENS1_19SingleTileSchedulerILb1ELb0ELb0ELi80EEEEEEEEEvNT_6ParamsE,@function
        .size           _ZN7cutlass13device_kernelIN5flash19enable_sm80_to_sm89INS1_16FlashAttnBwdSm80INS1_25CollectiveMainloopBwdSm80ILi2ELi1EN4cute5tupleIJNS5_1CILi64EEENS7_ILi80EEENS7_ILi192EEEEEENS_6half_tEfNS_4arch4Sm80ELb0ELb0ELb1ELb1ELb1ELb0ELb1ELb0ELi2ELi4ELi2ELi2ELb0EEENS1_21CollectiveEpilogueBwdISB_SC_SE_Li256ELb1ELb1ELi4EEENS1_19SingleTileSchedulerILb1ELb0ELb0ELi80EEEEEEEEEvNT_6ParamsE,(.L_x_120 - _ZN7cutlass13device_kernelIN5flash19enable_sm80_to_sm89INS1_16FlashAttnBwdSm80INS1_25CollectiveMainloopBwdSm80ILi2ELi1EN4cute5tupleIJNS5_1CILi64EEENS7_ILi80EEENS7_ILi192EEEEEENS_6half_tEfNS_4arch4Sm80ELb0ELb0ELb1ELb1ELb1ELb0ELb1ELb0ELi2ELi4ELi2ELi2ELb0EEENS1_21CollectiveEpilogueBwdISB_SC_SE_Li256ELb1ELb1ELi4EEENS1_19SingleTileSchedulerILb1ELb0ELb0ELi80EEEEEEEEEvNT_6ParamsE)
        .other          _ZN7cutlass13device_kernelIN5flash19enable_sm80_to_sm89INS1_16FlashAttnBwdSm80INS1_25CollectiveMainloopBwdSm80ILi2ELi1EN4cute5tupleIJNS5_1CILi64EEENS7_ILi80EEENS7_ILi192EEEEEENS_6half_tEfNS_4arch4Sm80ELb0ELb0ELb1ELb1ELb1ELb0ELb1ELb0ELi2ELi4ELi2ELi2ELb0EEENS1_21CollectiveEpilogueBwdISB_SC_SE_Li256ELb1ELb1ELi4EEENS1_19SingleTileSchedulerILb1ELb0ELb0ELi80EEEEEEEEEvNT_6ParamsE,@"STO_CUDA_ENTRY STV_DEFAULT"
_ZN7cutlass13device_kernelIN5flash19enable_sm80_to_sm89INS1_16FlashAttnBwdSm80INS1_25CollectiveMainloopBwdSm80ILi2ELi1EN4cute5tupleIJNS5_1CILi64EEENS7_ILi80EEENS7_ILi192EEEEEENS_6half_tEfNS_4arch4Sm80ELb0ELb0ELb1ELb1ELb1ELb0ELb1ELb0ELi2ELi4ELi2ELi2ELb0EEENS1_21CollectiveEpilogueBwdISB_SC_SE_Li256ELb1ELb1ELi4EEENS1_19SingleTileSchedulerILb1ELb0ELb0ELi80EEEEEEEEEvNT_6ParamsE:
[----:B------:R-:W-:Y:S01]  /*0000*/  LDC R1, c[0x0][0x28] ;  /* 0x00000a00ff017b82 */ /* 0x000fe20000000800 */
[----:B------:R-:W-:Y:S05]  /*0010*/  EXIT ;  /* 0x000000000000794d */ /* 0x000fea0003800000 */
.L_x_29:
        /* <DEDUP_REMOVED lines=14> */
.L_x_120:


//--------------------- .text._ZN7cutlass13device_kernelIN5flash19enable_sm80_to_sm89INS1_16FlashAttnBwdSm80INS1_25CollectiveMainloopBwdSm80ILi2ELi1EN4cute5tupleIJNS5_1CILi64EEENS7_ILi80EEENS7_ILi192EEEEEENS_6half_tEfNS_4arch4Sm80ELb0ELb0ELb1ELb1ELb0ELb0ELb1ELb0ELi2ELi4ELi2ELi2ELb0EEENS1_24CollectiveEpilogueBwdGQAISB_fSE_Li256ELb1ELb0EEENS1_19SingleTileSchedulerILb1ELb0ELb0ELi80EEEEEEEEEvNT_6ParamsE --------------------------
	.section	.text._ZN7cutlass13device_kernelIN5flash19enable_sm80_to_sm89INS1_16FlashAttnBwdSm80INS1_25CollectiveMainloopBwdSm80ILi2ELi1EN4cute5tupleIJNS5_1CILi64EEENS7_ILi80EEENS7_ILi192EEEEEENS_6half_tEfNS_4arch4Sm80ELb0ELb0ELb1ELb1ELb0ELb0ELb1ELb0ELi2ELi4ELi2ELi2ELb0EEENS1_24CollectiveEpilogueBwdGQAISB_fSE_Li256ELb1ELb0EEENS1_19SingleTileSchedulerILb1ELb0ELb0ELi80EEEEEEEEEvNT_6ParamsE,"ax",@progbits
	.align	128
.text._ZN7cutlass13device_kernelIN5flash19enable_sm80_to_sm89INS1_16FlashAttnBwdSm80INS1_25CollectiveMainloopBwdSm80ILi2ELi1EN4cute5tupleIJNS5_1CILi64EEENS7_ILi80EEENS7_ILi192EEEEEENS_6half_tEfNS_4arch4Sm80ELb0ELb0ELb1ELb1ELb0ELb0ELb1ELb0ELi2ELi4ELi2ELi2ELb0EEENS1_24CollectiveEpilogueBwdGQAISB_fSE_Li256ELb1ELb0EEENS1_19SingleTileSchedulerILb1ELb0ELb0ELi80EEEEEEEEEvNT_6ParamsE:
        .type           _ZN7cutlass13device_kernelIN5flash19enable_sm80_to_sm89INS1_16FlashAttnBwdSm80INS1_25CollectiveMainloopBwdSm80ILi2ELi1EN4cute5tupleIJNS5_1CILi64EEENS7_ILi80EEENS7_ILi192EEEEEENS_6half_tEfNS_4arch4Sm80ELb0ELb0ELb1ELb1ELb0ELb0ELb1ELb0ELi2ELi4ELi2ELi2ELb0EEENS1_24CollectiveEpilogueBwdGQAISB_fSE_Li256ELb1ELb0EEENS1_19SingleTileSchedulerILb1ELb0ELb0ELi80EEEEEEEEEvNT_6ParamsE,@function
        .size           _ZN7cutlass13device_kernelIN5flash19enable_sm80_to_sm89INS1_16FlashAttnBwdSm80INS1_25CollectiveMainloopBwdSm80ILi2ELi1EN4cute5tupleIJNS5_1CILi64EEENS7_ILi80EEENS7_ILi192EEEEEENS_6half_tEfNS_4arch4Sm80ELb0ELb0ELb1ELb1ELb0ELb0ELb1ELb0ELi2ELi4ELi2ELi2ELb0EEENS1_24CollectiveEpilogueBwdGQAISB_fSE_Li256ELb1ELb0EEENS1_19SingleTileSchedulerILb1ELb0ELb0ELi80EEEEEEEEEvNT_6ParamsE,(.L_x_121 - _ZN7cutlass13device_kernelIN5flash19enable_sm80_to_sm89INS1_16FlashAttnBwdSm80INS1_25CollectiveMainloopBwdSm80ILi2ELi1EN4cute5tupleIJNS5_1CILi64EEENS7_ILi80EEENS7_ILi192EEEEEENS_6half_tEfNS_4arch4Sm80ELb0ELb0ELb1ELb1ELb0ELb0ELb1ELb0ELi2ELi4ELi2ELi2ELb0EEENS1_24CollectiveEpilogueBwdGQAISB_fSE_Li256ELb1ELb0EEENS1_19SingleTileSchedulerILb1ELb0ELb0ELi80EEEEEEEEEvNT_6ParamsE)
        .other          _ZN7cutlass13device_kernelIN5flash19enable_sm80_to_sm89INS1_16FlashAttnBwdSm80INS1_25CollectiveMainloopBwdSm80ILi2ELi1EN4cute5tupleIJNS5_1CILi64EEENS7_ILi80EEENS7_ILi192EEEEEENS_6half_tEfNS_4arch4Sm80ELb0ELb0ELb1ELb1ELb0ELb0ELb1ELb0ELi2ELi4ELi2ELi2ELb0EEENS1_24CollectiveEpilogueBwdGQAISB_fSE_Li256ELb1ELb0EEENS1_19SingleTileSchedulerILb1ELb0ELb0ELi80EEEEEEEEEvNT_6ParamsE,@"STO_CUDA_ENTRY STV_DEFAULT"
_ZN7cutlass13device_kernelIN5flash19enable_sm80_to_sm89INS1_16FlashAttnBwdSm80INS1_25CollectiveMainloopBwdSm80ILi2ELi1EN4cute5tupleIJNS5_1CILi64EEENS7_ILi80EEENS7_ILi192EEEEEENS_6half_tEfNS_4arch4Sm80ELb0ELb0ELb1ELb1ELb0ELb0ELb1ELb0ELi2ELi4ELi2ELi2ELb0EEENS1_24CollectiveEpilogueBwdGQAISB_fSE_Li256ELb1ELb0EEENS1_19SingleTileSchedulerILb1ELb0ELb0ELi80EEEEEEEEEvNT_6ParamsE:
[----:B------:R-:W-:Y:S01]  /*0000*/  LDC R1, c[0x0][0x28] ;  /* 0x00000a00ff017b82 */ /* 0x000fe20000000800 */
[----:B------:R-:W-:Y:S05]  /*0010*/  EXIT ;  /* 0x000000000000794d */ /* 0x000fea0003800000 */
.L_x_30:
        /* <DEDUP_REMOVED lines=14> */
.L_x_121:


//--------------------- .text._ZN7cutlass13device_kernelIN5flash19enable_sm80_to_sm89INS1_16FlashAttnBwdSm80INS1_25CollectiveMainloopBwdSm80ILi2ELi1EN4cute5tupleIJNS5_1CILi64EEENS7_ILi80EEENS7_ILi192EEEEEENS_6half_tEfNS_4arch4Sm80ELb0ELb0ELb1ELb1ELb1ELb0ELb1ELb0ELi2ELi4ELi2ELi2ELb0EEENS1_24CollectiveEpilogueBwdGQAISB_fSE_Li256ELb1ELb1EEENS1_19SingleTileSchedulerILb1ELb0ELb0ELi80EEEEEEEEEvNT_6ParamsE --------------------------
	.section	.text._ZN7cutlass13device_kernelIN5flash19enable_sm80_to_sm89INS1_16FlashAttnBwdSm80INS1_25CollectiveMainloopBwdSm80ILi2ELi1EN4cute5tupleIJNS5_1CILi64EEENS7_ILi80EEENS7_ILi192EEEEEENS_6half_tEfNS_4arch4Sm80ELb0ELb0ELb1ELb1ELb1ELb0ELb1ELb0ELi2ELi4ELi2ELi2ELb0EEENS1_24CollectiveEpilogueBwdGQAISB_fSE_Li256ELb1ELb1EEENS1_19SingleTileSchedulerILb1ELb0ELb0ELi80EEEEEEEEEvNT_6ParamsE,"ax",@progbits
	.align	128
.text._ZN7cutlass13device_kernelIN5flash19enable_sm80_to_sm89INS1_16FlashAttnBwdSm80INS1_25CollectiveMainloopBwdSm80ILi2ELi1EN4cute5tupleIJNS5_1CILi64EEENS7_ILi80EEENS7_ILi192EEEEEENS_6half_tEfNS_4arch4Sm80ELb0ELb0ELb1ELb1ELb1ELb0ELb1ELb0ELi2ELi4ELi2ELi2ELb0EEENS1_24CollectiveEpilogueBwdGQAISB_fSE_Li256ELb1ELb1EEENS1_19SingleTileSchedulerILb1ELb0ELb0ELi80EEEEEEEEEvNT_6ParamsE:
        .type           _ZN7cutlass13device_kernelIN5flash19enable_sm80_to_sm89INS1_16FlashAttnBwdSm80INS1_25CollectiveMainloopBwdSm80ILi2ELi1EN4cute5tupleIJNS5_1CILi64EEENS7_ILi80EEENS7_ILi192EEEEEENS_6half_tEfNS_4arch4Sm80ELb0ELb0ELb1ELb1ELb1ELb0ELb1ELb0ELi2ELi4ELi2ELi2ELb0EEENS1_24CollectiveEpilogueBwdGQAISB_fSE_Li256ELb1ELb1EEENS1_19SingleTileSchedulerILb1ELb0ELb0ELi80EEEEEEEEEvNT_6ParamsE,@function
        .size           _ZN7cutlass13device_kernelIN5flash19enable_sm80_to_sm89INS1_16FlashAttnBwdSm80INS1_25CollectiveMainloopBwdSm80ILi2ELi1EN4cute5tupleIJNS5_1CILi64EEENS7_ILi80EEENS7_ILi192EEEEEENS_6half_tEfNS_4arch4Sm80ELb0ELb0ELb1ELb1ELb1ELb0ELb1ELb0ELi2ELi4ELi2ELi2ELb0EEENS1_24CollectiveEpilogueBwdGQAISB_fSE_Li256ELb1ELb1EEENS1_19SingleTileSchedulerILb1ELb0ELb0ELi80EEEEEEEEEvNT_6ParamsE,(.L_x_122 - _ZN7cutlass13device_kernelIN5flash19enable_sm80_to_sm89INS1_16FlashAttnBwdSm80INS1_25CollectiveMainloopBwdSm80ILi2ELi1EN4cute5tupleIJNS5_1CILi64EEENS7_ILi80EEENS7_ILi192EEEEEENS_6half_tEfNS_4arch4Sm80ELb0ELb0ELb1ELb1ELb1ELb0ELb1ELb0ELi2ELi4ELi2ELi2ELb0EEENS1_24CollectiveEpilogueBwdGQAISB_fSE_Li256ELb1ELb1EEENS1_19SingleTileSchedulerILb1ELb0ELb0ELi80EEEEEEEEEvNT_6ParamsE)
        .other          _ZN7cutlass13device_kernelIN5flash19enable_sm80_to_sm89INS1_16FlashAttnBwdSm80INS1_25CollectiveMainloopBwdSm80ILi2ELi1EN4cute5tupleIJNS5_1CILi64EEENS7_ILi80EEENS7_ILi192EEEEEENS_6half_tEfNS_4arch4Sm80ELb0ELb0ELb1ELb1ELb1ELb0ELb1ELb0ELi2ELi4ELi2ELi2ELb0EEENS1_24CollectiveEpilogueBwdGQAISB_fSE_Li256ELb1ELb1EEENS1_19SingleTileSchedulerILb1ELb0ELb0ELi80EEEEEEEEEvNT_6ParamsE,@"STO_CUDA_ENTRY STV_DEFAULT"
_ZN7cutlass13device_kernelIN5flash19enable_sm80_to_sm89INS1_16FlashAttnBwdSm80INS1_25CollectiveMainloopBwdSm80ILi2ELi1EN4cute5tupleIJNS5_1CILi64EEENS7_ILi80EEENS7_ILi192EEEEEENS_6half_tEfNS_4arch4Sm80ELb0ELb0ELb1ELb1ELb1ELb0ELb1ELb0ELi2ELi4ELi2ELi2ELb0EEENS1_24CollectiveEpilogueBwdGQAISB_fSE_Li256ELb1ELb1EEENS1_19SingleTileSchedulerILb1ELb0ELb0ELi80EEEEEEEEEvNT_6ParamsE:
[----:B------:R-:W-:Y:S01]  /*0000*/  LDC R1, c[0x0][0x28] ;  /* 0x00000a00ff017b82 */ /* 0x000fe20000000800 */
[----:B------:R-:W-:Y:S05]  /*0010*/  EXIT ;  /* 0x000000000000794d */ /* 0x000fea0003800000 */
.L_x_31:
        /* <DEDUP_REMOVED lines=14> */
.L_x_122:


//--------------------- .text._ZN7cutlass13device_kernelIN5flash19enable_sm80_to_sm89INS1_16FlashAttnBwdSm80INS1_25CollectiveMainloopBwdSm80ILi2ELi1EN4cute5tupleIJNS5_1CILi64EEENS7_ILi80EEENS7_ILi192EEEEEENS_6half_tEfNS_4arch4Sm80ELb0ELb1ELb1ELb0ELb0ELb0ELb1ELb0ELi2ELi4ELi2ELi2ELb0EEENS1_21CollectiveEpilogueBwdISB_SC_SE_Li256ELb0ELb1ELi4EEENS1_19SingleTileSchedulerILb0ELb0ELb0ELi80EEEEEEEEEvNT_6ParamsE --------------------------
	.section	.text._ZN7cutlass13device_kernelIN5flash19enable_sm80_to_sm89INS1_16FlashAttnBwdSm80INS1_25CollectiveMainloopBwdSm80ILi2ELi1EN4cute5tupleIJNS5_1CILi64EEENS7_ILi80EEENS7_ILi192EEEEEENS_6half_tEfNS_4arch4Sm80ELb0ELb1ELb1ELb0ELb0ELb0ELb1ELb0ELi2ELi4ELi2ELi2ELb0EEENS1_21CollectiveEpilogueBwdISB_SC_SE_Li256ELb0ELb1ELi4EEENS1_19SingleTileSchedulerILb0ELb0ELb0ELi80EEEEEEEEEvNT_6ParamsE,"ax",@progbits
	.align	128
.text._ZN7cutlass13device_kernelIN5flash19enable_sm80_to_sm89INS1_16FlashAttnBwdSm80INS1_25CollectiveMainloopBwdSm80ILi2ELi1EN4cute5tupleIJNS5_1CILi64EEENS7_ILi80EEENS7_ILi192EEEEEENS_6half_tEfNS_4arch4Sm80ELb0ELb1ELb1ELb0ELb0ELb0ELb1ELb0ELi2ELi4ELi2ELi2ELb0EEENS1_21CollectiveEpilogueBwdISB_SC_SE_Li256ELb0ELb1ELi4EEENS1_19SingleTileSchedulerILb0ELb0ELb0ELi80EEEEEEEEEvNT_6ParamsE:
        .type           _ZN7cutlass13device_kernelIN5flash19enable_sm80_to_sm89INS1_16FlashAttnBwdSm80INS1_25CollectiveMainloopBwdSm80ILi2ELi1EN4cute5tupleIJNS5_1CILi64EEENS7_ILi80EEENS7_ILi192EEEEEENS_6half_tEfNS_4arch4Sm80ELb0ELb1ELb1ELb0ELb0ELb0ELb1ELb0ELi2ELi4ELi2ELi2ELb0EEENS1_21CollectiveEpilogueBwdISB_SC_SE_Li256ELb0ELb1ELi4EEENS1_19SingleTileSchedulerILb0ELb0ELb0ELi80EEEEEEEEEvNT_6ParamsE,@function
        .size           _ZN7cutlass13device_kernelIN5flash19enable_sm80_to_sm89INS1_16FlashAttnBwdSm80INS1_25CollectiveMainloopBwdSm80ILi2ELi1EN4cute5tupleIJNS5_1CILi64EEENS7_ILi80EEENS7_ILi192EEEEEENS_6half_tEfNS_4arch4Sm80ELb0ELb1ELb1ELb0ELb0ELb0ELb1ELb0ELi2ELi4ELi2ELi2ELb0EEENS1_21CollectiveEpilogueBwdISB_SC_SE_Li256ELb0ELb1ELi4EEENS1_19SingleTileSchedulerILb0ELb0ELb0ELi80EEEEEEEEEvNT_6ParamsE,(.L_x_123 - _ZN7cutlass13device_kernelIN5flash19enable_sm80_to_sm89INS1_16FlashAttnBwdSm80INS1_25CollectiveMainloopBwdSm80ILi2ELi1EN4cute5tupleIJNS5_1CILi64EEENS7_ILi80EEENS7_ILi192EEEEEENS_6half_tEfNS_4arch4Sm80ELb0ELb1ELb1ELb0ELb0ELb0ELb1ELb0ELi2ELi4ELi2ELi2ELb0EEENS1_21CollectiveEpilogueBwdISB_SC_SE_Li256ELb0ELb1ELi4EEENS1_19SingleTileSchedulerILb0ELb0ELb0ELi80EEEEEEEEEvNT_6ParamsE)
        .other          _ZN7cutlass13device_kernelIN5flash19enable_sm80_to_sm89INS1_16FlashAttnBwdSm80INS1_25CollectiveMainloopBwdSm80ILi2ELi1EN4cute5tupleIJNS5_1CILi64EEENS7_ILi80EEENS7_ILi192EEEEEENS_6half_tEfNS_4arch4Sm80ELb0ELb1ELb1ELb0ELb0ELb0ELb1ELb0ELi2ELi4ELi2ELi2ELb0EEENS1_21CollectiveEpilogueBwdISB_SC_SE_Li256ELb0ELb1ELi4EEENS1_19SingleTileSchedulerILb0ELb0ELb0ELi80EEEEEEEEEvNT_6ParamsE,@"STO_CUDA_ENTRY STV_DEFAULT"
_ZN7cutlass13device_kernelIN5flash19enable_sm80_to_sm89INS1_16FlashAttnBwdSm80INS1_25CollectiveMainloopBwdSm80ILi2ELi1EN4cute5tupleIJNS5_1CILi64EEENS7_ILi80EEENS7_ILi192EEEEEENS_6half_tEfNS_4arch4Sm80ELb0ELb1ELb1ELb0ELb0ELb0ELb1ELb0ELi2ELi4ELi2ELi2ELb0EEENS1_21CollectiveEpilogueBwdISB_SC_SE_Li256ELb0ELb1ELi4EEENS1_19SingleTileSchedulerILb0ELb0ELb0ELi80EEEEEEEEEvNT_6ParamsE:
[----:B------:R-:W-:Y:S01]  /*0000*/  LDC R1, c[0x0][0x28] ;  /* 0x00000a00ff017b82 */ /* 0x000fe20000000800 */
[----:B------:R-:W-:Y:S05]  /*0010*/  EXIT ;  /* 0x000000000000794d */ /* 0x000fea0003800000 */
.L_x_32:
        /* <DEDUP_REMOVED lines=14> */
.L_x_123:


//--------------------- .text._ZN7cutlass13device_kernelIN5flash19enable_sm80_to_sm89INS1_16FlashAttnBwdSm80INS1_25CollectiveMainloopBwdSm80ILi2ELi1EN4cute5tupleIJNS5_1CILi64EEENS7_ILi80EEENS7_ILi192EEEEEENS_6half_tEfNS_4arch4Sm80ELb0ELb1ELb1ELb0ELb1ELb0ELb1ELb0ELi2ELi4ELi2ELi2ELb0EEENS1_21CollectiveEpilogueBwdISB_SC_SE_Li256ELb0ELb1ELi4EEENS1_19SingleTileSchedulerILb0ELb0ELb0ELi80EEEEEEEEEvNT_6ParamsE --------------------------
	.section	.text._ZN7cutlass13device_kernelIN5flash19enable_sm80_to_sm89INS1_16FlashAttnBwdSm80INS1_25CollectiveMainloopBwdSm80ILi2ELi1EN4cute5tupleIJNS5_1CILi64EEENS7_ILi80EEENS7_ILi192EEEEEENS_6half_tEfNS_4arch4Sm80ELb0ELb1ELb1ELb0ELb1ELb0ELb1ELb0ELi2ELi4ELi2ELi2ELb0EEENS1_21CollectiveEpilogueBwdISB_SC_SE_Li256ELb0ELb1ELi4EEENS1_19SingleTileSchedulerILb0ELb0ELb0ELi80EEEEEEEEEvNT_6ParamsE,"ax",@progbits
	.align	128
.text._ZN7cutlass13device_kernelIN5flash19enable_sm80_to_sm89INS1_16FlashAttnBwdSm80INS1_25CollectiveMainloopBwdSm80ILi2ELi1EN4cute5tupleIJNS5_1CILi64EEENS7_ILi80EEENS7_ILi192EEEEEENS_6half_tEfNS_4arch4Sm80ELb0ELb1ELb1ELb0ELb1ELb0ELb1ELb0ELi2ELi4ELi2ELi2ELb0EEENS1_21CollectiveEpilogueBwdISB_SC_SE_Li256ELb0ELb1ELi4EEENS1_19SingleTileSchedulerILb0ELb0ELb0ELi80EEEEEEEEEvNT_6ParamsE:
        .type           _ZN7cutlass13device_kernelIN5flash19enable_sm80_to_sm89INS1_16FlashAttnBwdSm80INS1_25CollectiveMainloopBwdSm80ILi2ELi1EN4cute5tupleIJNS5_1CILi64EEENS7_ILi80EEENS7_ILi192EEEEEENS_6half_tEfNS_4arch4Sm80ELb0ELb1ELb1ELb0ELb1ELb0ELb1ELb0ELi2ELi4ELi2ELi2ELb0EEENS1_21CollectiveEpilogueBwdISB_SC_SE_Li256ELb0ELb1ELi4EEENS1_19SingleTileSchedulerILb0ELb0ELb0ELi80EEEEEEEEEvNT_6ParamsE,@function
        .size           _ZN7cutlass13device_kernelIN5flash19enable_sm80_to_sm89INS1_16FlashAttnBwdSm80INS1_25CollectiveMainloopBwdSm80ILi2ELi1EN4cute5tupleIJNS5_1CILi64EEENS7_ILi80EEENS7_ILi192EEEEEENS_6half_tEfNS_4arch4Sm80ELb0ELb1ELb1ELb0ELb1ELb0ELb1ELb0ELi2ELi4ELi2ELi2ELb0EEENS1_21CollectiveEpilogueBwdISB_SC_SE_Li256ELb0ELb1ELi4EEENS1_19SingleTileSchedulerILb0ELb0ELb0ELi80EEEEEEEEEvNT_6ParamsE,(.L_x_124 - _ZN7cutlass13device_kernelIN5flash19enable_sm80_to_sm89INS1_16FlashAttnBwdSm80INS1_25CollectiveMainloopBwdSm80ILi2ELi1EN4cute5tupleIJNS5_1CILi64EEENS7_ILi80EEENS7_ILi192EEEEEENS_6half_tEfNS_4arch4Sm80ELb0ELb1ELb1ELb0ELb1ELb0ELb1ELb0ELi2ELi4ELi2ELi2ELb0EEENS1_21CollectiveEpilogueBwdISB_SC_SE_Li256ELb0ELb1ELi4EEENS1_19SingleTileSchedulerILb0ELb0ELb0ELi80EEEEEEEEEvNT_6ParamsE)
        .other          _ZN7cutlass13device_kernelIN5flash19enable_sm80_to_sm89INS1_16FlashAttnBwdSm80INS1_25CollectiveMainloopBwdSm80ILi2ELi1EN4cute5tupleIJNS5_1CILi64EEENS7_ILi80EEENS7_ILi192EEEEEENS_6half_tEfNS_4arch4Sm80ELb0ELb1ELb1ELb0ELb1ELb0ELb1ELb0ELi2ELi4ELi2ELi2ELb0EEENS1_21CollectiveEpilogueBwdISB_SC_SE_Li256ELb0ELb1ELi4EEENS1_19SingleTileSchedulerILb0ELb0ELb0ELi80EEEEEEEEEvNT_6ParamsE,@"STO_CUDA_ENTRY STV_DEFAULT"
_ZN7cutlass13device_kernelIN5flash19enable_sm80_to_sm89INS1_16FlashAttnBwdSm80INS1_25CollectiveMainloopBwdSm80ILi2ELi1EN4cute5tupleIJNS5_1CILi64EEENS7_ILi80EEENS7_ILi192EEEEEENS_6half_tEfNS_4arch4Sm80ELb0ELb1ELb1ELb0ELb1ELb0ELb1ELb0ELi2ELi4ELi2ELi2ELb0EEENS1_21CollectiveEpilogueBwdISB_SC_SE_Li256ELb0ELb1ELi4EEENS1_19SingleTileSchedulerILb0ELb0ELb0ELi80EEEEEEEEEvNT_6ParamsE:
[----:B------:R-:W-:Y:S01]  /*0000*/  LDC R1, c[0x0][0x28] ;  /* 0x00000a00ff017b82 */ /* 0x000fe20000000800 */
[----:B------:R-:W-:Y:S05]  /*0010*/  EXIT ;  /* 0x000000000000794d */ /* 0x000fea0003800000 */
.L_x_33:
        /* <DEDUP_REMOVED lines=14> */
.L_x_124:


//--------------------- .text._ZN7cutlass13device_kernelIN5flash19enable_sm80_to_sm89INS1_16FlashAttnBwdSm80INS1_25CollectiveMainloopBwdSm80ILi2ELi1EN4cute5tupleIJNS5_1CILi64EEENS7_ILi80EEENS7_ILi192EEEEEENS_6half_tEfNS_4arch4Sm80ELb0ELb1ELb1ELb0ELb0ELb0ELb1ELb0ELi2ELi4ELi2ELi2ELb0EEENS1_24CollectiveEpilogueBwdGQAISB_fSE_Li256ELb0ELb0EEENS1_19SingleTileSchedulerILb0ELb0ELb0ELi80EEEEEEEEEvNT_6ParamsE --------------------------
	.section	.text._ZN7cutlass13device_kernelIN5flash19enable_sm80_to_sm89INS1_16FlashAttnBwdSm80INS1_25CollectiveMainloopBwdSm80ILi2ELi1EN4cute5tupleIJNS5_1CILi64EEENS7_ILi80EEENS7_ILi192EEEEEENS_6half_tEfNS_4arch4Sm80ELb0ELb1ELb1ELb0ELb0ELb0ELb1ELb0ELi2ELi4ELi2ELi2ELb0EEENS1_24CollectiveEpilogueBwdGQAISB_fSE_Li256ELb0ELb0EEENS1_19SingleTileSchedulerILb0ELb0ELb0ELi80EEEEEEEEEvNT_6ParamsE,"ax",@progbits
	.align	128
.text._ZN7cutlass13device_kernelIN5flash19enable_sm80_to_sm89INS1_16FlashAttnBwdSm80INS1_25CollectiveMainloopBwdSm80ILi2ELi1EN4cute5tupleIJNS5_1CILi64EEENS7_ILi80EEENS7_ILi192EEEEEENS_6half_tEfNS_4arch4Sm80ELb0ELb1ELb1ELb0ELb0ELb0ELb1ELb0ELi2ELi4ELi2ELi2ELb0EEENS1_24CollectiveEpilogueBwdGQAISB_fSE_Li256ELb0ELb0EEENS1_19SingleTileSchedulerILb0ELb0ELb0ELi80EEEEEEEEEvNT_6ParamsE:
        .type           _ZN7cutlass13device_kernelIN5flash19enable_sm80_to_sm89INS1_16FlashAttnBwdSm80INS1_25CollectiveMainloopBwdSm80ILi2ELi1EN4cute5tupleIJNS5_1CILi64EEENS7_ILi80EEENS7_ILi192EEEEEENS_6half_tEfNS_4arch4Sm80ELb0ELb1ELb1ELb0ELb0ELb0ELb1ELb0ELi2ELi4ELi2ELi2ELb0EEENS1_24CollectiveEpilogueBwdGQAISB_fSE_Li256ELb0ELb0EEENS1_19SingleTileSchedulerILb0ELb0ELb0ELi80EEEEEEEEEvNT_6ParamsE,@function
        .size           _ZN7cutlass13device_kernelIN5flash19enable_sm80_to_sm89INS1_16FlashAttnBwdSm80INS1_25CollectiveMainloopBwdSm80ILi2ELi1EN4cute5tupleIJNS5_1CILi64EEENS7_ILi80EEENS7_ILi192EEEEEENS_6half_tEfNS_4arch4Sm80ELb0ELb1ELb1ELb0ELb0ELb0ELb1ELb0ELi2ELi4ELi2ELi2ELb0EEENS1_24CollectiveEpilogueBwdGQAISB_fSE_Li256ELb0ELb0EEENS1_19SingleTileSchedulerILb0ELb0ELb0ELi80EEEEEEEEEvNT_6ParamsE,(.L_x_125 - _ZN7cutlass13device_kernelIN5flash19enable_sm80_to_sm89INS1_16FlashAttnBwdSm80INS1_25CollectiveMainloopBwdSm80ILi2ELi1EN4cute5tupleIJNS5_1CILi64EEENS7_ILi80EEENS7_ILi192EEEEEENS_6half_tEfNS_4arch4Sm80ELb0ELb1ELb1ELb0ELb0ELb0ELb1ELb0ELi2ELi4ELi2ELi2ELb0EEENS1_24CollectiveEpilogueBwdGQAISB_fSE_Li256ELb0ELb0EEENS1_19SingleTileSchedulerILb0ELb0ELb0ELi80EEEEEEEEEvNT_6ParamsE)
        .other          _ZN7cutlass13device_kernelIN5flash19enable_sm80_to_sm89INS1_16FlashAttnBwdSm80INS1_25CollectiveMainloopBwdSm80ILi2ELi1EN4cute5tupleIJNS5_1CILi64EEENS7_ILi80EEENS7_ILi192EEEEEENS_6half_tEfNS_4arch4Sm80ELb0ELb1ELb1ELb0ELb0ELb0ELb1ELb0ELi2ELi4ELi2ELi2ELb0EEENS1_24CollectiveEpilogueBwdGQAISB_fSE_Li256ELb0ELb0EEENS1_19SingleTileSchedulerILb0ELb0ELb0ELi80EEEEEEEEEvNT_6ParamsE,@"STO_CUDA_ENTRY STV_DEFAULT"
_ZN7cutlass13device_kernelIN5flash19enable_sm80_to_sm89INS1_16FlashAttnBwdSm80INS1_25CollectiveMainloopBwdSm80ILi2ELi1EN4cute5tupleIJNS5_1CILi64EEENS7_ILi80EEENS7_ILi192EEEEEENS_6half_tEfNS_4arch4Sm80ELb0ELb1ELb1ELb0ELb0ELb0ELb1ELb0ELi2ELi4ELi2ELi2ELb0EEENS1_24CollectiveEpilogueBwdGQAISB_fSE_Li256ELb0ELb0EEENS1_19SingleTileSchedulerILb0ELb0ELb0ELi80EEEEEEEEEvNT_6ParamsE:
[----:B------:R-:W-:Y:S01]  /*0000*/  LDC R1, c[0x0][0x28] ;  /* 0x00000a00ff017b82 */ /* 0x000fe20000000800 */
[----:B------:R-:W-:Y:S05]  /*0010*/  EXIT ;  /* 0x000000000000794d */ /* 0x000fea0003800000 */
.L_x_34:
        /* <DEDUP_REMOVED lines=14> */
.L_x_125:


//--------------------- .text._ZN7cutlass13device_kernelIN5flash19enable_sm80_to_sm89INS1_16FlashAttnBwdSm80INS1_25CollectiveMainloopBwdSm80ILi2ELi1EN4cute5tupleIJNS5_1CILi64EEENS7_ILi80EEENS7_ILi192EEEEEENS_6half_tEfNS_4arch4Sm80ELb0ELb1ELb1ELb0ELb1ELb0ELb1ELb0ELi2ELi4ELi2ELi2ELb0EEENS1_24CollectiveEpilogueBwdGQAISB_fSE_Li256ELb0ELb1EEENS1_19SingleTileSchedulerILb0ELb0ELb0ELi80EEEEEEEEEvNT_6ParamsE --------------------------
	.section	.text._ZN7cutlass13device_kernelIN5flash19enable_sm80_to_sm89INS1_16FlashAttnBwdSm80INS1_25CollectiveMainloopBwdSm80ILi2ELi1EN4cute5tupleIJNS5_1CILi64EEENS7_ILi80EEENS7_ILi192EEEEEENS_6half_tEfNS_4arch4Sm80ELb0ELb1ELb1ELb0ELb1ELb0ELb1ELb0ELi2ELi4ELi2ELi2ELb0EEENS1_24CollectiveEpilogueBwdGQAISB_fSE_Li256ELb0ELb1EEENS1_19SingleTileSchedulerILb0ELb0ELb0ELi80EEEEEEEEEvNT_6ParamsE,"ax",@progbits
	.align	128
.text._ZN7cutlass13device_kernelIN5flash19enable_sm80_to_sm89INS1_16FlashAttnBwdSm80INS1_25CollectiveMainloopBwdSm80ILi2ELi1EN4cute5tupleIJNS5_1CILi64EEENS7_ILi80EEENS7_ILi192EEEEEENS_6half_tEfNS_4arch4Sm80ELb0ELb1ELb1ELb0ELb1ELb0ELb1ELb0ELi2ELi4ELi2ELi2ELb0EEENS1_24CollectiveEpilogueBwdGQAISB_fSE_Li256ELb0ELb1EEENS1_19SingleTileSchedulerILb0ELb0ELb0ELi80EEEEEEEEEvNT_6ParamsE:
        .type           _ZN7cutlass13device_kernelIN5flash19enable_sm80_to_sm89INS1_16FlashAttnBwdSm80INS1_25CollectiveMainloopBwdSm80ILi2ELi1EN4cute5tupleIJNS5_1CILi64EEENS7_ILi80EEENS7_ILi192EEEEEENS_6half_tEfNS_4arch4Sm80ELb0ELb1ELb1ELb0ELb1ELb0ELb1ELb0ELi2ELi4ELi2ELi2ELb0EEENS1_24CollectiveEpilogueBwdGQAISB_fSE_Li256ELb0ELb1EEENS1_19SingleTileSchedulerILb0ELb0ELb0ELi80EEEEEEEEEvNT_6ParamsE,@function
        .size           _ZN7cutlass13device_kernelIN5flash19enable_sm80_to_sm89INS1_16FlashAttnBwdSm80INS1_25CollectiveMainloopBwdSm80ILi2ELi1EN4cute5tupleIJNS5_1CILi64EEENS7_ILi80EEENS7_ILi192EEEEEENS_6half_tEfNS_4arch4Sm80ELb0ELb1ELb1ELb0ELb1ELb0ELb1ELb0ELi2ELi4ELi2ELi2ELb0EEENS1_24CollectiveEpilogueBwdGQAISB_fSE_Li256ELb0ELb1EEENS1_19SingleTileSchedulerILb0ELb0ELb0ELi80EEEEEEEEEvNT_6ParamsE,(.L_x_126 - _ZN7cutlass13device_kernelIN5flash19enable_sm80_to_sm89INS1_16FlashAttnBwdSm80INS1_25CollectiveMainloopBwdSm80ILi2ELi1EN4cute5tupleIJNS5_1CILi64EEENS7_ILi80EEENS7_ILi192EEEEEENS_6half_tEfNS_4arch4Sm80ELb0ELb1ELb1ELb0ELb1ELb0ELb1ELb0ELi2ELi4ELi2ELi2ELb0EEENS1_24CollectiveEpilogueBwdGQAISB_fSE_Li256ELb0ELb1EEENS1_19SingleTileSchedulerILb0ELb0ELb0ELi80EEEEEEEEEvNT_6ParamsE)
        .other          _ZN7cutlass13device_kernelIN5flash19enable_sm80_to_sm89INS1_16FlashAttnBwdSm80INS1_25CollectiveMainloopBwdSm80ILi2ELi1EN4cute5tupleIJNS5_1CILi64EEENS7_ILi80EEENS7_ILi192EEEEEENS_6half_tEfNS_4arch4Sm80ELb0ELb1ELb1ELb0ELb1ELb0ELb1ELb0ELi2ELi4ELi2ELi2ELb0EEENS1_24CollectiveEpilogueBwdGQAISB_fSE_Li256ELb0ELb1EEENS1_19SingleTileSchedulerILb0ELb0ELb0ELi80EEEEEEEEEvNT_6ParamsE,@"STO_CUDA_ENTRY STV_DEFAULT"
_ZN7cutlass13device_kernelIN5flash19enable_sm80_to_sm89INS1_16FlashAttnBwdSm80INS1_25CollectiveMainloopBwdSm80ILi2ELi1EN4cute5tupleIJNS5_1CILi64EEENS7_ILi80EEENS7_ILi192EEEEEENS_6half_tEfNS_4arch4Sm80ELb0ELb1ELb1ELb0ELb1ELb0ELb1ELb0ELi2ELi4ELi2ELi2ELb0EEENS1_24CollectiveEpilogueBwdGQAISB_fSE_Li256ELb0ELb1EEENS1_19SingleTileSchedulerILb0ELb0ELb0ELi80EEEEEEEEEvNT_6ParamsE:
[----:B------:R-:W-:Y:S01]  /*0000*/  LDC R1, c[0x0][0x28] ;  /* 0x00000a00ff017b82 */ /* 0x000fe20000000800 */
[----:B------:R-:W-:Y:S05]  /*0010*/  EXIT ;  /* 0x000000000000794d */ /* 0x000fea0003800000 */
.L_x_35:
        /* <DEDUP_REMOVED lines=14> */
.L_x_126:


//--------------------- .text._ZN7cutlass13device_kernelIN5flash19enable_sm80_to_sm89INS1_16FlashAttnBwdSm80INS1_25CollectiveMainloopBwdSm80ILi2ELi1EN4cute5tupleIJNS5_1CILi64EEENS7_ILi80EEENS7_ILi192EEEEEENS_6half_tEfNS_4arch4Sm80ELb0ELb1ELb1ELb1ELb0ELb0ELb1ELb0ELi2ELi4ELi2ELi2ELb0EEENS1_21CollectiveEpilogueBwdISB_SC_SE_Li256ELb1ELb1ELi4EEENS1_19SingleTileSchedulerILb1ELb0ELb0ELi80EEEEEEEEEvNT_6ParamsE --------------------------
	.section	.text._ZN7cutlass13device_kernelIN5flash19enable_sm80_to_sm89INS1_16FlashAttnBwdSm80INS1_25CollectiveMainloopBwdSm80ILi2ELi1EN4cute5tupleIJNS5_1CILi64EEENS7_ILi80EEENS7_ILi192EEEEEENS_6half_tEfNS_4arch4Sm80ELb0ELb1ELb1ELb1ELb0ELb0ELb1ELb0ELi2ELi4ELi2ELi2ELb0EEENS1_21CollectiveEpilogueBwdISB_SC_SE_Li256ELb1ELb1ELi4EEENS1_19SingleTileSchedulerILb1ELb0ELb0ELi80EEEEEEEEEvNT_6ParamsE,"ax",@progbits
	.align	128
.text._ZN7cutlass13device_kernelIN5flash19enable_sm80_to_sm89INS1_16FlashAttnBwdSm80INS1_25CollectiveMainloopBwdSm80ILi2ELi1EN4cute5tupleIJNS5_1CILi64EEENS7_ILi80EEENS7_ILi192EEEEEENS_6half_tEfNS_4arch4Sm80ELb0ELb1ELb1ELb1ELb0ELb0ELb1ELb0ELi2ELi4ELi2ELi2ELb0EEENS1_21CollectiveEpilogueBwdISB_SC_SE_Li256ELb1ELb1ELi4EEENS1_19SingleTileSchedulerILb1ELb0ELb0ELi80EEEEEEEEEvNT_6ParamsE:
        .type           _ZN7cutlass13device_kernelIN5flash19enable_sm80_to_sm89INS1_16FlashAttnBwdSm80INS1_25CollectiveMainloopBwdSm80ILi2ELi1EN4cute5tupleIJNS5_1CILi64EEENS7_ILi80EEENS7_ILi192EEEEEENS_6half_tEfNS_4arch4Sm80ELb0ELb1ELb1ELb1ELb0ELb0ELb1ELb0ELi2ELi4ELi2ELi2ELb0EEENS1_21CollectiveEpilogueBwdISB_SC_SE_Li256ELb1ELb1ELi4EEENS1_19SingleTileSchedulerILb1ELb0ELb0ELi80EEEEEEEEEvNT_6ParamsE,@function
        .size           _ZN7cutlass13device_kernelIN5flash19enable_sm80_to_sm89INS1_16FlashAttnBwdSm80INS1_25CollectiveMainloopBwdSm80ILi2ELi1EN4cute5tupleIJNS5_1CILi64EEENS7_ILi80EEENS7_ILi192EEEEEENS_6half_tEfNS_4arch4Sm80ELb0ELb1ELb1ELb1ELb0ELb0ELb1ELb0ELi2ELi4ELi2ELi2ELb0EEENS1_21CollectiveEpilogueBwdISB_SC_SE_Li256ELb1ELb1ELi4EEENS1_19SingleTileSchedulerILb1ELb0ELb0ELi80EEEEEEEEEvNT_6ParamsE,(.L_x_127 - _ZN7cutlass13device_kernelIN5flash19enable_sm80_to_sm89INS1_16FlashAttnBwdSm80INS1_25CollectiveMainloopBwdSm80ILi2ELi1EN4cute5tupleIJNS5_1CILi64EEENS7_ILi80EEENS7_ILi192EEEEEENS_6half_tEfNS_4arch4Sm80ELb0ELb1ELb1ELb1ELb0ELb0ELb1ELb0ELi2ELi4ELi2ELi2ELb0EEENS1_21CollectiveEpilogueBwdISB_SC_SE_Li256ELb1ELb1ELi4EEENS1_19SingleTileSchedulerILb1ELb0ELb0ELi80EEEEEEEEEvNT_6ParamsE)
        .other          _ZN7cutlass13device_kernelIN5flash19enable_sm80_to_sm89INS1_16FlashAttnBwdSm80INS1_25CollectiveMainloopBwdSm80ILi2ELi1EN4cute5tupleIJNS5_1CILi64EEENS7_ILi80EEENS7_ILi192EEEEEENS_6half_tEfNS_4arch4Sm80ELb0ELb1ELb1ELb1ELb0ELb0ELb1ELb0ELi2ELi4ELi2ELi2ELb0EEENS1_21CollectiveEpilogueBwdISB_SC_SE_Li256ELb1ELb1ELi4EEENS1_19SingleTileSchedulerILb1ELb0ELb0ELi80EEEEEEEEEvNT_6ParamsE,@"STO_CUDA_ENTRY STV_DEFAULT"
_ZN7cutlass13device_kernelIN5flash19enable_sm80_to_sm89INS1_16FlashAttnBwdSm80INS1_25CollectiveMainloopBwdSm80ILi2ELi1EN4cute5tupleIJNS5_1CILi64EEENS7_ILi80EEENS7_ILi192EEEEEENS_6half_tEfNS_4arch4Sm80ELb0ELb1ELb1ELb1ELb0ELb0ELb1ELb0ELi2ELi4ELi2ELi2ELb0EEENS1_21CollectiveEpilogueBwdISB_SC_SE_Li256ELb1ELb1ELi4EEENS1_19SingleTileSchedulerILb1ELb0ELb0ELi80EEEEEEEEEvNT_6ParamsE:
[----:B------:R-:W-:Y:S01]  /*0000*/  LDC R1, c[0x0][0x28] ;  /* 0x00000a00ff017b82 */ /* 0x000fe20000000800 */
[----:B------:R-:W-:Y:S05]  /*0010*/  EXIT ;  /* 0x000000000000794d */ /* 0x000fea0003800000 */
.L_x_36:
        /* <DEDUP_REMOVED lines=14> */
.L_x_127:


//--------------------- .text._ZN7cutlass13device_kernelIN5flash19enable_sm80_to_sm89INS1_16FlashAttnBwdSm80INS1_25CollectiveMainloopBwdSm80ILi2ELi1EN4cute5tupleIJNS5_1CILi64EEENS7_ILi80EEENS7_ILi192EEEEEENS_6half_tEfNS_4arch4Sm80ELb0ELb1ELb1ELb1ELb1ELb0ELb1ELb0ELi2ELi4ELi2ELi2ELb0EEENS1_21CollectiveEpilogueBwdISB_SC_SE_Li256ELb1ELb1ELi4EEENS1_19SingleTileSchedulerILb1ELb0ELb0ELi80EEEEEEEEEvNT_6ParamsE --------------------------
	.section	.text._ZN7cutlass13device_kernelIN5flash19enable_sm80_to_sm89INS1_16FlashAttnBwdSm80INS1_25CollectiveMainloopBwdSm80ILi2ELi1EN4cute5tupleIJNS5_1CILi64EEENS7_ILi80EEENS7_ILi192EEEEEENS_6half_tEfNS_4arch4Sm80ELb0ELb1ELb1ELb1ELb1ELb0ELb1ELb0ELi2ELi4ELi2ELi2ELb0EEENS1_21CollectiveEpilogueBwdISB_SC_SE_Li256ELb1ELb1ELi4EEENS1_19SingleTileSchedulerILb1ELb0ELb0ELi80EEEEEEEEEvNT_6ParamsE,"ax",@progbits
	.align	128
.text._ZN7cutlass13device_kernelIN5flash19enable_sm80_to_sm89INS1_16FlashAttnBwdSm80INS1_25CollectiveMainloopBwdSm80ILi2ELi1EN4cute5tupleIJNS5_1CILi64EEENS7_ILi80EEENS7_ILi192EEEEEENS_6half_tEfNS_4arch4Sm80ELb0ELb1ELb1ELb1ELb1ELb0ELb1ELb0ELi2ELi4ELi2ELi2ELb0EEENS1_21CollectiveEpilogueBwdISB_SC_SE_Li256ELb1ELb1ELi4EEENS1_19SingleTileSchedulerILb1ELb0ELb0ELi80EEEEEEEEEvNT_6ParamsE:
        .type           _ZN7cutlass13device_kernelIN5flash19enable_sm80_to_sm89INS1_16FlashAttnBwdSm80INS1_25CollectiveMainloopBwdSm80ILi2ELi1EN4cute5tupleIJNS5_1CILi64EEENS7_ILi80EEENS7_ILi192EEEEEENS_6half_tEfNS_4arch4Sm80ELb0ELb1ELb1ELb1ELb1ELb0ELb1ELb0ELi2ELi4ELi2ELi2ELb0EEENS1_21CollectiveEpilogueBwdISB_SC_SE_Li256ELb1ELb1ELi4EEENS1_19SingleTileSchedulerILb1ELb0ELb0ELi80EEEEEEEEEvNT_6ParamsE,@function
        .size           _ZN7cutlass13device_kernelIN5flash19enable_sm80_to_sm89INS1_16FlashAttnBwdSm80INS1_25CollectiveMainloopBwdSm80ILi2ELi1EN4cute5tupleIJNS5_1CILi64EEENS7_ILi80EEENS7_ILi192EEEEEENS_6half_tEfNS_4arch4Sm80ELb0ELb1ELb1ELb1ELb1ELb0ELb1ELb0ELi2ELi4ELi2ELi2ELb0EEENS1_21CollectiveEpilogueBwdISB_SC_SE_Li256ELb1ELb1ELi4EEENS1_19SingleTileSchedulerILb1ELb0ELb0ELi80EEEEEEEEEvNT_6ParamsE,(.L_x_128 - _ZN7cutlass13device_kernelIN5flash19enable_sm80_to_sm89INS1_16FlashAttnBwdSm80INS1_25CollectiveMainloopBwdSm80ILi2ELi1EN4cute5tupleIJNS5_1CILi64EEENS7_ILi80EEENS7_ILi192EEEEEENS_6half_tEfNS_4arch4Sm80ELb0ELb1ELb1ELb1ELb1ELb0ELb1ELb0ELi2ELi4ELi2ELi2ELb0EEENS1_21CollectiveEpilogueBwdISB_SC_SE_Li256ELb1ELb1ELi4EEENS1_19SingleTileSchedulerILb1ELb0ELb0ELi80EEEEEEEEEvNT_6ParamsE)
        .other          _ZN7cutlass13device_kernelIN5flash19enable_sm80_to_sm89INS1_16FlashAttnBwdSm80INS1_25CollectiveMainloopBwdSm80ILi2ELi1EN4cute5tupleIJNS5_1CILi64EEENS7_ILi80EEENS7_ILi192EEEEEENS_6half_tEfNS_4arch4Sm80ELb0ELb1ELb1ELb1ELb1ELb0ELb1ELb0ELi2ELi4ELi2ELi2ELb0EEENS1_21CollectiveEpilogueBwdISB_SC_SE_Li256ELb1ELb1ELi4EEENS1_19SingleTileSchedulerILb1ELb0ELb0ELi80EEEEEEEEEvNT_6ParamsE,@"STO_CUDA_ENTRY STV_DEFAULT"
_ZN7cutlass13device_kernelIN5flash19enable_sm80_to_sm89INS1_16FlashAttnBwdSm80INS1_25CollectiveMainloopBwdSm80ILi2ELi1EN4cute5tupleIJNS5_1CILi64EEENS7_ILi80EEENS7_ILi192EEEEEENS_6half_tEfNS_4arch4Sm80ELb0ELb1ELb1ELb1ELb1ELb0ELb1ELb0ELi2ELi4ELi2ELi2ELb0EEENS1_21CollectiveEpilogueBwdISB_SC_SE_Li256ELb1ELb1ELi4EEENS1_19SingleTileSchedulerILb1ELb0ELb0ELi80EEEEEEEEEvNT_6ParamsE:
[----:B------:R-:W-:Y:S01]  /*0000*/  LDC R1, c[0x0][0x28] ;  /* 0x00000a00ff017b82 */ /* 0x000fe20000000800 */
[----:B------:R-:W-:Y:S05]  /*0010*/  EXIT ;  /* 0x000000000000794d */ /* 0x000fea0003800000 */
.L_x_37:
        /* <DEDUP_REMOVED lines=14> */
.L_x_128:


//--------------------- .text._ZN7cutlass13device_kernelIN5flash19enable_sm80_to_sm89INS1_16FlashAttnBwdSm80INS1_25CollectiveMainloopBwdSm80ILi2ELi1EN4cute5tupleIJNS5_1CILi64EEENS7_ILi80EEENS7_ILi192EEEEEENS_6half_tEfNS_4arch4Sm80ELb0ELb1ELb1ELb1ELb0ELb0ELb1ELb0ELi2ELi4ELi2ELi2ELb0EEENS1_24CollectiveEpilogueBwdGQAISB_fSE_Li256ELb1ELb0EEENS1_19SingleTileSchedulerILb1ELb0ELb0ELi80EEEEEEEEEvNT_6ParamsE --------------------------
	.section	.text._ZN7cutlass13device_kernelIN5flash19enable_sm80_to_sm89INS1_16FlashAttnBwdSm80INS1_25CollectiveMainloopBwdSm80ILi2ELi1EN4cute5tupleIJNS5_1CILi64EEENS7_ILi80EEENS7_ILi192EEEEEENS_6half_tEfNS_4arch4Sm80ELb0ELb1ELb1ELb1ELb0ELb0ELb1ELb0ELi2ELi4ELi2ELi2ELb0EEENS1_24CollectiveEpilogueBwdGQAISB_fSE_Li256ELb1ELb0EEENS1_19SingleTileSchedulerILb1ELb0ELb0ELi80EEEEEEEEEvNT_6ParamsE,"ax",@progbits
	.align	128
.text._ZN7cutlass13device_kernelIN5flash19enable_sm80_to_sm89INS1_16FlashAttnBwdSm80INS1_25CollectiveMainloopBwdSm80ILi2ELi1EN4cute5tupleIJNS5_1CILi64EEENS7_ILi80EEENS7_ILi192EEEEEENS_6half_tEfNS_4arch4Sm80ELb0ELb1ELb1ELb1ELb0ELb0ELb1ELb0ELi2ELi4ELi2ELi2ELb0EEENS1_24CollectiveEpilogueBwdGQAISB_fSE_Li256ELb1ELb0EEENS1_19SingleTileSchedulerILb1ELb0ELb0ELi80EEEEEEEEEvNT_6ParamsE:
        .type           _ZN7cutlass13device_kernelIN5flash19enable_sm80_to_sm89INS1_16FlashAttnBwdSm80INS1_25CollectiveMainloopBwdSm80ILi2ELi1EN4cute5tupleIJNS5_1CILi64EEENS7_ILi80EEENS7_ILi192EEEEEENS_6half_tEfNS_4arch4Sm80ELb0ELb1ELb1ELb1ELb0ELb0ELb1ELb0ELi2ELi4ELi2ELi2ELb0EEENS1_24CollectiveEpilogueBwdGQAISB_fSE_Li256ELb1ELb0EEENS1_19SingleTileSchedulerILb1ELb0ELb0ELi80EEEEEEEEEvNT_6ParamsE,@function
        .size           _ZN7cutlass13device_kernelIN5flash19enable_sm80_to_sm89INS1_16FlashAttnBwdSm80INS1_25CollectiveMainloopBwdSm80ILi2ELi1EN4cute5tupleIJNS5_1CILi64EEENS7_ILi80EEENS7_ILi192EEEEEENS_6half_tEfNS_4arch4Sm80ELb0ELb1ELb1ELb1ELb0ELb0ELb1ELb0ELi2ELi4ELi2ELi2ELb0EEENS1_24CollectiveEpilogueBwdGQAISB_fSE_Li256ELb1ELb0EEENS1_19SingleTileSchedulerILb1ELb0ELb0ELi80EEEEEEEEEvNT_6ParamsE,(.L_x_129 - _ZN7cutlass13device_kernelIN5flash19enable_sm80_to_sm89INS1_16FlashAttnBwdSm80INS1_25CollectiveMainloopBwdSm80ILi2ELi1EN4cute5tupleIJNS5_1CILi64EEENS7_ILi80EEENS7_ILi192EEEEEENS_6half_tEfNS_4arch4Sm80ELb0ELb1ELb1ELb1ELb0ELb0ELb1ELb0ELi2ELi4ELi2ELi2ELb0EEENS1_24CollectiveEpilogueBwdGQAISB_fSE_Li256ELb1ELb0EEENS1_19SingleTileSchedulerILb1ELb0ELb0ELi80EEEEEEEEEvNT_6ParamsE)
        .other          _ZN7cutlass13device_kernelIN5flash19enable_sm80_to_sm89INS1_16FlashAttnBwdSm80INS1_25CollectiveMainloopBwdSm80ILi2ELi1EN4cute5tupleIJNS5_1CILi64EEENS7_ILi80EEENS7_ILi192EEEEEENS_6half_tEfNS_4arch4Sm80ELb0ELb1ELb1ELb1ELb0ELb0ELb1ELb0ELi2ELi4ELi2ELi2ELb0EEENS1_24CollectiveEpilogueBwdGQAISB_fSE_Li256ELb1ELb0EEENS1_19SingleTileSchedulerILb1ELb0ELb0ELi80EEEEEEEEEvNT_6ParamsE,@"STO_CUDA_ENTRY STV_DEFAULT"
_ZN7cutlass13device_kernelIN5flash19enable_sm80_to_sm89INS1_16FlashAttnBwdSm80INS1_25CollectiveMainloopBwdSm80ILi2ELi1EN4cute5tupleIJNS5_1CILi64EEENS7_ILi80EEENS7_ILi192EEEEEENS_6half_tEfNS_4arch4Sm80ELb0ELb1ELb1ELb1ELb0ELb0ELb1ELb0ELi2ELi4ELi2ELi2ELb0EEENS1_24CollectiveEpilogueBwdGQAISB_fSE_Li256ELb1ELb0EEENS1_19SingleTileSchedulerILb1ELb0ELb0ELi80EEEEEEEEEvNT_6ParamsE:
[----:B------:R-:W-:Y:S01]  /*0000*/  LDC R1, c[0x0][0x28] ;  /* 0x00000a00ff017b82 */ /* 0x000fe20000000800 */
[----:B------:R-:W-:Y:S05]  /*0010*/  EXIT ;  /* 0x000000000000794d */ /* 0x000fea0003800000 */
.L_x_38:
        /* <DEDUP_REMOVED lines=14> */
.L_x_129:


//--------------------- .text._ZN7cutlass13device_kernelIN5flash19enable_sm80_to_sm89INS1_16FlashAttnBwdSm80INS1_25CollectiveMainloopBwdSm80ILi2ELi1EN4cute5tupleIJNS5_1CILi64EEENS7_ILi80EEENS7_ILi192EEEEEENS_6half_tEfNS_4arch4Sm80ELb0ELb1ELb1ELb1ELb1ELb0ELb1ELb0ELi2ELi4ELi2ELi2ELb0EEENS1_24CollectiveEpilogueBwdGQAISB_fSE_Li256ELb1ELb1EEENS1_19SingleTileSchedulerILb1ELb0ELb0ELi80EEEEEEEEEvNT_6ParamsE --------------------------
	.section	.text._ZN7cutlass13device_kernelIN5flash19enable_sm80_to_sm89INS1_16FlashAttnBwdSm80INS1_25CollectiveMainloopBwdSm80ILi2ELi1EN4cute5tupleIJNS5_1CILi64EEENS7_ILi80EEENS7_ILi192EEEEEENS_6half_tEfNS_4arch4Sm80ELb0ELb1ELb1ELb1ELb1ELb0ELb1ELb0ELi2ELi4ELi2ELi2ELb0EEENS1_24CollectiveEpilogueBwdGQAISB_fSE_Li256ELb1ELb1EEENS1_19SingleTileSchedulerILb1ELb0ELb0ELi80EEEEEEEEEvNT_6ParamsE,"ax",@progbits
	.align	128
.text._ZN7cutlass13device_kernelIN5flash19enable_sm80_to_sm89INS1_16FlashAttnBwdSm80INS1_25CollectiveMainloopBwdSm80ILi2ELi1EN4cute5tupleIJNS5_1CILi64EEENS7_ILi80EEENS7_ILi192EEEEEENS_6half_tEfNS_4arch4Sm80ELb0ELb1ELb1ELb1ELb1ELb0ELb1ELb0ELi2ELi4ELi2ELi2ELb0EEENS1_24CollectiveEpilogueBwdGQAISB_fSE_Li256ELb1ELb1EEENS1_19SingleTileSchedulerILb1ELb0ELb0ELi80EEEEEEEEEvNT_6ParamsE:
        .type           _ZN7cutlass13device_kernelIN5flash19enable_sm80_to_sm89INS1_16FlashAttnBwdSm80INS1_25CollectiveMainloopBwdSm80ILi2ELi1EN4cute5tupleIJNS5_1CILi64EEENS7_ILi80EEENS7_ILi192EEEEEENS_6half_tEfNS_4arch4Sm80ELb0ELb1ELb1ELb1ELb1ELb0ELb1ELb0ELi2ELi4ELi2ELi2ELb0EEENS1_24CollectiveEpilogueBwdGQAISB_fSE_Li256ELb1ELb1EEENS1_19SingleTileSchedulerILb1ELb0ELb0ELi80EEEEEEEEEvNT_6ParamsE,@function
        .size           _ZN7cutlass13device_kernelIN5flash19enable_sm80_to_sm89INS1_16FlashAttnBwdSm80INS1_25CollectiveMainloopBwdSm80ILi2ELi1EN4cute5tupleIJNS5_1CILi64EEENS7_ILi80EEENS7_ILi192EEEEEENS_6half_tEfNS_4arch4Sm80ELb0ELb1ELb1ELb1ELb1ELb0ELb1ELb0ELi2ELi4ELi2ELi2ELb0EEENS1_24CollectiveEpilogueBwdGQAISB_fSE_Li256ELb1ELb1EEENS1_19SingleTileSchedulerILb1ELb0ELb0ELi80EEEEEEEEEvNT_6ParamsE,(.L_x_130 - _ZN7cutlass13device_kernelIN5flash19enable_sm80_to_sm89INS1_16FlashAttnBwdSm80INS1_25CollectiveMainloopBwdSm80ILi2ELi1EN4cute5tupleIJNS5_1CILi64EEENS7_ILi80EEENS7_ILi192EEEEEENS_6half_tEfNS_4arch4Sm80ELb0ELb1ELb1ELb1ELb1ELb0ELb1ELb0ELi2ELi4ELi2ELi2ELb0EEENS1_24CollectiveEpilogueBwdGQAISB_fSE_Li256ELb1ELb1EEENS1_19SingleTileSchedulerILb1ELb0ELb0ELi80EEEEEEEEEvNT_6ParamsE)
        .other          _ZN7cutlass13device_kernelIN5flash19enable_sm80_to_sm89INS1_16FlashAttnBwdSm80INS1_25CollectiveMainloopBwdSm80ILi2ELi1EN4cute5tupleIJNS5_1CILi64EEENS7_ILi80EEENS7_ILi192EEEEEENS_6half_tEfNS_4arch4Sm80ELb0ELb1ELb1ELb1ELb1ELb0ELb1ELb0ELi2ELi4ELi2ELi2ELb0EEENS1_24CollectiveEpilogueBwdGQAISB_fSE_Li256ELb1ELb1EEENS1_19SingleTileSchedulerILb1ELb0ELb0ELi80EEEEEEEEEvNT_6ParamsE,@"STO_CUDA_ENTRY STV_DEFAULT"
_ZN7cutlass13device_kernelIN5flash19enable_sm80_to_sm89INS1_16FlashAttnBwdSm80INS1_25CollectiveMainloopBwdSm80ILi2ELi1EN4cute5tupleIJNS5_1CILi64EEENS7_ILi80EEENS7_ILi192EEEEEENS_6half_tEfNS_4arch4Sm80ELb0ELb1ELb1ELb1ELb1ELb0ELb1ELb0ELi2ELi4ELi2ELi2ELb0EEENS1_24CollectiveEpilogueBwdGQAISB_fSE_Li256ELb1ELb1EEENS1_19SingleTileSchedulerILb1ELb0ELb0ELi80EEEEEEEEEvNT_6ParamsE:
[----:B------:R-:W-:Y:S01]  /*0000*/  LDC R1, c[0x0][0x28] ;  /* 0x00000a00ff017b82 */ /* 0x000fe20000000800 */
[----:B------:R-:W-:Y:S05]  /*0010*/  EXIT ;  /* 0x000000000000794d */ /* 0x000fea0003800000 */
.L_x_39:
        /* <DEDUP_REMOVED lines=14> */
.L_x_130:


//--------------------- .text._ZN7cutlass13device_kernelIN5flash19enable_sm80_to_sm89INS1_16FlashAttnBwdSm80INS1_25CollectiveMainloopBwdSm80ILi2ELi1EN4cute5tupleIJNS5_1CILi64EEENS7_ILi80EEENS7_ILi192EEEEEENS_6half_tEfNS_4arch4Sm80ELb1ELb0ELb1ELb0ELb0ELb0ELb1ELb0ELi2ELi4ELi2ELi2ELb0EEENS1_21CollectiveEpilogueBwdISB_SC_SE_Li256ELb0ELb1ELi4EEENS1_25SingleTileBwdLPTSchedulerILb0ELi80ELb0EEEEEEEEEvNT_6ParamsE --------------------------
	.section	.text._ZN7cutlass13device_kernelIN5flash19enable_sm80_to_sm89INS1_16FlashAttnBwdSm80INS1_25CollectiveMainloopBwdSm80ILi2ELi1EN4cute5tupleIJNS5_1CILi64EEENS7_ILi80EEENS7_ILi192EEEEEENS_6half_tEfNS_4arch4Sm80ELb1ELb0ELb1ELb0ELb0ELb0ELb1ELb0ELi2ELi4ELi2ELi2ELb0EEENS1_21CollectiveEpilogueBwdISB_SC_SE_Li256ELb0ELb1ELi4EEENS1_25SingleTileBwdLPTSchedulerILb0ELi80ELb0EEEEEEEEEvNT_6ParamsE,"ax",@progbits
	.align	128
.text._ZN7cutlass13device_kernelIN5flash19enable_sm80_to_sm89INS1_16FlashAttnBwdSm80INS1_25CollectiveMainloopBwdSm80ILi2ELi1EN4cute5tupleIJNS5_1CILi64EEENS7_ILi80EEENS7_ILi192EEEEEENS_6half_tEfNS_4arch4Sm80ELb1ELb0ELb1ELb0ELb0ELb0ELb1ELb0ELi2ELi4ELi2ELi2ELb0EEENS1_21CollectiveEpilogueBwdISB_SC_SE_Li256ELb0ELb1ELi4EEENS1_25SingleTileBwdLPTSchedulerILb0ELi80ELb0EEEEEEEEEvNT_6ParamsE:
        .type           _ZN7cutlass13device_kernelIN5flash19enable_sm80_to_sm89INS1_16FlashAttnBwdSm80INS1_25CollectiveMainloopBwdSm80ILi2ELi1EN4cute5tupleIJNS5_1CILi64EEENS7_ILi80EEENS7_ILi192EEEEEENS_6half_tEfNS_4arch4Sm80ELb1ELb0ELb1ELb0ELb0ELb0ELb1ELb0ELi2ELi4ELi2ELi2ELb0EEENS1_21CollectiveEpilogueBwdISB_SC_SE_Li256ELb0ELb1ELi4EEENS1_25SingleTileBwdLPTSchedulerILb0ELi80ELb0EEEEEEEEEvNT_6ParamsE,@function
        .size           _ZN7cutlass13device_kernelIN5flash19enable_sm80_to_sm89INS1_16FlashAttnBwdSm80INS1_25CollectiveMainloopBwdSm80ILi2ELi1EN4cute5tupleIJNS5_1CILi64EEENS7_ILi80EEENS7_ILi192EEEEEENS_6half_tEfNS_4arch4Sm80ELb1ELb0ELb1ELb0ELb0ELb0ELb1ELb0ELi2ELi4ELi2ELi2ELb0EEENS1_21CollectiveEpilogueBwdISB_SC_SE_Li256ELb0ELb1ELi4EEENS1_25SingleTileBwdLPTSchedulerILb0ELi80ELb0EEEEEEEEEvNT_6ParamsE,(.L_x_131 - _ZN7cutlass13device_kernelIN5flash19enable_sm80_to_sm89INS1_16FlashAttnBwdSm80INS1_25CollectiveMainloopBwdSm80ILi2ELi1EN4cute5tupleIJNS5_1CILi64EEENS7_ILi80EEENS7_ILi192EEEEEENS_6half_tEfNS_4arch4Sm80ELb1ELb0ELb1ELb0ELb0ELb0ELb1ELb0ELi2ELi4ELi2ELi2ELb0EEENS1_21CollectiveEpilogueBwdISB_SC_SE_Li256ELb0ELb1ELi4EEENS1_25SingleTileBwdLPTSchedulerILb0ELi80ELb0EEEEEEEEEvNT_6ParamsE)
        .other          _ZN7cutlass13device_kernelIN5flash19enable_sm80_to_sm89INS1_16FlashAttnBwdSm80INS1_25CollectiveMainloopBwdSm80ILi2ELi1EN4cute5tupleIJNS5_1CILi64EEENS7_ILi80EEENS7_ILi192EEEEEENS_6half_tEfNS_4arch4Sm80ELb1ELb0ELb1ELb0ELb0ELb0ELb1ELb0ELi2ELi4ELi2ELi2ELb0EEENS1_21CollectiveEpilogueBwdISB_SC_SE_Li256ELb0ELb1ELi4EEENS1_25SingleTileBwdLPTSchedulerILb0ELi80ELb0EEEEEEEEEvNT_6ParamsE,@"STO_CUDA_ENTRY STV_DEFAULT"
_ZN7cutlass13device_kernelIN5flash19enable_sm80_to_sm89INS1_16FlashAttnBwdSm80INS1_25CollectiveMainloopBwdSm80ILi2ELi1EN4cute5tupleIJNS5_1CILi64EEENS7_ILi80EEENS7_ILi192EEEEEENS_6half_tEfNS_4arch4Sm80ELb1ELb0ELb1ELb0ELb0ELb0ELb1ELb0ELi2ELi4ELi2ELi2ELb0EEENS1_21CollectiveEpilogueBwdISB_SC_SE_Li256ELb0ELb1ELi4EEENS1_25SingleTileBwdLPTSchedulerILb0ELi80ELb0EEEEEEEEEvNT_6ParamsE:
[----:B------:R-:W-:Y:S01]  /*0000*/  LDC R1, c[0x0][0x28] ;  /* 0x00000a00ff017b82 */ /* 0x000fe20000000800 */
[----:B------:R-:W-:Y:S05]  /*0010*/  EXIT ;  /* 0x000000000000794d */ /* 0x000fea0003800000 */
.L_x_40:
        /* <DEDUP_REMOVED lines=14> */
.L_x_131:


//--------------------- .text._ZN7cutlass13device_kernelIN5flash19enable_sm80_to_sm89INS1_16FlashAttnBwdSm80INS1_25CollectiveMainloopBwdSm80ILi2ELi1EN4cute5tupleIJNS5_1CILi64EEENS7_ILi80EEENS7_ILi192EEEEEENS_6half_tEfNS_4arch4Sm80ELb1ELb0ELb1ELb0ELb1ELb0ELb1ELb0ELi2ELi4ELi2ELi2ELb0EEENS1_21CollectiveEpilogueBwdISB_SC_SE_Li256ELb0ELb1ELi4EEENS1_25SingleTileBwdLPTSchedulerILb0ELi80ELb1EEEEEEEEEvNT_6ParamsE --------------------------
	.section	.text._ZN7cutlass13device_kernelIN5flash19enable_sm80_to_sm89INS1_16FlashAttnBwdSm80INS1_25CollectiveMainloopBwdSm80ILi2ELi1EN4cute5tupleIJNS5_1CILi64EEENS7_ILi80EEENS7_ILi192EEEEEENS_6half_tEfNS_4arch4Sm80ELb1ELb0ELb1ELb0ELb1ELb0ELb1ELb0ELi2ELi4ELi2ELi2ELb0EEENS1_21CollectiveEpilogueBwdISB_SC_SE_Li256ELb0ELb1ELi4EEENS1_25SingleTileBwdLPTSchedulerILb0ELi80ELb1EEEEEEEEEvNT_6ParamsE,"ax",@progbits
	.align	128
.text._ZN7cutlass13device_kernelIN5flash19enable_sm80_to_sm89INS1_16FlashAttnBwdSm80INS1_25CollectiveMainloopBwdSm80ILi2ELi1EN4cute5tupleIJNS5_1CILi64EEENS7_ILi80EEENS7_ILi192EEEEEENS_6half_tEfNS_4arch4Sm80ELb1ELb0ELb1ELb0ELb1ELb0ELb1ELb0ELi2ELi4ELi2ELi2ELb0EEENS1_21CollectiveEpilogueBwdISB_SC_SE_Li256ELb0ELb1ELi4EEENS1_25SingleTileBwdLPTSchedulerILb0ELi80ELb1EEEEEEEEEvNT_6ParamsE:
        .type           _ZN7cutlass13device_kernelIN5flash19enable_sm80_to_sm89INS1_16FlashAttnBwdSm80INS1_25CollectiveMainloopBwdSm80ILi2ELi1EN4cute5tupleIJNS5_1CILi64EEENS7_ILi80EEENS7_ILi192EEEEEENS_6half_tEfNS_4arch4Sm80ELb1ELb0ELb1ELb0ELb1ELb0ELb1ELb0ELi2ELi4ELi2ELi2ELb0EEENS1_21CollectiveEpilogueBwdISB_SC_SE_Li256ELb0ELb1ELi4EEENS1_25SingleTileBwdLPTSchedulerILb0ELi80ELb1EEEEEEEEEvNT_6ParamsE,@function
        .size           _ZN7cutlass13device_kernelIN5flash19enable_sm80_to_sm89INS1_16FlashAttnBwdSm80INS1_25CollectiveMainloopBwdSm80ILi2ELi1EN4cute5tupleIJNS5_1CILi64EEENS7_ILi80EEENS7_ILi192EEEEEENS_6half_tEfNS_4arch4Sm80ELb1ELb0ELb1ELb0ELb1ELb0ELb1ELb0ELi2ELi4ELi2ELi2ELb0EEENS1_21CollectiveEpilogueBwdISB_SC_SE_Li256ELb0ELb1ELi4EEENS1_25SingleTileBwdLPTSchedulerILb0ELi80ELb1EEEEEEEEEvNT_6ParamsE,(.L_x_132 - _ZN7cutlass13device_kernelIN5flash19enable_sm80_to_sm89INS1_16FlashAttnBwdSm80INS1_25CollectiveMainloopBwdSm80ILi2ELi1EN4cute5tupleIJNS5_1CILi64EEENS7_ILi80EEENS7_ILi192EEEEEENS_6half_tEfNS_4arch4Sm80ELb1ELb0ELb1ELb0ELb1ELb0ELb1ELb0ELi2ELi4ELi2ELi2ELb0EEENS1_21CollectiveEpilogueBwdISB_SC_SE_Li256ELb0ELb1ELi4EEENS1_25SingleTileBwdLPTSchedulerILb0ELi80ELb1EEEEEEEEEvNT_6ParamsE)
        .other          _ZN7cutlass13device_kernelIN5flash19enable_sm80_to_sm89INS1_16FlashAttnBwdSm80INS1_25CollectiveMainloopBwdSm80ILi2ELi1EN4cute5tupleIJNS5_1CILi64EEENS7_ILi80EEENS7_ILi192EEEEEENS_6half_tEfNS_4arch4Sm80ELb1ELb0ELb1ELb0ELb1ELb0ELb1ELb0ELi2ELi4ELi2ELi2ELb0EEENS1_21CollectiveEpilogueBwdISB_SC_SE_Li256ELb0ELb1ELi4EEENS1_25SingleTileBwdLPTSchedulerILb0ELi80ELb1EEEEEEEEEvNT_6ParamsE,@"STO_CUDA_ENTRY STV_DEFAULT"
_ZN7cutlass13device_kernelIN5flash19enable_sm80_to_sm89INS1_16FlashAttnBwdSm80INS1_25CollectiveMainloopBwdSm80ILi2ELi1EN4cute5tupleIJNS5_1CILi64EEENS7_ILi80EEENS7_ILi192EEEEEENS_6half_tEfNS_4arch4Sm80ELb1ELb0ELb1ELb0ELb1ELb0ELb1ELb0ELi2ELi4ELi2ELi2ELb0EEENS1_21CollectiveEpilogueBwdISB_SC_SE_Li256ELb0ELb1ELi4EEENS1_25SingleTileBwdLPTSchedulerILb0ELi80ELb1EEEEEEEEEvNT_6ParamsE:
[----:B------:R-:W-:Y:S01]  /*0000*/  LDC R1, c[0x0][0x28] ;  /* 0x00000a00ff017b82 */ /* 0x000fe20000000800 */
[----:B------:R-:W-:Y:S05]  /*0010*/  EXIT ;  /* 0x000000000000794d */ /* 0x000fea0003800000 */
.L_x_41:
        /* <DEDUP_REMOVED lines=14> */
.L_x_132:


//--------------------- .text._ZN7cutlass13device_kernelIN5flash19enable_sm80_to_sm89INS1_16FlashAttnBwdSm80INS1_25CollectiveMainloopBwdSm80ILi2ELi1EN4cute5tupleIJNS5_1CILi64EEENS7_ILi80EEENS7_ILi192EEEEEENS_6half_tEfNS_4arch4Sm80ELb1ELb0ELb1ELb0ELb0ELb0ELb1ELb0ELi2ELi4ELi2ELi2ELb0EEENS1_24CollectiveEpilogueBwdGQAISB_fSE_Li256ELb0ELb0EEENS1_25SingleTileBwdLPTSchedulerILb0ELi80ELb0EEEEEEEEEvNT_6ParamsE --------------------------
	.section	.text._ZN7cutlass13device_kernelIN5flash19enable_sm80_to_sm89INS1_16FlashAttnBwdSm80INS1_25CollectiveMainloopBwdSm80ILi2ELi1EN4cute5tupleIJNS5_1CILi64EEENS7_ILi80EEENS7_ILi192EEEEEENS_6half_tEfNS_4arch4Sm80ELb1ELb0ELb1ELb0ELb0ELb0ELb1ELb0ELi2ELi4ELi2ELi2ELb0EEENS1_24CollectiveEpilogueBwdGQAISB_fSE_Li256ELb0ELb0EEENS1_25SingleTileBwdLPTSchedulerILb0ELi80ELb0EEEEEEEEEvNT_6ParamsE,"ax",@progbits
	.align	128
.text._ZN7cutlass13device_kernelIN5flash19enable_sm80_to_sm89INS1_16FlashAttnBwdSm80INS1_25CollectiveMainloopBwdSm80ILi2ELi1EN4cute5tupleIJNS5_1CILi64EEENS7_ILi80EEENS7_ILi192EEEEEENS_6half_tEfNS_4arch4Sm80ELb1ELb0ELb1ELb0ELb0ELb0ELb1ELb0ELi2ELi4ELi2ELi2ELb0EEENS1_24CollectiveEpilogueBwdGQAISB_fSE_Li256ELb0ELb0EEENS1_25SingleTileBwdLPTSchedulerILb0ELi80ELb0EEEEEEEEEvNT_6ParamsE:
        .type           _ZN7cutlass13device_kernelIN5flash19enable_sm80_to_sm89INS1_16FlashAttnBwdSm80INS1_25CollectiveMainloopBwdSm80ILi2ELi1EN4cute5tupleIJNS5_1CILi64EEENS7_ILi80EEENS7_ILi192EEEEEENS_6half_tEfNS_4arch4Sm80ELb1ELb0ELb1ELb0ELb0ELb0ELb1ELb0ELi2ELi4ELi2ELi2ELb0EEENS1_24CollectiveEpilogueBwdGQAISB_fSE_Li256ELb0ELb0EEENS1_25SingleTileBwdLPTSchedulerILb0ELi80ELb0EEEEEEEEEvNT_6ParamsE,@function
        .size           _ZN7cutlass13device_kernelIN5flash19enable_sm80_to_sm89INS1_16FlashAttnBwdSm80INS1_25CollectiveMainloopBwdSm80ILi2ELi1EN4cute5tupleIJNS5_1CILi64EEENS7_ILi80EEENS7_ILi192EEEEEENS_6half_tEfNS_4arch4Sm80ELb1ELb0ELb1ELb0ELb0ELb0ELb1ELb0ELi2ELi4ELi2ELi2ELb0EEENS1_24CollectiveEpilogueBwdGQAISB_fSE_Li256ELb0ELb0EEENS1_25SingleTileBwdLPTSchedulerILb0ELi80ELb0EEEEEEEEEvNT_6ParamsE,(.L_x_133 - _ZN7cutlass13device_kernelIN5flash19enable_sm80_to_sm89INS1_16FlashAttnBwdSm80INS1_25CollectiveMainloopBwdSm80ILi2ELi1EN4cute5tupleIJNS5_1CILi64EEENS7_ILi80EEENS7_ILi192EEEEEENS_6half_tEfNS_4arch4Sm80ELb1ELb0ELb1ELb0ELb0ELb0ELb1ELb0ELi2ELi4ELi2ELi2ELb0EEENS1_24CollectiveEpilogueBwdGQAISB_fSE_Li256ELb0ELb0EEENS1_25SingleTileBwdLPTSchedulerILb0ELi80ELb0EEEEEEEEEvNT_6ParamsE)
        .other          _ZN7cutlass13device_kernelIN5flash19enable_sm80_to_sm89INS1_16FlashAttnBwdSm80INS1_25CollectiveMainloopBwdSm80ILi2ELi1EN4cute5tupleIJNS5_1CILi64EEENS7_ILi80EEENS7_ILi192EEEEEENS_6half_tEfNS_4arch4Sm80ELb1ELb0ELb1ELb0ELb0ELb0ELb1ELb0ELi2ELi4ELi2ELi2ELb0EEENS1_24CollectiveEpilogueBwdGQAISB_fSE_Li256ELb0ELb0EEENS1_25SingleTileBwdLPTSchedulerILb0ELi80ELb0EEEEEEEEEvNT_6ParamsE,@"STO_CUDA_ENTRY STV_DEFAULT"
_ZN7cutlass13device_kernelIN5flash19enable_sm80_to_sm89INS1_16FlashAttnBwdSm80INS1_25CollectiveMainloopBwdSm80ILi2ELi1EN4cute5tupleIJNS5_1CILi64EEENS7_ILi80EEENS7_ILi192EEEEEENS_6half_tEfNS_4arch4Sm80ELb1ELb0ELb1ELb0ELb0ELb0ELb1ELb0ELi2ELi4ELi2ELi2ELb0EEENS1_24CollectiveEpilogueBwdGQAISB_fSE_Li256ELb0ELb0EEENS1_25SingleTileBwdLPTSchedulerILb0ELi80ELb0EEEEEEEEEvNT_6ParamsE:
[----:B------:R-:W-:Y:S01]  /*0000*/  LDC R1, c[0x0][0x28] ;  /* 0x00000a00ff017b82 */ /* 0x000fe20000000800 */
[----:B------:R-:W-:Y:S05]  /*0010*/  EXIT ;  /* 0x000000000000794d */ /* 0x000fea0003800000 */
.L_x_42:
        /* <DEDUP_REMOVED lines=14> */
.L_x_133:


//--------------------- .text._ZN7cutlass13device_kernelIN5flash19enable_sm80_to_sm89INS1_16FlashAttnBwdSm80INS1_25CollectiveMainloopBwdSm80ILi2ELi1EN4cute5tupleIJNS5_1CILi64EEENS7_ILi80EEENS7_ILi192EEEEEENS_6half_tEfNS_4arch4Sm80ELb1ELb0ELb1ELb0ELb1ELb0ELb1ELb0ELi2ELi4ELi2ELi2ELb0EEENS1_24CollectiveEpilogueBwdGQAISB_fSE_Li256ELb0ELb1EEENS1_25SingleTileBwdLPTSchedulerILb0ELi80ELb1EEEEEEEEEvNT_6ParamsE --------------------------
	.section	.text._ZN7cutlass13device_kernelIN5flash19enable_sm80_to_sm89INS1_16FlashAttnBwdSm80INS1_25CollectiveMainloopBwdSm80ILi2ELi1EN4cute5tupleIJNS5_1CILi64EEENS7_ILi80EEENS7_ILi192EEEEEENS_6half_tEfNS_4arch4Sm80ELb1ELb0ELb1ELb0ELb1ELb0ELb1ELb0ELi2ELi4ELi2ELi2ELb0EEENS1_24CollectiveEpilogueBwdGQAISB_fSE_Li256ELb0ELb1EEENS1_25SingleTileBwdLPTSchedulerILb0ELi80ELb1EEEEEEEEEvNT_6ParamsE,"ax",@progbits
	.align	128
.text._ZN7cutlass13device_kernelIN5flash19enable_sm80_to_sm89INS1_16FlashAttnBwdSm80INS1_25CollectiveMainloopBwdSm80ILi2ELi1EN4cute5tupleIJNS5_1CILi64EEENS7_ILi80EEENS7_ILi192EEEEEENS_6half_tEfNS_4arch4Sm80ELb1ELb0ELb1ELb0ELb1ELb0ELb1ELb0ELi2ELi4ELi2ELi2ELb0EEENS1_24CollectiveEpilogueBwdGQAISB_fSE_Li256ELb0ELb1EEENS1_25SingleTileBwdLPTSchedulerILb0ELi80ELb1EEEEEEEEEvNT_6ParamsE:
        .type           _ZN7cutlass13device_kernelIN5flash19enable_sm80_to_sm89INS1_16FlashAttnBwdSm80INS1_25CollectiveMainloopBwdSm80ILi2ELi1EN4cute5tupleIJNS5_1CILi64EEENS7_ILi80EEENS7_ILi192EEEEEENS_6half_tEfNS_4arch4Sm80ELb1ELb0ELb1ELb0ELb1ELb0ELb1ELb0ELi2ELi4ELi2ELi2ELb0EEENS1_24CollectiveEpilogueBwdGQAISB_fSE_Li256ELb0ELb1EEENS1_25SingleTileBwdLPTSchedulerILb0ELi80ELb1EEEEEEEEEvNT_6ParamsE,@function
        .size           _ZN7cutlass13device_kernelIN5flash19enable_sm80_to_sm89INS1_16FlashAttnBwdSm80INS1_25CollectiveMainloopBwdSm80ILi2ELi1EN4cute5tupleIJNS5_1CILi64EEENS7_ILi80EEENS7_ILi192EEEEEENS_6half_tEfNS_4arch4Sm80ELb1ELb0ELb1ELb0ELb1ELb0ELb1ELb0ELi2ELi4ELi2ELi2ELb0EEENS1_24CollectiveEpilogueBwdGQAISB_fSE_Li256ELb0ELb1EEENS1_25SingleTileBwdLPTSchedulerILb0ELi80ELb1EEEEEEEEEvNT_6ParamsE,(.L_x_134 - _ZN7cutlass13device_kernelIN5flash19enable_sm80_to_sm89INS1_16FlashAttnBwdSm80INS1_25CollectiveMainloopBwdSm80ILi2ELi1EN4cute5tupleIJNS5_1CILi64EEENS7_ILi80EEENS7_ILi192EEEEEENS_6half_tEfNS_4arch4Sm80ELb1ELb0ELb1ELb0ELb1ELb0ELb1ELb0ELi2ELi4ELi2ELi2ELb0EEENS1_24CollectiveEpilogueBwdGQAISB_fSE_Li256ELb0ELb1EEENS1_25SingleTileBwdLPTSchedulerILb0ELi80ELb1EEEEEEEEEvNT_6ParamsE)
        .other          _ZN7cutlass13device_kernelIN5flash19enable_sm80_to_sm89INS1_16FlashAttnBwdSm80INS1_25CollectiveMainloopBwdSm80ILi2ELi1EN4cute5tupleIJNS5_1CILi64EEENS7_ILi80EEENS7_ILi192EEEEEENS_6half_tEfNS_4arch4Sm80ELb1ELb0ELb1ELb0ELb1ELb0ELb1ELb0ELi2ELi4ELi2ELi2ELb0EEENS1_24CollectiveEpilogueBwdGQAISB_fSE_Li256ELb0ELb1EEENS1_25SingleTileBwdLPTSchedulerILb0ELi80ELb1EEEEEEEEEvNT_6ParamsE,@"STO_CUDA_ENTRY STV_DEFAULT"
_ZN7cutlass13device_kernelIN5flash19enable_sm80_to_sm89INS1_16FlashAttnBwdSm80INS1_25CollectiveMainloopBwdSm80ILi2ELi1EN4cute5tupleIJNS5_1CILi64EEENS7_ILi80EEENS7_ILi192EEEEEENS_6half_tEfNS_4arch4Sm80ELb1ELb0ELb1ELb0ELb1ELb0ELb1ELb0ELi2ELi4ELi2ELi2ELb0EEENS1_24CollectiveEpilogueBwdGQAISB_fSE_Li256ELb0ELb1EEENS1_25SingleTileBwdLPTSchedulerILb0ELi80ELb1EEEEEEEEEvNT_6ParamsE:
[----:B------:R-:W-:Y:S01]  /*0000*/  LDC R1, c[0x0][0x28] ;  /* 0x00000a00ff017b82 */ /* 0x000fe20000000800 */
[----:B------:R-:W-:Y:S05]  /*0010*/  EXIT ;  /* 0x000000000000794d */ /* 0x000fea0003800000 */
.L_x_43:
        /* <DEDUP_REMOVED lines=14> */
.L_x_134:


//--------------------- .text._ZN7cutlass13device_kernelIN5flash22FlashAttnBwdPreprocessIN4cute5tupleIJNS3_1CILi64EEENS5_ILi192EEEEEENS_6half_tEfNS_4arch4Sm80ELb1ELb0EEEEEvNT_6ParamsE --------------------------
	.section	.text._ZN7cutlass13device_kernelIN5flash22FlashAttnBwdPreprocessIN4cute5tupleIJNS3_1CILi64EEENS5_ILi192EEEEEENS_6half_tEfNS_4arch4Sm80ELb1ELb0EEEEEvNT_6ParamsE,"ax",@progbits
	.align	128
.text._ZN7cutlass13device_kernelIN5flash22FlashAttnBwdPreprocessIN4cute5tupleIJNS3_1CILi64EEENS5_ILi192EEEEEENS_6half_tEfNS_4arch4Sm80ELb1ELb0EEEEEvNT_6ParamsE:
        .type           _ZN7cutlass13device_kernelIN5flash22FlashAttnBwdPreprocessIN4cute5tupleIJNS3_1CILi64EEENS5_ILi192EEEEEENS_6half_tEfNS_4arch4Sm80ELb1ELb0EEEEEvNT_6ParamsE,@function
        .size           _ZN7cutlass13device_kernelIN5flash22FlashAttnBwdPreprocessIN4cute5tupleIJNS3_1CILi64EEENS5_ILi192EEEEEENS_6half_tEfNS_4arch4Sm80ELb1ELb0EEEEEvNT_6ParamsE,(.L_x_135 - _ZN7cutlass13device_kernelIN5flash22FlashAttnBwdPreprocessIN4cute5tupleIJNS3_1CILi64EEENS5_ILi192EEEEEENS_6half_tEfNS_4arch4Sm80ELb1ELb0EEEEEvNT_6ParamsE)
        .other          _ZN7cutlass13device_kernelIN5flash22FlashAttnBwdPreprocessIN4cute5tupleIJNS3_1CILi64EEENS5_ILi192EEEEEENS_6half_tEfNS_4arch4Sm80ELb1ELb0EEEEEvNT_6ParamsE,@"STO_CUDA_ENTRY STV_DEFAULT"
_ZN7cutlass13device_kernelIN5flash22FlashAttnBwdPreprocessIN4cute5tupleIJNS3_1CILi64EEENS5_ILi192EEEEEENS_6half_tEfNS_4arch4Sm80ELb1ELb0EEEEEvNT_6ParamsE:
[----:B------:R-:W-:Y:S01]  /*0000*/  LDC R1, c[0x0][0x28] ;  /* 0x00000a00ff017b82 */ /* 0x000fe20000000800 */
[----:B------:R-:W0:Y:S01]  /*0010*/  S2R R0, SR_CTAID.X ;  /* 0x0000000000007919 */ /* 0x000e220000002500 */
[----:B------:R-:W-:-:S06]  /*0020*/  ULDC UR4, c[0x0][0x218] ;  /* 0x0000860000047ab9 */ /* 0x000fcc0000000800 */
[----:B------:R-:W1:Y:S01]  /*0030*/  S2UR UR8, SR_CTAID.Y ;  /* 0x00000000000879c3 */ /* 0x000e620000002600 */
[----:B------:R-:W-:Y:S01]  /*0040*/  ULDC.64 UR6, c[0x0][0x208] ;  /* 0x0000820000067ab9 */ /* 0x000fe20000000a00 */
[----:B------:R-:W2:Y:S06]  /*0050*/  S2R R2, SR_TID.X ;  /* 0x0000000000027919 */ /* 0x000eac0000002100 */
[----:B------:R-:W3:Y:S08]  /*0060*/  S2UR UR9, SR_CTAID.Z ;  /* 0x00000000000979c3 */ /* 0x000ef00000002700 */
[----:B------:R-:W4:Y:S01]  /*0070*/  LDC.64 R30, c[0x0][0x238] ;  /* 0x00008e00ff1e7b82 */ /* 0x000f220000000a00 */
[----:B-1----:R-:W-:-:S07]  /*0080*/  USHF.R.S32.HI UR10, URZ, 0x1f, UR8 ;  /* 0x0000001f3f0a7899 */ /* 0x002fce0008011408 */
[----:B------:R-:W1:Y:S01]  /*0090*/  LDC.64 R16, c[0x0][0x250] ;  /* 0x00009400ff107b82 */ /* 0x000e620000000a00 */
[----:B0-----:R-:W-:Y:S01]  /*00a0*/  SHF.L.U32 R10, R0, 0x6, RZ ;  /* 0x00000006000a7819 */ /* 0x001fe200000006ff */
[----:B---3--:R-:W-:-:S06]  /*00b0*/  USHF.R.S32.HI UR11, URZ, 0x1f, UR9 ;  /* 0x0000001f3f0b7899 */ /* 0x008fcc0008011409 */
[----:B------:R-:W0:Y:S01]  /*00c0*/  LDC.64 R58, c[0x0][0x258] ;  /* 0x00009600ff3a7b82 */ /* 0x000e220000000a00 */
[----:B------:R-:W-:-:S04]  /*00d0*/  IADD3 R3, -R10, UR4, RZ ;  /* 0x000000040a037c10 */ /* 0x000fc8000fffe1ff */
[----:B--2---:R-:W-:-:S04]  /*00e0*/  ISETP.GE.AND P0, PT, R2, R3, PT ;  /* 0x000000030200720c */ /* 0x004fc80003f06270 */
[----:B------:R-:W-:-:S13]  /*00f0*/  ISETP.GT.OR P0, PT, R2, 0x3f, P0 ;  /* 0x0000003f0200780c */ /* 0x000fda0000704670 */
[----:B------:R-:W2:Y:S01]  /*0100*/  @!P0 LDC.64 R8, c[0x0][0x290] ;  /* 0x0000a400ff088b82 */ /* 0x000ea20000000a00 */
[----:B------:R-:W-:Y:S02]  /*0110*/  @!P0 SHF.R.S32.HI R5, RZ, 0x1f, R2 ;  /* 0x0000001fff058819 */ /* 0x000fe40000011402 */
[----:B------:R-:W-:-:S04]  /*0120*/  @!P0 IADD3 R4, P1, R10, R2, RZ ;  /* 0x000000020a048210 */ /* 0x000fc80007f3e0ff */
[----:B------:R-:W-:Y:S01]  /*0130*/  @!P0 LEA.HI.X.SX32 R5, R10, R5, 0x1, P1 ;  /* 0x000000050a058211 */ /* 0x000fe200008f0eff */
[----:B------:R-:W3:Y:S08]  /*0140*/  @!P0 LDC.64 R12, c[0x0][0x298] ;  /* 0x0000a600ff0c8b82 */ /* 0x000ef00000000a00 */
[----:B------:R-:W4:Y:S01]  /*0150*/  @!P0 LDC.64 R14, c[0x0][0x288] ;  /* 0x0000a200ff0e8b82 */ /* 0x000f220000000a00 */
[----:B--2---:R-:W-:-:S02]  /*0160*/  @!P0 IMAD R6, R8, UR10, RZ ;  /* 0x0000000a08068c24 */ /* 0x004fc4000f8e02ff */
[----:B------:R-:W-:-:S04]  /*0170*/  @!P0 IMAD.WIDE.U32 R4, R8, UR8, R4 ;  /* 0x0000000808048c25 */ /* 0x000fc8000f8e0004 */
[----:B------:R-:W-:Y:S02]  /*0180*/  @!P0 IMAD R7, R9, UR8, R6 ;  /* 0x0000000809078c24 */ /* 0x000fe4000f8e0206 */
[----:B---3--:R-:W-:-:S03]  /*0190*/  @!P0 IMAD R6, R12, UR11, RZ ;  /* 0x0000000b0c068c24 */ /* 0x008fc6000f8e02ff */
[----:B------:R-:W-:Y:S01]  /*01a0*/  @!P0 IADD3 R5, R5, R7, RZ ;  /* 0x0000000705058210 */ /* 0x000fe20007ffe0ff */
[----:B------:R-:W-:Y:S02]  /*01b0*/  @!P0 IMAD R7, R13, UR9, R6 ;  /* 0x000000090d078c24 */ /* 0x000fe4000f8e0206 */
[----:B------:R-:W-:Y:S02]  /*01c0*/  @!P0 IMAD.WIDE.U32 R4, R12, UR9, R4 ;  /* 0x000000090c048c25 */ /* 0x000fe4000f8e0004 */
[----:B------:R-:W2:Y:S03]  /*01d0*/  LDC.64 R12, c[0x0][0x230] ;  /* 0x00008c00ff0c7b82 */ /* 0x000ea60000000a00 */
[----:B------:R-:W-:Y:S02]  /*01e0*/  @!P0 IADD3 R5, R5, R7, RZ ;  /* 0x0000000705058210 */ /* 0x000fe40007ffe0ff */
[----:B----4-:R-:W-:-:S04]  /*01f0*/  @!P0 LEA R6, P1, R4, R14, 0x2 ;  /* 0x0000000e04068211 */ /* 0x010fc800078210ff */
[----:B------:R-:W-:Y:S02]  /*0200*/  @!P0 LEA.HI.X R7, R4, R15, R5, 0x2, P1 ;  /* 0x0000000f04078211 */ /* 0x000fe400008f1405 */
[----:B------:R-:W-:Y:S02]  /*0210*/  SHF.R.S32.HI R5, RZ, 0x1f, R2 ;  /* 0x0000001fff057819 */ /* 0x000fe40000011402 */
[----:B------:R-:W-:Y:S02]  /*0220*/  MOV R4, 0x7f800000 ;  /* 0x7f80000000047802 */ /* 0x000fe40000000f00 */
[----:B------:R-:W-:-:S04]  /*0230*/  LEA.HI R54, R5, R2, RZ, 0x3 ;  /* 0x0000000205367211 */ /* 0x000fc800078f18ff */
[----:B------:R-:W-:Y:S01]  /*0240*/  LOP3.LUT R5, R54, 0xfffffff8, RZ, 0xc0, !PT ;  /* 0xfffffff836057812 */ /* 0x000fe200078ec0ff */
[----:B------:R3:W5:Y:S01]  /*0250*/  @!P0 LDG.E R4, desc[UR6][R6.64] ;  /* 0x0000000606048981 */ /* 0x000762000c1e1900 */
[----:B------:R-:W-:Y:S01]  /*0260*/  SHF.R.S32.HI R54, RZ, 0x3, R54 ;  /* 0x00000003ff367819 */ /* 0x000fe20000011436 */
[----:B------:R-:W-:Y:S01]  /*0270*/  BSSY B0, `(.L_x_44) ;  /* 0x000002a000007945 */ /* 0x000fe20003800000 */
[----:B------:R-:W-:Y:S01]  /*0280*/  IADD3 R5, -R5, R2, RZ ;  /* 0x0000000205057210 */ /* 0x000fe20007ffe1ff */
[----:B--2---:R-:W-:Y:S01]  /*0290*/  IMAD R8, R12, UR10, RZ ;  /* 0x0000000a0c087c24 */ /* 0x004fe2000f8e02ff */
[----:B------:R-:W-:Y:S01]  /*02a0*/  ISETP.GE.AND P0, PT, R54, R3, PT ;  /* 0x000000033600720c */ /* 0x000fe20003f06270 */
[----:B------:R-:W-:Y:S01]  /*02b0*/  HFMA2.MMA R24, -RZ, RZ, 0, 0 ;  /* 0x00000000ff187435 */ /* 0x000fe200000001ff */
[----:B------:R-:W-:Y:S01]  /*02c0*/  SHF.L.U32 R52, R5, 0x3, RZ ;  /* 0x0000000305347819 */ /* 0x000fe200000006ff */
[----:B------:R-:W-:Y:S01]  /*02d0*/  IMAD R9, R13, UR8, R8 ;  /* 0x000000080d097c24 */ /* 0x000fe2000f8e0208 */
[----:B------:R-:W-:Y:S01]  /*02e0*/  CS2R R40, SRZ ;  /* 0x0000000000287805 */ /* 0x000fe2000001ff00 */
[----:B------:R-:W-:Y:S01]  /*02f0*/  IMAD R8, R30, UR11, RZ ;  /* 0x0000000b1e087c24 */ /* 0x000fe2000f8e02ff */
[----:B------:R-:W-:-:S02]  /*0300*/  SHF.R.S32.HI R53, RZ, 0x1f, R52 ;  /* 0x0000001fff357819 */ /* 0x000fc40000011434 */
[----:B------:R-:W-:Y:S02]  /*0310*/  CS2R R42, SRZ ;  /* 0x00000000002a7805 */ /* 0x000fe4000001ff00 */
[----:B------:R-:W-:Y:S01]  /*0320*/  CS2R R44, SRZ ;  /* 0x00000000002c7805 */ /* 0x000fe2000001ff00 */
[----:B------:R-:W-:Y:S01]  /*0330*/  IMAD R31, R31, UR9, R8 ;  /* 0x000000091f1f7c24 */ /* 0x000fe2000f8e0208 */
[----:B------:R-:W-:Y:S01]  /*0340*/  CS2R R46, SRZ ;  /* 0x00000000002e7805 */ /* 0x000fe2000001ff00 */
[----:B---3--:R-:W-:Y:S01]  /*0350*/  IMAD.WIDE.U32 R6, R12, UR8, R52 ;  /* 0x000000080c067c25 */ /* 0x008fe2000f8e0034 */
[----:B------:R-:W-:Y:S02]  /*0360*/  CS2R R12, SRZ ;  /* 0x00000000000c7805 */ /* 0x000fe4000001ff00 */
[----:B------:R-:W-:Y:S02]  /*0370*/  SHF.R.S32.HI R55, RZ, 0x1f, R54 ;  /* 0x0000001fff377819 */ /* 0x000fe40000011436 */
[----:B------:R-:W-:Y:S01]  /*0380*/  CS2R R14, SRZ ;  /* 0x00000000000e7805 */ /* 0x000fe2000001ff00 */
[----:B-1----:R-:W-:Y:S01]  /*0390*/  IMAD R18, R16, UR10, RZ ;  /* 0x0000000a10127c24 */ /* 0x002fe2000f8e02ff */
[----:B------:R-:W-:-:S03]  /*03a0*/  IADD3 R7, R7, R9, RZ ;  /* 0x0000000907077210 */ /* 0x000fc60007ffe0ff */
[----:B------:R-:W-:-:S05]  /*03b0*/  IMAD.WIDE.U32 R28, R30, UR9, R6 ;  /* 0x000000091e1c7c25 */ /* 0x000fca000f8e0006 */
[----:B------:R-:W-:Y:S01]  /*03c0*/  IADD3 R31, R29, R31, RZ ;  /* 0x0000001f1d1f7210 */ /* 0x000fe20007ffe0ff */
[----:B0-----:R-:W-:Y:S06]  /*03d0*/  @P0 BRA `(.L_x_45) ;  /* 0x00000000004c0947 */ /* 0x001fec0003800000 */
[----:B------:R-:W-:Y:S01]  /*03e0*/  IMAD.WIDE R6, R0, 0x40, R54 ;  /* 0x0000004000067825 */ /* 0x000fe200078e0236 */
[----:B------:R-:W-:Y:S01]  /*03f0*/  ULDC.64 UR12, c[0x0][0x228] ;  /* 0x00008a00000c7ab9 */ /* 0x000fe20000000a00 */
[C---:B------:R-:W-:Y:S01]  /*0400*/  IADD3 R8, R52.reuse, 0x40, RZ ;  /* 0x0000004034087810 */ /* 0x040fe20007ffe0ff */
[----:B------:R-:W-:Y:S01]  /*0410*/  ULDC UR5, c[0x0][0x21c] ;  /* 0x0000870000057ab9 */ /* 0x000fe20000000800 */
[----:B------:R-:W-:Y:S01]  /*0420*/  MOV R30, R28 ;  /* 0x0000001c001e7202 */ /* 0x000fe20000000f00 */
[----:B------:R-:W-:Y:S01]  /*0430*/  IMAD R7, R7, UR12, RZ ;  /* 0x0000000c07077c24 */ /* 0x000fe2000f8e02ff */
[----:B------:R-:W-:Y:S02]  /*0440*/  IADD3 R19, R52, 0x80, RZ ;  /* 0x0000008034137810 */ /* 0x000fe40007ffe0ff */
[----:B------:R-:W-:Y:S01]  /*0450*/  ISETP.GE.AND P2, PT, R8, UR5, PT ;  /* 0x0000000508007c0c */ /* 0x000fe2000bf46270 */
[----:B------:R-:W-:Y:S01]  /*0460*/  IMAD.WIDE.U32 R8, R6, UR12, R30 ;  /* 0x0000000c06087c25 */ /* 0x000fe2000f8e001e */
[----:B------:R-:W-:-:S02]  /*0470*/  ISETP.GE.AND P1, PT, R52, UR5, PT ;  /* 0x0000000534007c0c */ /* 0x000fc4000bf26270 */
[----:B------:R-:W-:Y:S01]  /*0480*/  ISETP.GE.AND P3, PT, R19, UR5, PT ;  /* 0x0000000513007c0c */ /* 0x000fe2000bf66270 */
[----:B------:R-:W-:Y:S01]  /*0490*/  IMAD R7, R6, UR13, R7 ;  /* 0x0000000d06077c24 */ /* 0x000fe2000f8e0207 */
[----:B------:R-:W-:Y:S02]  /*04a0*/  ULDC.64 UR12, c[0x0][0x210] ;  /* 0x00008400000c7ab9 */ /* 0x000fe40000000a00 */
[----:B------:R-:W-:Y:S02]  /*04b0*/  LEA R6, P4, R8, UR12, 0x1 ;  /* 0x0000000c08067c11 */ /* 0x000fe4000f8808ff */
[----:B------:R-:W-:-:S04]  /*04c0*/  IADD3 R7, R9, R7, RZ ;  /* 0x0000000709077210 */ /* 0x000fc80007ffe0ff */
[----:B------:R-:W-:-:S05]  /*04d0*/  LEA.HI.X R7, R8, UR13, R7, 0x1, P4 ;  /* 0x0000000d08077c11 */ /* 0x000fca000a0f0c07 */
[----:B------:R0:W5:Y:S04]  /*04e0*/  @!P1 LDG.E.128 R40, desc[UR6][R6.64] ;  /* 0x0000000606289981 */ /* 0x000168000c1e1d00 */
[----:B------:R0:W5:Y:S04]  /*04f0*/  @!P2 LDG.E.128 R44, desc[UR6][R6.64+0x80] ;  /* 0x00008006062ca981 */ /* 0x000168000c1e1d00 */
[----:B------:R0:W5:Y:S02]  /*0500*/  @!P3 LDG.E.128 R12, desc[UR6][R6.64+0x100] ;  /* 0x00010006060cb981 */ /* 0x000164000c1e1d00 */
.L_x_45:
[----:B------:R-:W-:Y:S05]  /*0510*/  BSYNC B0 ;  /* 0x0000000000007941 */ /* 0x000fea0003800000 */
.L_x_44:
[----:B------:R-:W-:Y:S01]  /*0520*/  IADD3 R8, R54, 0x20, RZ ;  /* 0x0000002036087810 */ /* 0x000fe20007ffe0ff */
[----:B------:R-:W-:Y:S01]  /*0530*/  IMAD R35, R17, UR8, R18 ;  /* 0x0000000811237c24 */ /* 0x000fe2000f8e0212 */
[----:B------:R-:W-:Y:S01]  /*0540*/  BSSY B0, `(.L_x_46) ;  /* 0x0000023000007945 */ /* 0x000fe20003800000 */
[----:B------:R-:W-:Y:S01]  /*0550*/  IMAD.WIDE.U32 R32, R16, UR8, R52 ;  /* 0x0000000810207c25 */ /* 0x000fe2000f8e0034 */
[----:B------:R-:W-:Y:S01]  /*0560*/  ISETP.GE.AND P1, PT, R8, R3, PT ;  /* 0x000000030800720c */ /* 0x000fe20003f26270 */
[----:B------:R-:W-:Y:S01]  /*0570*/  HFMA2.MMA R25, -RZ, RZ, 0, 0 ;  /* 0x00000000ff197435 */ /* 0x000fe200000001ff */
[----:B0----5:R-:W-:Y:S02]  /*0580*/  MOV R6, R40 ;  /* 0x0000002800067202 */ /* 0x021fe40000000f00 */
[----:B------:R-:W-:Y:S02]  /*0590*/  CS2R R16, SRZ ;  /* 0x0000000000107805 */ /* 0x000fe4000001ff00 */
[----:B------:R-:W-:-:S02]  /*05a0*/  MOV R7, R41 ;  /* 0x0000002900077202 */ /* 0x000fc40000000f00 */
[----:B------:R-:W-:Y:S02]  /*05b0*/  CS2R R18, SRZ ;  /* 0x0000000000127805 */ /* 0x000fe4000001ff00 */
[----:B------:R-:W-:Y:S02]  /*05c0*/  CS2R R20, SRZ ;  /* 0x0000000000147805 */ /* 0x000fe4000001ff00 */
[----:B------:R-:W-:Y:S02]  /*05d0*/  CS2R R22, SRZ ;  /* 0x0000000000167805 */ /* 0x000fe4000001ff00 */
[----:B------:R-:W-:Y:S01]  /*05e0*/  CS2R R26, SRZ ;  /* 0x00000000001a7805 */ /* 0x000fe2000001ff00 */
[----:B------:R-:W-:Y:S01]  /*05f0*/  IMAD R38, R58, UR11, RZ ;  /* 0x0000000b3a267c24 */ /* 0x000fe2000f8e02ff */
[----:B------:R-:W-:Y:S01]  /*0600*/  IADD3 R35, R33, R35, RZ ;  /* 0x0000002321237210 */ /* 0x000fe20007ffe0ff */
[----:B------:R-:W-:Y:S06]  /*0610*/  @P1 BRA `(.L_x_47) ;  /* 0x0000000000541947 */ /* 0x000fec0003800000 */
[----:B------:R-:W-:Y:S01]  /*0620*/  IMAD.WIDE R36, R0, 0x40, R54 ;  /* 0x0000004000247825 */ /* 0x000fe200078e0236 */
[----:B------:R-:W-:Y:S01]  /*0630*/  MOV R30, R28 ;  /* 0x0000001c001e7202 */ /* 0x000fe20000000f00 */
[----:B------:R-:W-:Y:S01]  /*0640*/  ULDC.64 UR12, c[0x0][0x228] ;  /* 0x00008a00000c7ab9 */ /* 0x000fe20000000a00 */
[----:B------:R-:W-:Y:S01]  /*0650*/  IADD3 R28, R52, 0x40, RZ ;  /* 0x00000040341c7810 */ /* 0x000fe20007ffe0ff */
[----:B------:R-:W-:Y:S01]  /*0660*/  ULDC UR5, c[0x0][0x21c] ;  /* 0x0000870000057ab9 */ /* 0x000fe20000000800 */
[----:B------:R-:W-:Y:S02]  /*0670*/  IADD3 R9, P2, R36, 0x20, RZ ;  /* 0x0000002024097810 */ /* 0x000fe40007f5e0ff */
[----:B------:R-:W-:Y:S02]  /*0680*/  ISETP.GE.AND P4, PT, R28, UR5, PT ;  /* 0x000000051c007c0c */ /* 0x000fe4000bf86270 */
[----:B------:R-:W-:Y:S01]  /*0690*/  IADD3.X R36, RZ, R37, RZ, P2, !PT ;  /* 0x00000025ff247210 */ /* 0x000fe200017fe4ff */
[----:B------:R-:W-:Y:S01]  /*06a0*/  IMAD.WIDE.U32 R30, R9, UR12, R30 ;  /* 0x0000000c091e7c25 */ /* 0x000fe2000f8e001e */
[----:B------:R-:W-:-:S02]  /*06b0*/  IADD3 R28, R52, 0x80, RZ ;  /* 0x00000080341c7810 */ /* 0x000fc40007ffe0ff */
[----:B------:R-:W-:Y:S01]  /*06c0*/  ISETP.GE.AND P3, PT, R52, UR5, PT ;  /* 0x0000000534007c0c */ /* 0x000fe2000bf66270 */
[----:B------:R-:W-:Y:S01]  /*06d0*/  IMAD R36, R36, UR12, RZ ;  /* 0x0000000c24247c24 */ /* 0x000fe2000f8e02ff */
[----:B------:R-:W-:-:S03]  /*06e0*/  ISETP.GE.AND P5, PT, R28, UR5, PT ;  /* 0x000000051c007c0c */ /* 0x000fc6000bfa6270 */
        /* <DEDUP_REMOVED lines=8> */
.L_x_47:
[----:B------:R-:W-:Y:S05]  /*0770*/  BSYNC B0 ;  /* 0x0000000000007941 */ /* 0x000fea0003800000 */
.L_x_46:
[----:B------:R-:W-:Y:S01]  /*0780*/  MOV R34, R32 ;  /* 0x0000002000227202 */ /* 0x000fe20000000f00 */
[----:B------:R-:W-:Y:S01]  /*0790*/  IMAD R57, R59, UR9, R38 ;  /* 0x000000093b397c24 */ /* 0x000fe2000f8e0226 */
[----:B------:R-:W-:Y:S01]  /*07a0*/  BSSY B0, `(.L_x_48) ;  /* 0x0000033000007945 */ /* 0x000fe20003800000 */
[----:B0-----:R-:W-:Y:S02]  /*07b0*/  CS2R R28, SRZ ;  /* 0x00000000001c7805 */ /* 0x001fe4000001ff00 */
[----:B------:R-:W-:Y:S01]  /*07c0*/  CS2R R30, SRZ ;  /* 0x00000000001e7805 */ /* 0x000fe2000001ff00 */
[----:B------:R-:W-:Y:S01]  /*07d0*/  IMAD.WIDE.U32 R58, R58, UR9, R34 ;  /* 0x000000093a3a7c25 */ /* 0x000fe2000f8e0022 */
[----:B------:R-:W-:Y:S02]  /*07e0*/  CS2R R32, SRZ ;  /* 0x0000000000207805 */ /* 0x000fe4000001ff00 */
[----:B------:R-:W-:Y:S02]  /*07f0*/  CS2R R34, SRZ ;  /* 0x0000000000227805 */ /* 0x000fe4000001ff00 */
[----:B------:R-:W-:-:S02]  /*0800*/  CS2R R36, SRZ ;  /* 0x0000000000247805 */ /* 0x000fc4000001ff00 */
[----:B------:R-:W-:Y:S02]  /*0810*/  CS2R R38, SRZ ;  /* 0x0000000000267805 */ /* 0x000fe4000001ff00 */
[----:B------:R-:W-:Y:S01]  /*0820*/  IADD3 R57, R59, R57, RZ ;  /* 0x000000393b397210 */ /* 0x000fe20007ffe0ff */
[----:B------:R-:W-:Y:S06]  /*0830*/  @P0 BRA `(.L_x_49) ;  /* 0x0000000000a40947 */ /* 0x000fec0003800000 */
[----:B------:R-:W-:Y:S01]  /*0840*/  ULDC UR5, c[0x0][0x21c] ;  /* 0x0000870000057ab9 */ /* 0x000fe20000000800 */
[C---:B------:R-:W-:Y:S02]  /*0850*/  IADD3 R9, R52.reuse, 0x40, RZ ;  /* 0x0000004034097810 */ /* 0x040fe40007ffe0ff */
[C---:B------:R-:W-:Y:S02]  /*0860*/  ISETP.GE.AND P2, PT, R52.reuse, UR5, PT ;  /* 0x0000000534007c0c */ /* 0x040fe4000bf46270 */
[----:B------:R-:W-:Y:S02]  /*0870*/  IADD3 R40, R52, 0x80, RZ ;  /* 0x0000008034287810 */ /* 0x000fe40007ffe0ff */
[----:B------:R-:W-:Y:S02]  /*0880*/  ISETP.GE.AND P3, PT, R9, UR5, PT ;  /* 0x0000000509007c0c */ /* 0x000fe4000bf66270 */
[----:B------:R-:W-:-:S07]  /*0890*/  ISETP.GE.AND P5, PT, R40, UR5, PT ;  /* 0x0000000528007c0c */ /* 0x000fce000bfa6270 */
[----:B------:R-:W0:Y:S01]  /*08a0*/  @!P2 LDC.64 R64, c[0x0][0x248] ;  /* 0x00009200ff40ab82 */ /* 0x000e220000000a00 */
[----:B------:R-:W-:Y:S01]  /*08b0*/  @!P2 IMAD.WIDE R66, R0, 0x40, R54 ;  /* 0x000000400042a825 */ /* 0x000fe200078e0236 */
[----:B------:R-:W-:-:S03]  /*08c0*/  @!P2 MOV R56, R58 ;  /* 0x0000003a0038a202 */ /* 0x000fc60000000f00 */
[----:B------:R-:W-:Y:S01]  /*08d0*/  @!P3 IMAD.WIDE R70, R0, 0x40, R54 ;  /* 0x000000400046b825 */ /* 0x000fe200078e0236 */
[----:B------:R-:W-:Y:S02]  /*08e0*/  @!P5 MOV R68, R58 ;  /* 0x0000003a0044d202 */ /* 0x000fe40000000f00 */
[----:B------:R-:W1:Y:S01]  /*08f0*/  @!P3 LDC.64 R50, c[0x0][0x248] ;  /* 0x00009200ff32bb82 */ /* 0x000e620000000a00 */
[----:B------:R-:W-:-:S07]  /*0900*/  @!P5 MOV R69, R57 ;  /* 0x000000390045d202 */ /* 0x000fce0000000f00 */
[----:B------:R-:W2:Y:S08]  /*0910*/  @!P5 LDC.64 R48, c[0x0][0x248] ;  /* 0x00009200ff30db82 */ /* 0x000eb00000000a00 */
[----:B------:R-:W3:Y:S01]  /*0920*/  @!P2 LDC.64 R62, c[0x0][0x240] ;  /* 0x00009000ff3eab82 */ /* 0x000ee20000000a00 */
[-C--:B0-----:R-:W-:Y:S01]  /*0930*/  @!P2 IMAD R9, R67, R64.reuse, RZ ;  /* 0x000000404309a224 */ /* 0x081fe200078e02ff */
[----:B------:R-:W-:Y:S01]  /*0940*/  @!P3 MOV R67, R57 ;  /* 0x000000390043b202 */ /* 0x000fe20000000f00 */
[----:B------:R-:W-:-:S04]  /*0950*/  @!P2 IMAD.WIDE.U32 R72, R66, R64, R56 ;  /* 0x000000404248a225 */ /* 0x000fc800078e0038 */
[----:B------:R-:W-:Y:S01]  /*0960*/  @!P2 IMAD R9, R66, R65, R9 ;  /* 0x000000414209a224 */ /* 0x000fe200078e0209 */
[----:B------:R-:W0:Y:S01]  /*0970*/  @!P3 LDC.64 R60, c[0x0][0x240] ;  /* 0x00009000ff3cbb82 */ /* 0x000e220000000a00 */
[----:B------:R-:W-:Y:S01]  /*0980*/  @!P3 MOV R66, R58 ;  /* 0x0000003a0042b202 */ /* 0x000fe20000000f00 */
[----:B------:R-:W-:Y:S02]  /*0990*/  @!P5 IMAD.WIDE R64, R0, 0x40, R54 ;  /* 0x000000400040d825 */ /* 0x000fe400078e0236 */
[----:B------:R-:W-:Y:S02]  /*09a0*/  @!P2 IADD3 R9, R73, R9, RZ ;  /* 0x000000094909a210 */ /* 0x000fe40007ffe0ff */
[-C--:B-1----:R-:W-:Y:S02]  /*09b0*/  @!P3 IMAD.WIDE.U32 R66, R70, R50.reuse, R66 ;  /* 0x000000324642b225 */ /* 0x082fe400078e0042 */
[----:B------:R-:W1:Y:S02]  /*09c0*/  @!P5 LDC.64 R40, c[0x0][0x240] ;  /* 0x00009000ff28db82 */ /* 0x000e640000000a00 */
[----:B------:R-:W-:-:S02]  /*09d0*/  @!P3 IMAD R50, R71, R50, RZ ;  /* 0x000000324732b224 */ /* 0x000fc400078e02ff */
[-C--:B--2---:R-:W-:Y:S02]  /*09e0*/  @!P5 IMAD R65, R65, R48.reuse, RZ ;  /* 0x000000304141d224 */ /* 0x084fe400078e02ff */
[----:B------:R-:W-:Y:S01]  /*09f0*/  @!P5 IMAD.WIDE.U32 R68, R64, R48, R68 ;  /* 0x000000304044d225 */ /* 0x000fe200078e0044 */
[----:B---3--:R-:W-:-:S03]  /*0a00*/  @!P2 LEA R62, P0, R72, R62, 0x1 ;  /* 0x0000003e483ea211 */ /* 0x008fc600078008ff */
[----:B------:R-:W-:Y:S02]  /*0a10*/  @!P3 IMAD R51, R70, R51, R50 ;  /* 0x000000334633b224 */ /* 0x000fe400078e0232 */
[----:B------:R-:W-:Y:S01]  /*0a20*/  @!P5 IMAD R65, R64, R49, R65 ;  /* 0x000000314041d224 */ /* 0x000fe200078e0241 */
[----:B------:R-:W-:Y:S02]  /*0a30*/  @!P2 LEA.HI.X R63, R72, R63, R9, 0x1, P0 ;  /* 0x0000003f483fa211 */ /* 0x000fe400000f0c09 */
[----:B------:R-:W-:Y:S02]  /*0a40*/  @!P3 IADD3 R51, R67, R51, RZ ;  /* 0x000000334333b210 */ /* 0x000fe40007ffe0ff */
[C---:B0-----:R-:W-:Y:S01]  /*0a50*/  @!P3 LEA R60, P4, R66.reuse, R60, 0x1 ;  /* 0x0000003c423cb211 */ /* 0x041fe200078808ff */
[----:B------:R0:W5:Y:S01]  /*0a60*/  @!P2 LDG.E.128 R28, desc[UR6][R62.64] ;  /* 0x000000063e1ca981 */ /* 0x000162000c1e1d00 */
[----:B------:R-:W-:Y:S02]  /*0a70*/  @!P5 IADD3 R65, R69, R65, RZ ;  /* 0x000000414541d210 */ /* 0x000fe40007ffe0ff */
[----:B------:R-:W-:-:S02]  /*0a80*/  @!P3 LEA.HI.X R61, R66, R61, R51, 0x1, P4 ;  /* 0x0000003d423db211 */ /* 0x000fc400020f0c33 */
[----:B-1----:R-:W-:-:S03]  /*0a90*/  @!P5 LEA R40, P6, R68, R40, 0x1 ;  /* 0x000000284428d211 */ /* 0x002fc600078c08ff */
[----:B------:R0:W5:Y:S01]  /*0aa0*/  @!P3 LDG.E.128 R32, desc[UR6][R60.64+0x80] ;  /* 0x000080063c20b981 */ /* 0x000162000c1e1d00 */
[----:B------:R-:W-:-:S05]  /*0ab0*/  @!P5 LEA.HI.X R41, R68, R41, R65, 0x1, P6 ;  /* 0x000000294429d211 */ /* 0x000fca00030f0c41 */
[----:B------:R0:W5:Y:S04]  /*0ac0*/  @!P5 LDG.E.128 R36, desc[UR6][R40.64+0x100] ;  /* 0x000100062824d981 */ /* 0x000168000c1e1d00 */
.L_x_49:
[----:B------:R-:W-:Y:S05]  /*0ad0*/  BSYNC B0 ;  /* 0x0000000000007941 */ /* 0x000fea0003800000 */
.L_x_48:
[----:B------:R-:W-:Y:S01]  /*0ae0*/  HADD2.F32 R66, -RZ, R6.H1_H1 ;  /* 0x30000006ff427230 */ /* 0x000fe20000004100 */
[----:B------:R-:W-:Y:S01]  /*0af0*/  BSSY B0, `(.L_x_50) ;  /* 0x0000028000007945 */ /* 0x000fe20003800000 */
[----:B0----5:R-:W-:Y:S01]  /*0b00*/  HADD2.F32 R41, -RZ, R28.H1_H1 ;  /* 0x3000001cff297230 */ /* 0x021fe20000004100 */
[----:B------:R-:W-:Y:S01]  /*0b10*/  MOV R9, R42 ;  /* 0x0000002a00097202 */ /* 0x000fe20000000f00 */
[----:B------:R-:W-:Y:S01]  /*0b20*/  HADD2.F32 R67, -RZ, R6.H0_H0 ;  /* 0x20000006ff437230 */ /* 0x000fe20000004100 */
[----:B------:R-:W-:Y:S02]  /*0b30*/  MOV R61, R43 ;  /* 0x0000002b003d7202 */ /* 0x000fe40000000f00 */
[----:B------:R-:W-:Y:S02]  /*0b40*/  CS2R R42, SRZ ;  /* 0x00000000002a7805 */ /* 0x000fe4000001ff00 */
[----:B------:R-:W-:Y:S01]  /*0b50*/  MOV R60, R44 ;  /* 0x0000002c003c7202 */ /* 0x000fe20000000f00 */
[----:B------:R-:W-:Y:S01]  /*0b60*/  FMUL.FTZ R66, R66, R41 ;  /* 0x0000002942427220 */ /* 0x000fe20000410000 */
[----:B------:R-:W-:-:S02]  /*0b70*/  MOV R63, R45 ;  /* 0x0000002d003f7202 */ /* 0x000fc40000000f00 */
[----:B------:R-:W-:Y:S02]  /*0b80*/  CS2R R40, SRZ ;  /* 0x0000000000287805 */ /* 0x000fe4000001ff00 */
[----:B------:R-:W-:Y:S02]  /*0b90*/  MOV R62, R46 ;  /* 0x0000002e003e7202 */ /* 0x000fe40000000f00 */
[----:B------:R-:W-:Y:S02]  /*0ba0*/  CS2R R44, SRZ ;  /* 0x00000000002c7805 */ /* 0x000fe4000001ff00 */
[----:B------:R-:W-:Y:S02]  /*0bb0*/  MOV R64, R47 ;  /* 0x0000002f00407202 */ /* 0x000fe40000000f00 */
[----:B------:R-:W-:Y:S02]  /*0bc0*/  CS2R R46, SRZ ;  /* 0x00000000002e7805 */ /* 0x000fe4000001ff00 */
[----:B------:R-:W-:-:S02]  /*0bd0*/  MOV R65, R29 ;  /* 0x0000001d00417202 */ /* 0x000fc40000000f00 */
[----:B------:R-:W-:Y:S02]  /*0be0*/  CS2R R48, SRZ ;  /* 0x0000000000307805 */ /* 0x000fe4000001ff00 */
[----:B------:R-:W-:Y:S01]  /*0bf0*/  CS2R R50, SRZ ;  /* 0x0000000000327805 */ /* 0x000fe2000001ff00 */
[----:B------:R-:W-:Y:S01]  /*0c00*/  HADD2.F32 R6, -RZ, R28.H0_H0 ;  /* 0x2000001cff067230 */ /* 0x000fe20000004100 */
[----:B------:R-:W-:Y:S06]  /*0c10*/  @P1 BRA `(.L_x_51) ;  /* 0x0000000000541947 */ /* 0x000fec0003800000 */
[----:B------:R-:W-:Y:S01]  /*0c20*/  IMAD.WIDE R28, R0, 0x40, R54 ;  /* 0x00000040001c7825 */ /* 0x000fe200078e0236 */
[----:B------:R-:W-:Y:S01]  /*0c30*/  ULDC UR5, c[0x0][0x21c] ;  /* 0x0000870000057ab9 */ /* 0x000fe20000000800 */
[----:B------:R-:W-:Y:S01]  /*0c40*/  ULDC.64 UR12, c[0x0][0x248] ;  /* 0x00009200000c7ab9 */ /* 0x000fe20000000a00 */
[----:B------:R-:W-:Y:S02]  /*0c50*/  MOV R56, R58 ;  /* 0x0000003a00387202 */ /* 0x000fe40000000f00 */
[----:B------:R-:W-:Y:S02]  /*0c60*/  IADD3 R53, P0, R28, 0x20, RZ ;  /* 0x000000201c357810 */ /* 0x000fe40007f1e0ff */
[C---:B------:R-:W-:Y:S02]  /*0c70*/  IADD3 R58, R52.reuse, 0x40, RZ ;  /* 0x00000040343a7810 */ /* 0x040fe40007ffe0ff */
[----:B------:R-:W-:Y:S01]  /*0c80*/  IADD3.X R28, RZ, R29, RZ, P0, !PT ;  /* 0x0000001dff1c7210 */ /* 0x000fe200007fe4ff */
[----:B------:R-:W-:Y:S01]  /*0c90*/  IMAD.WIDE.U32 R56, R53, UR12, R56 ;  /* 0x0000000c35387c25 */ /* 0x000fe2000f8e0038 */
[----:B------:R-:W-:-:S02]  /*0ca0*/  ISETP.GE.AND P1, PT, R52, UR5, PT ;  /* 0x0000000534007c0c */ /* 0x000fc4000bf26270 */
[----:B------:R-:W-:Y:S01]  /*0cb0*/  IADD3 R52, R52, 0x80, RZ ;  /* 0x0000008034347810 */ /* 0x000fe20007ffe0ff */
[----:B------:R-:W-:Y:S01]  /*0cc0*/  IMAD R28, R28, UR12, RZ ;  /* 0x0000000c1c1c7c24 */ /* 0x000fe2000f8e02ff */
[----:B------:R-:W-:Y:S02]  /*0cd0*/  ISETP.GE.AND P2, PT, R58, UR5, PT ;  /* 0x000000053a007c0c */ /* 0x000fe4000bf46270 */
        /* <DEDUP_REMOVED lines=9> */
.L_x_51:
[----:B------:R-:W-:Y:S05]  /*0d70*/  BSYNC B0 ;  /* 0x0000000000007941 */ /* 0x000fea0003800000 */
.L_x_50:
[----:B------:R-:W-:Y:S01]  /*0d80*/  MOV R52, R16 ;  /* 0x0000001000347202 */ /* 0x000fe20000000f00 */
[----:B------:R-:W-:Y:S02]  /*0d90*/  HADD2.F32 R16, -RZ, R7.H0_H0 ;  /* 0x20000007ff107230 */ /* 0x000fe40000004100 */
[----:B------:R-:W-:Y:S01]  /*0da0*/  FFMA.FTZ R67, R67, R6, R66 ;  /* 0x0000000643437223 */ /* 0x000fe20000010042 */
[----:B------:R-:W-:Y:S01]  /*0db0*/  HADD2.F32 R53, -RZ, R65.H0_H0 ;  /* 0x20000041ff357230 */ /* 0x000fe20000004100 */
[----:B------:R-:W-:Y:S01]  /*0dc0*/  ISETP.NE.AND P0, PT, R5, RZ, PT ;  /* 0x000000ff0500720c */ /* 0x000fe20003f05270 */
[----:B------:R-:W-:Y:S01]  /*0dd0*/  HADD2.F32 R7, -RZ, R7.H1_H1 ;  /* 0x30000007ff077230 */ /* 0x000fe20000004100 */
[----:B------:R-:W-:Y:S01]  /*0de0*/  BSSY B0, `(.L_x_52) ;  /* 0x00000ac000007945 */ /* 0x000fe20003800000 */
[----:B0-----:R-:W-:Y:S02]  /*0df0*/  HADD2.F32 R28, -RZ, R65.H1_H1 ;  /* 0x30000041ff1c7230 */ /* 0x001fe40000004100 */
[----:B------:R-:W-:Y:S01]  /*0e00*/  FFMA.FTZ R16, R16, R53, R67 ;  /* 0x0000003510107223 */ /* 0x000fe20000010043 */
[----:B------:R-:W-:-:S02]  /*0e10*/  HADD2.F32 R6, -RZ, R52.H1_H1 ;  /* 0x30000034ff067230 */ /* 0x000fc40000004100 */
[----:B-----5:R-:W-:Y:S02]  /*0e20*/  HADD2.F32 R29, -RZ, R40.H1_H1 ;  /* 0x30000028ff1d7230 */ /* 0x020fe40000004100 */
[----:B------:R-:W-:Y:S01]  /*0e30*/  FFMA.FTZ R28, R7, R28, R16 ;  /* 0x0000001c071c7223 */ /* 0x000fe20000010010 */
[----:B------:R-:W-:Y:S02]  /*0e40*/  HADD2.F32 R7, -RZ, R9.H0_H0 ;  /* 0x20000009ff077230 */ /* 0x000fe40000004100 */
[----:B------:R-:W-:Y:S02]  /*0e50*/  HADD2.F32 R16, -RZ, R30.H0_H0 ;  /* 0x2000001eff107230 */ /* 0x000fe40000004100 */
[----:B------:R-:W-:Y:S01]  /*0e60*/  FMUL.FTZ R53, R6, R29 ;  /* 0x0000001d06357220 */ /* 0x000fe20000410000 */
[----:B------:R-:W-:Y:S02]  /*0e70*/  HADD2.F32 R6, -RZ, R52.H0_H0 ;  /* 0x20000034ff067230 */ /* 0x000fe40000004100 */
[----:B------:R-:W-:-:S02]  /*0e80*/  HADD2.F32 R29, -RZ, R40.H0_H0 ;  /* 0x20000028ff1d7230 */ /* 0x000fc40000004100 */
[----:B------:R-:W-:Y:S01]  /*0e90*/  FFMA.FTZ R28, R7, R16, R28 ;  /* 0x00000010071c7223 */ /* 0x000fe2000001001c */
[----:B------:R-:W-:Y:S02]  /*0ea0*/  HADD2.F32 R9, -RZ, R9.H1_H1 ;  /* 0x30000009ff097230 */ /* 0x000fe40000004100 */
[----:B------:R-:W-:Y:S02]  /*0eb0*/  HADD2.F32 R16, -RZ, R30.H1_H1 ;  /* 0x3000001eff107230 */ /* 0x000fe40000004100 */
[----:B------:R-:W-:Y:S01]  /*0ec0*/  FFMA.FTZ R29, R6, R29, R53 ;  /* 0x0000001d061d7223 */ /* 0x000fe20000010035 */
[----:B------:R-:W-:Y:S02]  /*0ed0*/  HADD2.F32 R6, -RZ, R17.H0_H0 ;  /* 0x20000011ff067230 */ /* 0x000fe40000004100 */
[----:B------:R-:W-:Y:S02]  /*0ee0*/  HADD2.F32 R7, -RZ, R41.H0_H0 ;  /* 0x20000029ff077230 */ /* 0x000fe40000004100 */
[----:B------:R-:W-:Y:S01]  /*0ef0*/  FFMA.FTZ R30, R9, R16, R28 ;  /* 0x00000010091e7223 */ /* 0x000fe2000001001c */
[----:B------:R-:W-:-:S02]  /*0f00*/  HADD2.F32 R17, -RZ, R17.H1_H1 ;  /* 0x30000011ff117230 */ /* 0x000fc40000004100 */
[----:B------:R-:W-:Y:S02]  /*0f10*/  HADD2.F32 R16, -RZ, R41.H1_H1 ;  /* 0x30000029ff107230 */ /* 0x000fe40000004100 */
[----:B------:R-:W-:Y:S01]  /*0f20*/  FFMA.FTZ R40, R6, R7, R29 ;  /* 0x0000000706287223 */ /* 0x000fe2000001001d */
[----:B------:R-:W-:Y:S02]  /*0f30*/  HADD2.F32 R7, -RZ, R61.H0_H0 ;  /* 0x2000003dff077230 */ /* 0x000fe40000004100 */
[----:B------:R-:W-:Y:S02]  /*0f40*/  HADD2.F32 R28, -RZ, R31.H0_H0 ;  /* 0x2000001fff1c7230 */ /* 0x000fe40000004100 */
[----:B------:R-:W-:Y:S01]  /*0f50*/  FFMA.FTZ R17, R17, R16, R40 ;  /* 0x0000001011117223 */ /* 0x000fe20000010028 */
[----:B------:R-:W-:Y:S02]  /*0f60*/  HADD2.F32 R6, -RZ, R18.H0_H0 ;  /* 0x20000012ff067230 */ /* 0x000fe40000004100 */
[----:B------:R-:W-:-:S02]  /*0f70*/  HADD2.F32 R9, -RZ, R42.H0_H0 ;  /* 0x2000002aff097230 */ /* 0x000fc40000004100 */
[----:B------:R-:W-:Y:S01]  /*0f80*/  FFMA.FTZ R28, R7, R28, R30 ;  /* 0x0000001c071c7223 */ /* 0x000fe2000001001e */
[----:B------:R-:W-:Y:S02]  /*0f90*/  HADD2.F32 R61, -RZ, R61.H1_H1 ;  /* 0x3000003dff3d7230 */ /* 0x000fe40000004100 */
[----:B------:R-:W-:Y:S02]  /*0fa0*/  HADD2.F32 R16, -RZ, R31.H1_H1 ;  /* 0x3000001fff107230 */ /* 0x000fe40000004100 */
[----:B------:R-:W-:Y:S01]  /*0fb0*/  FFMA.FTZ R17, R6, R9, R17 ;  /* 0x0000000906117223 */ /* 0x000fe20000010011 */
[----:B------:R-:W-:Y:S02]  /*0fc0*/  HADD2.F32 R6, -RZ, R60.H0_H0 ;  /* 0x2000003cff067230 */ /* 0x000fe40000004100 */
[----:B------:R-:W-:Y:S02]  /*0fd0*/  HADD2.F32 R18, -RZ, R18.H1_H1 ;  /* 0x30000012ff127230 */ /* 0x000fe40000004100 */
[----:B------:R-:W-:Y:S01]  /*0fe0*/  FFMA.FTZ R61, R61, R16, R28 ;  /* 0x000000103d3d7223 */ /* 0x000fe2000001001c */
[----:B------:R-:W-:-:S02]  /*0ff0*/  HADD2.F32 R7, -RZ, R42.H1_H1 ;  /* 0x3000002aff077230 */ /* 0x000fc40000004100 */
[----:B------:R-:W-:Y:S02]  /*1000*/  HADD2.F32 R9, -RZ, R32.H0_H0 ;  /* 0x20000020ff097230 */ /* 0x000fe40000004100 */
[----:B------:R-:W-:Y:S02]  /*1010*/  HADD2.F32 R60, -RZ, R60.H1_H1 ;  /* 0x3000003cff3c7230 */ /* 0x000fe40000004100 */
[----:B------:R-:W-:Y:S01]  /*1020*/  FFMA.FTZ R17, R18, R7, R17 ;  /* 0x0000000712117223 */ /* 0x000fe20000010011 */
[----:B------:R-:W-:Y:S02]  /*1030*/  HADD2.F32 R7, -RZ, R43.H0_H0 ;  /* 0x2000002bff077230 */ /* 0x000fe40000004100 */
[----:B------:R-:W-:Y:S01]  /*1040*/  FFMA.FTZ R61, R6, R9, R61 ;  /* 0x00000009063d7223 */ /* 0x000fe2000001003d */
[--C-:B------:R-:W-:Y:S02]  /*1050*/  HADD2.F32 R6, -RZ, R19.reuse.H0_H0 ;  /* 0x20000013ff067230 */ /* 0x100fe40000004100 */
[----:B------:R-:W-:-:S02]  /*1060*/  HADD2.F32 R19, -RZ, R19.H1_H1 ;  /* 0x30000013ff137230 */ /* 0x000fc40000004100 */
[----:B------:R-:W-:Y:S02]  /*1070*/  HADD2.F32 R9, -RZ, R32.H1_H1 ;  /* 0x30000020ff097230 */ /* 0x000fe40000004100 */
[----:B------:R-:W-:Y:S01]  /*1080*/  FFMA.FTZ R6, R6, R7, R17 ;  /* 0x0000000706067223 */ /* 0x000fe20000010011 */
[----:B------:R-:W-:Y:S02]  /*1090*/  HADD2.F32 R16, -RZ, R43.H1_H1 ;  /* 0x3000002bff107230 */ /* 0x000fe40000004100 */
[----:B------:R-:W-:Y:S02]  /*10a0*/  HADD2.F32 R7, -RZ, R63.H0_H0 ;  /* 0x2000003fff077230 */ /* 0x000fe40000004100 */
[----:B------:R-:W-:Y:S01]  /*10b0*/  FFMA.FTZ R60, R60, R9, R61 ;  /* 0x000000093c3c7223 */ /* 0x000fe2000001003d */
[----:B------:R-:W-:Y:S02]  /*10c0*/  HADD2.F32 R9, -RZ, R44.H0_H0 ;  /* 0x2000002cff097230 */ /* 0x000fe40000004100 */
[----:B------:R-:W-:Y:S01]  /*10d0*/  FFMA.FTZ R19, R19, R16, R6 ;  /* 0x0000001013137223 */ /* 0x000fe20000010006 */
[----:B------:R-:W-:-:S02]  /*10e0*/  HADD2.F32 R6, -RZ, R20.H0_H0 ;  /* 0x20000014ff067230 */ /* 0x000fc40000004100 */
[----:B------:R-:W-:Y:S02]  /*10f0*/  HADD2.F32 R16, -RZ, R33.H0_H0 ;  /* 0x20000021ff107230 */ /* 0x000fe40000004100 */
[----:B------:R-:W-:Y:S02]  /*1100*/  HADD2.F32 R20, -RZ, R20.H1_H1 ;  /* 0x30000014ff147230 */ /* 0x000fe40000004100 */
[----:B------:R-:W-:Y:S01]  /*1110*/  FFMA.FTZ R9, R6, R9, R19 ;  /* 0x0000000906097223 */ /* 0x000fe20000010013 */
[----:B------:R-:W-:Y:S02]  /*1120*/  HADD2.F32 R17, -RZ, R44.H1_H1 ;  /* 0x3000002cff117230 */ /* 0x000fe40000004100 */
[----:B------:R-:W-:Y:S01]  /*1130*/  FFMA.FTZ R60, R7, R16, R60 ;  /* 0x00000010073c7223 */ /* 0x000fe2000001003c */
[----:B------:R-:W-:Y:S02]  /*1140*/  HADD2.F32 R6, -RZ, R21.H0_H0 ;  /* 0x20000015ff067230 */ /* 0x000fe40000004100 */
[----:B------:R-:W-:-:S02]  /*1150*/  HADD2.F32 R7, -RZ, R45.H0_H0 ;  /* 0x2000002dff077230 */ /* 0x000fc40000004100 */
[----:B------:R-:W-:Y:S01]  /*1160*/  FFMA.FTZ R9, R20, R17, R9 ;  /* 0x0000001114097223 */ /* 0x000fe20000010009 */
[----:B------:R-:W-:Y:S02]  /*1170*/  HADD2.F32 R21, -RZ, R21.H1_H1 ;  /* 0x30000015ff157230 */ /* 0x000fe40000004100 */
[----:B------:R-:W-:Y:S02]  /*1180*/  HADD2.F32 R18, -RZ, R45.H1_H1 ;  /* 0x3000002dff127230 */ /* 0x000fe40000004100 */
[----:B------:R-:W-:Y:S01]  /*1190*/  FFMA.FTZ R6, R6, R7, R9 ;  /* 0x0000000706067223 */ /* 0x000fe20000010009 */
[----:B------:R-:W-:Y:S02]  /*11a0*/  HADD2.F32 R63, -RZ, R63.H1_H1 ;  /* 0x3000003fff3f7230 */ /* 0x000fe40000004100 */
[----:B------:R-:W-:Y:S02]  /*11b0*/  HADD2.F32 R16, -RZ, R33.H1_H1 ;  /* 0x30000021ff107230 */ /* 0x000fe40000004100 */
[----:B------:R-:W-:Y:S01]  /*11c0*/  FFMA.FTZ R21, R21, R18, R6 ;  /* 0x0000001215157223 */ /* 0x000fe20000010006 */
[----:B------:R-:W-:-:S02]  /*11d0*/  HADD2.F32 R18, -RZ, R22.H0_H0 ;  /* 0x20000016ff127230 */ /* 0x000fc40000004100 */
[----:B------:R-:W-:Y:S02]  /*11e0*/  HADD2.F32 R19, -RZ, R46.H0_H0 ;  /* 0x2000002eff137230 */ /* 0x000fe40000004100 */
[----:B------:R-:W-:Y:S01]  /*11f0*/  FFMA.FTZ R60, R63, R16, R60 ;  /* 0x000000103f3c7223 */ /* 0x000fe2000001003c */
[----:B------:R-:W-:Y:S02]  /*1200*/  HADD2.F32 R17, -RZ, R62.H0_H0 ;  /* 0x2000003eff117230 */ /* 0x000fe40000004100 */
[----:B------:R-:W-:Y:S02]  /*1210*/  HADD2.F32 R28, -RZ, R34.H0_H0 ;  /* 0x20000022ff1c7230 */ /* 0x000fe40000004100 */
[----:B------:R-:W-:Y:S01]  /*1220*/  FFMA.FTZ R43, R18, R19, R21 ;  /* 0x00000013122b7223 */ /* 0x000fe20000010015 */
[----:B------:R-:W-:Y:S02]  /*1230*/  HADD2.F32 R62, -RZ, R62.H1_H1 ;  /* 0x3000003eff3e7230 */ /* 0x000fe40000004100 */
[----:B------:R-:W-:-:S02]  /*1240*/  HADD2.F32 R21, -RZ, R34.H1_H1 ;  /* 0x30000022ff157230 */ /* 0x000fc40000004100 */
[----:B------:R-:W-:Y:S01]  /*1250*/  FFMA.FTZ R41, R17, R28, R60 ;  /* 0x0000001c11297223 */ /* 0x000fe2000001003c */
[----:B------:R-:W-:Y:S02]  /*1260*/  HADD2.F32 R22, -RZ, R22.H1_H1 ;  /* 0x30000016ff167230 */ /* 0x000fe40000004100 */
[----:B------:R-:W-:Y:S02]  /*1270*/  HADD2.F32 R29, -RZ, R46.H1_H1 ;  /* 0x3000002eff1d7230 */ /* 0x000fe40000004100 */
[----:B------:R-:W-:Y:S01]  /*1280*/  FFMA.FTZ R62, R62, R21, R41 ;  /* 0x000000153e3e7223 */ /* 0x000fe20000010029 */
[----:B------:R-:W-:Y:S02]  /*1290*/  HADD2.F32 R21, -RZ, R64.H0_H0 ;  /* 0x20000040ff157230 */ /* 0x000fe40000004100 */
[----:B------:R-:W-:Y:S02]  /*12a0*/  HADD2.F32 R28, -RZ, R35.H0_H0 ;  /* 0x20000023ff1c7230 */ /* 0x000fe40000004100 */
[----:B------:R-:W-:Y:S01]  /*12b0*/  FFMA.FTZ R43, R22, R29, R43 ;  /* 0x0000001d162b7223 */ /* 0x000fe2000001002b */
[----:B------:R-:W-:-:S02]  /*12c0*/  HADD2.F32 R22, -RZ, R23.H0_H0 ;  /* 0x20000017ff167230 */ /* 0x000fc40000004100 */
[----:B------:R-:W-:Y:S02]  /*12d0*/  HADD2.F32 R29, -RZ, R47.H0_H0 ;  /* 0x2000002fff1d7230 */ /* 0x000fe40000004100 */
[----:B------:R-:W-:Y:S01]  /*12e0*/  FFMA.FTZ R21, R21, R28, R62 ;  /* 0x0000001c15157223 */ /* 0x000fe2000001003e */
[----:B------:R-:W-:Y:S02]  /*12f0*/  HADD2.F32 R64, -RZ, R64.H1_H1 ;  /* 0x30000040ff407230 */ /* 0x000fe40000004100 */
[----:B------:R-:W-:Y:S02]  /*1300*/  HADD2.F32 R35, -RZ, R35.H1_H1 ;  /* 0x30000023ff237230 */ /* 0x000fe40000004100 */
[----:B------:R-:W-:Y:S01]  /*1310*/  FFMA.FTZ R34, R22, R29, R43 ;  /* 0x0000001d16227223 */ /* 0x000fe2000001002b */
[----:B------:R-:W-:Y:S02]  /*1320*/  HADD2.F32 R23, -RZ, R23.H1_H1 ;  /* 0x30000017ff177230 */ /* 0x000fe40000004100 */
[----:B------:R-:W-:-:S02]  /*1330*/  HADD2.F32 R28, -RZ, R47.H1_H1 ;  /* 0x3000002fff1c7230 */ /* 0x000fc40000004100 */
[----:B------:R-:W-:Y:S01]  /*1340*/  FFMA.FTZ R35, R64, R35, R21 ;  /* 0x0000002340237223 */ /* 0x000fe20000010015 */
[----:B------:R-:W-:Y:S02]  /*1350*/  HADD2.F32 R20, -RZ, R12.H0_H0 ;  /* 0x2000000cff147230 */ /* 0x000fe40000004100 */
[----:B------:R-:W-:Y:S02]  /*1360*/  HADD2.F32 R31, -RZ, R36.H0_H0 ;  /* 0x20000024ff1f7230 */ /* 0x000fe40000004100 */
[----:B------:R-:W-:Y:S01]  /*1370*/  FFMA.FTZ R28, R23, R28, R34 ;  /* 0x0000001c171c7223 */ /* 0x000fe20000010022 */
[----:B------:R-:W-:Y:S02]  /*1380*/  HADD2.F32 R21, -RZ, R24.H0_H0 ;  /* 0x20000018ff157230 */ /* 0x000fe40000004100 */
[----:B------:R-:W-:Y:S02]  /*1390*/  HADD2.F32 R22, -RZ, R48.H0_H0 ;  /* 0x20000030ff167230 */ /* 0x000fe40000004100 */
[----:B------:R-:W-:Y:S01]  /*13a0*/  FFMA.FTZ R31, R20, R31, R35 ;  /* 0x0000001f141f7223 */ /* 0x000fe20000010023 */
[----:B------:R-:W-:-:S02]  /*13b0*/  HADD2.F32 R16, -RZ, R12.H1_H1 ;  /* 0x3000000cff107230 */ /* 0x000fc40000004100 */
[----:B------:R-:W-:Y:S02]  /*13c0*/  HADD2.F32 R33, -RZ, R36.H1_H1 ;  /* 0x30000024ff217230 */ /* 0x000fe40000004100 */
[----:B------:R-:W-:Y:S01]  /*13d0*/  FFMA.FTZ R29, R21, R22, R28 ;  /* 0x00000016151d7223 */ /* 0x000fe2000001001c */
[----:B------:R-:W-:Y:S02]  /*13e0*/  HADD2.F32 R24, -RZ, R24.H1_H1 ;  /* 0x30000018ff187230 */ /* 0x000fe40000004100 */
[----:B------:R-:W-:Y:S02]  /*13f0*/  HADD2.F32 R23, -RZ, R48.H1_H1 ;  /* 0x30000030ff177230 */ /* 0x000fe40000004100 */
[----:B------:R-:W-:Y:S01]  /*1400*/  FFMA.FTZ R20, R16, R33, R31 ;  /* 0x0000002110147223 */ /* 0x000fe2000001001f */
[----:B------:R-:W-:Y:S02]  /*1410*/  HADD2.F32 R9, -RZ, R13.H0_H0 ;  /* 0x2000000dff097230 */ /* 0x000fe40000004100 */
[----:B------:R-:W-:-:S02]  /*1420*/  HADD2.F32 R30, -RZ, R37.H0_H0 ;  /* 0x20000025ff1e7230 */ /* 0x000fc40000004100 */
[----:B------:R-:W-:Y:S01]  /*1430*/  FFMA.FTZ R23, R24, R23, R29 ;  /* 0x0000001718177223 */ /* 0x000fe2000001001d */
[----:B------:R-:W-:Y:S02]  /*1440*/  HADD2.F32 R16, -RZ, R25.H0_H0 ;  /* 0x20000019ff107230 */ /* 0x000fe40000004100 */
[----:B------:R-:W-:Y:S02]  /*1450*/  HADD2.F32 R21, -RZ, R49.H0_H0 ;  /* 0x20000031ff157230 */ /* 0x000fe40000004100 */
[----:B------:R-:W-:Y:S01]  /*1460*/  FFMA.FTZ R30, R9, R30, R20 ;  /* 0x0000001e091e7223 */ /* 0x000fe20000010014 */
[----:B------:R-:W-:Y:S02]  /*1470*/  HADD2.F32 R13, -RZ, R13.H1_H1 ;  /* 0x3000000dff0d7230 */ /* 0x000fe40000004100 */
[----:B------:R-:W-:Y:S02]  /*1480*/  HADD2.F32 R32, -RZ, R37.H1_H1 ;  /* 0x30000025ff207230 */ /* 0x000fe40000004100 */
        /* <DEDUP_REMOVED lines=13> */
[----:B------:R-:W-:Y:S01]  /*1560*/  HADD2.F32 R26, -RZ, R26.H1_H1 ;  /* 0x3000001aff1a7230 */ /* 0x000fe20000004100 */
[----:B------:R-:W0:Y:S01]  /*1570*/  LDC.64 R20, c[0x0][0x2d0] ;  /* 0x0000b400ff147b82 */ /* 0x000e220000000a00 */
        /* <DEDUP_REMOVED lines=13> */
[----:B------:R-:W-:-:S03]  /*1650*/  FFMA.FTZ R6, R15, R12, R6 ;  /* 0x0000000c0f067223 */ /* 0x000fc60000010006 */
[----:B------:R-:W-:Y:S02]  /*1660*/  FFMA.FTZ R14, R27, R16, R14 ;  /* 0x000000101b0e7223 */ /* 0x000fe4000001000e */
[----:B------:R-:W1:Y:S04]  /*1670*/  SHFL.BFLY PT, R7, R6, 0x4, 0x1f ;  /* 0x0c801f0006077f89 */ /* 0x000e6800000e0000 */
[----:B------:R-:W2:Y:S01]  /*1680*/  SHFL.BFLY PT, R13, R14, 0x4, 0x1f ;  /* 0x0c801f000e0d7f89 */ /* 0x000ea200000e0000 */
[----:B-1----:R-:W-:Y:S02]  /*1690*/  FADD.FTZ R9, R6, R7 ;  /* 0x0000000706097221 */ /* 0x002fe40000010000 */
[----:B------:R-:W1:Y:S01]  /*16a0*/  LDC.64 R6, c[0x0][0x2d8] ;  /* 0x0000b600ff067b82 */ /* 0x000e620000000a00 */
[----:B--2---:R-:W-:-:S02]  /*16b0*/  FADD.FTZ R15, R14, R13 ;  /* 0x0000000d0e0f7221 */ /* 0x004fc40000010000 */
[----:B------:R-:W2:Y:S04]  /*16c0*/  SHFL.BFLY PT, R12, R9, 0x2, 0x1f ;  /* 0x0c401f00090c7f89 */ /* 0x000ea800000e0000 */
[----:B------:R-:W3:Y:S01]  /*16d0*/  SHFL.BFLY PT, R16, R15, 0x2, 0x1f ;  /* 0x0c401f000f107f89 */ /* 0x000ee200000e0000 */
[----:B--2---:R-:W-:Y:S01]  /*16e0*/  FADD.FTZ R12, R9, R12 ;  /* 0x0000000c090c7221 */ /* 0x004fe20000010000 */
[----:B---3--:R-:W-:-:S04]  /*16f0*/  FADD.FTZ R16, R15, R16 ;  /* 0x000000100f107221 */ /* 0x008fc80000010000 */
[----:B------:R-:W2:Y:S04]  /*1700*/  SHFL.BFLY PT, R13, R12, 0x1, 0x1f ;  /* 0x0c201f000c0d7f89 */ /* 0x000ea800000e0000 */
[----:B------:R-:W3:Y:S01]  /*1710*/  SHFL.BFLY PT, R17, R16, 0x1, 0x1f ;  /* 0x0c201f0010117f89 */ /* 0x000ee200000e0000 */
[----:B--2---:R-:W-:Y:S01]  /*1720*/  FADD.FTZ R22, R12, R13 ;  /* 0x0000000d0c167221 */ /* 0x004fe20000010000 */
[----:B---3--:R-:W-:Y:S01]  /*1730*/  FADD.FTZ R23, R16, R17 ;  /* 0x0000001110177221 */ /* 0x008fe20000010000 */
[----:B01----:R-:W-:Y:S06]  /*1740*/  @P0 BRA `(.L_x_53) ;  /* 0x0000000000540947 */ /* 0x003fec0003800000 */
[----:B------:R-:W0:Y:S01]  /*1750*/  LDC.64 R16, c[0x0][0x278] ;  /* 0x00009e00ff107b82 */ /* 0x000e220000000a00 */
[----:B------:R-:W-:Y:S01]  /*1760*/  SHF.R.S32.HI R11, RZ, 0x1f, R10 ;  /* 0x0000001fff0b7819 */ /* 0x000fe2000001140a */
[----:B------:R-:W-:Y:S01]  /*1770*/  ULDC.64 UR12, c[0x0][0x260] ;  /* 0x00009800000c7ab9 */ /* 0x000fe20000000a00 */
[----:B------:R-:W-:-:S05]  /*1780*/  ISETP.GE.AND P1, PT, R54, R3, PT ;  /* 0x000000033600720c */ /* 0x000fca0003f26270 */
[----:B------:R-:W1:Y:S01]  /*1790*/  LDC.64 R18, c[0x0][0x280] ;  /* 0x0000a000ff127b82 */ /* 0x000e620000000a00 */
[C---:B0-----:R-:W-:Y:S02]  /*17a0*/  IMAD R14, R16.reuse, UR10, RZ ;  /* 0x0000000a100e7c24 */ /* 0x041fe4000f8e02ff */
[----:B------:R-:W-:-:S04]  /*17b0*/  IMAD.WIDE.U32 R12, R16, UR8, R10 ;  /* 0x00000008100c7c25 */ /* 0x000fc8000f8e000a */
[----:B------:R-:W-:Y:S02]  /*17c0*/  IMAD R5, R17, UR8, R14 ;  /* 0x0000000811057c24 */ /* 0x000fe4000f8e020e */
[----:B-1----:R-:W-:-:S03]  /*17d0*/  IMAD R14, R18, UR11, RZ ;  /* 0x0000000b120e7c24 */ /* 0x002fc6000f8e02ff */
[----:B------:R-:W-:Y:S01]  /*17e0*/  IADD3 R13, R13, R5, RZ ;  /* 0x000000050d0d7210 */ /* 0x000fe20007ffe0ff */
[----:B------:R-:W-:Y:S02]  /*17f0*/  IMAD R9, R19, UR9, R14 ;  /* 0x0000000913097c24 */ /* 0x000fe4000f8e020e */
[----:B------:R-:W-:-:S03]  /*1800*/  IMAD.WIDE.U32 R12, R18, UR9, R12 ;  /* 0x00000009120c7c25 */ /* 0x000fc6000f8e000c */
[----:B------:R-:W-:-:S04]  /*1810*/  IADD3 R5, P0, R54, R12, RZ ;  /* 0x0000000c36057210 */ /* 0x000fc80007f1e0ff */
[----:B------:R-:W-:Y:S02]  /*1820*/  IADD3.X R14, R55, R13, R9, P0, !PT ;  /* 0x0000000d370e7210 */ /* 0x000fe400007fe409 */
[C---:B------:R-:W-:Y:S02]  /*1830*/  LEA R12, P2, R5.reuse, UR12, 0x2 ;  /* 0x0000000c050c7c11 */ /* 0x040fe4000f8410ff */
[----:B------:R-:W-:Y:S02]  /*1840*/  ISETP.GE.AND P0, PT, R8, R3, PT ;  /* 0x000000030800720c */ /* 0x000fe40003f06270 */
[----:B------:R-:W-:Y:S02]  /*1850*/  LEA.HI.X R13, R5, UR13, R14, 0x2, P2 ;  /* 0x0000000d050d7c11 */ /* 0x000fe400090f140e */
[----:B------:R-:W-:Y:S02]  /*1860*/  FSEL R3, R22, RZ, !P1 ;  /* 0x000000ff16037208 */ /* 0x000fe40004800000 */
[----:B------:R-:W-:-:S03]  /*1870*/  FSEL R5, R23, RZ, !P0 ;  /* 0x000000ff17057208 */ /* 0x000fc60004000000 */
[----:B------:R0:W-:Y:S04]  /*1880*/  STG.E desc[UR6][R12.64], R3 ;  /* 0x000000030c007986 */ /* 0x0001e8000c101906 */
[----:B------:R0:W-:Y:S02]  /*1890*/  STG.E desc[UR6][R12.64+0x80], R5 ;  /* 0x000080050c007986 */ /* 0x0001e4000c101906 */
.L_x_53:
[----:B------:R-:W-:Y:S05]  /*18a0*/  BSYNC B0 ;  /* 0x0000000000007941 */ /* 0x000fea0003800000 */
.L_x_52:
[----:B------:R-:W-:Y:S01]  /*18b0*/  UIADD3 UR4, UR4, 0x3f, URZ ;  /* 0x0000003f04047890 */ /* 0x000fe2000fffe03f */
[----:B------:R-:W-:Y:S01]  /*18c0*/  SHF.L.U32 R8, R2, 0x2, RZ ;  /* 0x0000000202087819 */ /* 0x000fe200000006ff */
[----:B0-----:R-:W-:Y:S01]  /*18d0*/  IMAD R3, R0, 0x3000, RZ ;  /* 0x0000300000037824 */ /* 0x001fe200078e02ff */
[----:B------:R-:W-:Y:S01]  /*18e0*/  BSSY B0, `(.L_x_54) ;  /* 0x0000027000007945 */ /* 0x000fe20003800000 */
[----:B------:R-:W-:Y:S01]  /*18f0*/  USHF.R.S32.HI UR5, URZ, 0x1f, UR4 ;  /* 0x0000001f3f057899 */ /* 0x000fe20008011404 */
[----:B------:R-:W-:Y:S02]  /*1900*/  SHF.R.S32.HI R12, RZ, 0x1f, R8 ;  /* 0x0000001fff0c7819 */ /* 0x000fe40000011408 */
[----:B------:R-:W-:Y:S01]  /*1910*/  IADD3 R8, P0, R3, R8, RZ ;  /* 0x0000000803087210 */ /* 0x000fe20007f1e0ff */
[----:B------:R-:W-:-:S03]  /*1920*/  ULEA.HI UR5, UR5, UR4, URZ, 0x6 ;  /* 0x0000000405057291 */ /* 0x000fc6000f8f303f */
[----:B------:R-:W-:Y:S01]  /*1930*/  LEA.HI.X.SX32 R9, R3, R12, 0x1, P0 ;  /* 0x0000000c03097211 */ /* 0x000fe200000f0eff */
[----:B------:R-:W-:Y:S01]  /*1940*/  ULOP3.LUT UR5, UR5, 0xffffffc0, URZ, 0xc0, !UPT ;  /* 0xffffffc005057892 */ /* 0x000fe2000f8ec03f */
[C---:B------:R-:W-:Y:S02]  /*1950*/  IMAD R12, R20.reuse, UR10, RZ ;  /* 0x0000000a140c7c24 */ /* 0x040fe4000f8e02ff */
[----:B------:R-:W-:-:S03]  /*1960*/  IMAD.WIDE.U32 R8, R20, UR8, R8 ;  /* 0x0000000814087c25 */ /* 0x000fc6000f8e0008 */
[----:B------:R-:W-:Y:S01]  /*1970*/  IADD3 R3, -R10, UR5, RZ ;  /* 0x000000050a037c10 */ /* 0x000fe2000fffe1ff */
[----:B------:R-:W-:-:S03]  /*1980*/  IMAD R5, R21, UR8, R12 ;  /* 0x0000000815057c24 */ /* 0x000fc6000f8e020c */
[----:B------:R-:W-:Y:S01]  /*1990*/  ISETP.GE.AND P0, PT, R2, R3, PT ;  /* 0x000000030200720c */ /* 0x000fe20003f06270 */
[----:B------:R-:W-:Y:S01]  /*19a0*/  IMAD R12, R6, UR11, RZ ;  /* 0x0000000b060c7c24 */ /* 0x000fe2000f8e02ff */
[----:B------:R-:W-:Y:S02]  /*19b0*/  IADD3 R9, R9, R5, RZ ;  /* 0x0000000509097210 */ /* 0x000fe40007ffe0ff */
[----:B------:R-:W-:Y:S01]  /*19c0*/  ISETP.GT.OR P0, PT, R2, 0x3f, P0 ;  /* 0x0000003f0200780c */ /* 0x000fe20000704670 */
[----:B------:R-:W-:Y:S02]  /*19d0*/  IMAD R5, R7, UR9, R12 ;  /* 0x0000000907057c24 */ /* 0x000fe4000f8e020c */
[----:B------:R-:W-:-:S05]  /*19e0*/  IMAD.WIDE.U32 R12, R6, UR9, R8 ;  /* 0x00000009060c7c25 */ /* 0x000fca000f8e0008 */
[----:B------:R-:W-:-:S05]  /*19f0*/  IADD3 R5, R13, R5, RZ ;  /* 0x000000050d057210 */ /* 0x000fca0007ffe0ff */
[----:B------:R-:W-:Y:S05]  /*1a00*/  @P0 BRA `(.L_x_55) ;  /* 0x0000000000500947 */ /* 0x000fea0003800000 */
[----:B------:R-:W0:Y:S01]  /*1a10*/  LDC.64 R14, c[0x0][0x2a8] ;  /* 0x0000aa00ff0e7b82 */ /* 0x000e220000000a00 */
[----:B------:R-:W-:Y:S01]  /*1a20*/  SHF.R.S32.HI R3, RZ, 0x1f, R2 ;  /* 0x0000001fff037819 */ /* 0x000fe20000011402 */
[----:B------:R-:W-:Y:S01]  /*1a30*/  ULDC.64 UR4, c[0x0][0x2a0] ;  /* 0x0000a80000047ab9 */ /* 0x000fe20000000a00 */
[----:B------:R-:W-:-:S04]  /*1a40*/  IADD3 R6, P0, R10, R2, RZ ;  /* 0x000000020a067210 */ /* 0x000fc80007f1e0ff */
[----:B------:R-:W-:Y:S01]  /*1a50*/  LEA.HI.X.SX32 R7, R10, R3, 0x1, P0 ;  /* 0x000000030a077211 */ /* 0x000fe200000f0eff */
[----:B------:R-:W1:Y:S01]  /*1a60*/  LDC.64 R16, c[0x0][0x2b0] ;  /* 0x0000ac00ff107b82 */ /* 0x000e620000000a00 */
[----:B------:R-:W-:Y:S01]  /*1a70*/  FSETP.NEU.FTZ.AND P0, PT, R4, -INF , PT ;  /* 0xff8000000400780b */ /* 0x000fe20003f1d000 */
[C---:B0-----:R-:W-:Y:S02]  /*1a80*/  IMAD R8, R14.reuse, UR10, RZ ;  /* 0x0000000a0e087c24 */ /* 0x041fe4000f8e02ff */
[----:B------:R-:W-:-:S04]  /*1a90*/  IMAD.WIDE.U32 R6, R14, UR8, R6 ;  /* 0x000000080e067c25 */ /* 0x000fc8000f8e0006 */
[----:B------:R-:W-:Y:S02]  /*1aa0*/  IMAD R3, R15, UR8, R8 ;  /* 0x000000080f037c24 */ /* 0x000fe4000f8e0208 */
[----:B-1----:R-:W-:-:S03]  /*1ab0*/  IMAD R8, R16, UR11, RZ ;  /* 0x0000000b10087c24 */ /* 0x002fc6000f8e02ff */
[----:B------:R-:W-:Y:S01]  /*1ac0*/  IADD3 R7, R7, R3, RZ ;  /* 0x0000000307077210 */ /* 0x000fe20007ffe0ff */
[----:B------:R-:W-:Y:S02]  /*1ad0*/  IMAD R9, R17, UR9, R8 ;  /* 0x0000000911097c24 */ /* 0x000fe4000f8e0208 */
[----:B------:R-:W-:Y:S01]  /*1ae0*/  FMUL.FTZ R3, R4, 1.4426950216293334961 ;  /* 0x3fb8aa3b04037820 */ /* 0x000fe20000410000 */
[----:B------:R-:W-:-:S04]  /*1af0*/  IMAD.WIDE.U32 R6, R16, UR9, R6 ;  /* 0x0000000910067c25 */ /* 0x000fc8000f8e0006 */
[----:B------:R-:W-:Y:S02]  /*1b00*/  FSEL R3, R3, RZ, P0 ;  /* 0x000000ff03037208 */ /* 0x000fe40000000000 */
[----:B------:R-:W-:Y:S02]  /*1b10*/  IADD3 R7, R7, R9, RZ ;  /* 0x0000000907077210 */ /* 0x000fe40007ffe0ff */
[----:B------:R-:W-:-:S04]  /*1b20*/  LEA R8, P1, R6, UR4, 0x2 ;  /* 0x0000000406087c11 */ /* 0x000fc8000f8210ff */
[----:B------:R-:W-:-:S05]  /*1b30*/  LEA.HI.X R9, R6, UR5, R7, 0x2, P1 ;  /* 0x0000000506097c11 */ /* 0x000fca00088f1407 */
[----:B------:R0:W-:Y:S04]  /*1b40*/  STG.E desc[UR6][R8.64], R3 ;  /* 0x0000000308007986 */ /* 0x0001e8000c101906 */
.L_x_55:
[----:B------:R-:W-:Y:S05]  /*1b50*/  BSYNC B0 ;  /* 0x0000000000007941 */ /* 0x000fea0003800000 */
.L_x_54:
[----:B------:R-:W-:Y:S01]  /*1b60*/  ULDC.64 UR12, c[0x0][0x2e8] ;  /* 0x0000ba00000c7ab9 */ /* 0x000fe20000000a00 */
[----:B------:R-:W-:Y:S01]  /*1b70*/  ULDC.64 UR4, c[0x0][0x2b8] ;  /* 0x0000ae0000047ab9 */ /* 0x000fe20000000a00 */
[----:B------:R-:W-:Y:S02]  /*1b80*/  ISETP.NE.U32.AND P0, PT, RZ, UR12, PT ;  /* 0x0000000cff007c0c */ /* 0x000fe4000bf05070 */
[C---:B------:R-:W-:Y:S02]  /*1b90*/  LEA R4, P1, R12.reuse, UR4, 0x2 ;  /* 0x000000040c047c11 */ /* 0x040fe4000f8210ff */
[----:B------:R-:W-:Y:S02]  /*1ba0*/  ISETP.NE.AND.EX P0, PT, RZ, UR13, PT, P0 ;  /* 0x0000000dff007c0c */ /* 0x000fe4000bf05300 */
[----:B------:R-:W-:Y:S02]  /*1bb0*/  LEA.HI.X R5, R12, UR5, R5, 0x2, P1 ;  /* 0x000000050c057c11 */ /* 0x000fe400088f1405 */
[----:B------:R-:W-:-:S03]  /*1bc0*/  ISETP.NE.OR P0, PT, R2, RZ, !P0 ;  /* 0x000000ff0200720c */ /* 0x000fc60004705670 */
[----:B------:R1:W-:Y:S04]  /*1bd0*/  STG.E.128 desc[UR6][R4.64], RZ ;  /* 0x000000ff04007986 */ /* 0x0003e8000c101d06 */
        /* <DEDUP_REMOVED lines=10> */
[----:B------:R1:W-:Y:S01]  /*1c80*/  STG.E.128 desc[UR6][R4.64+0xb000], RZ ;  /* 0x00b000ff04007986 */ /* 0x0003e2000c101d06 */
[----:B------:R-:W-:Y:S05]  /*1c90*/  @P0 EXIT ;  /* 0x000000000000094d */ /* 0x000fea0003800000 */
[----:B-1----:R-:W1:Y:S08]  /*1ca0*/  LDC R5, c[0x0][0x2e0] ;  /* 0x0000b800ff057b82 */ /* 0x002e700000000800 */
[----:B------:R-:W2:Y:S08]  /*1cb0*/  LDC R7, c[0x0][0x220] ;  /* 0x00008800ff077b82 */ /* 0x000eb00000000800 */
[----:B0-----:R-:W0:Y:S01]  /*1cc0*/  LDC.64 R2, c[0x0][0x2e8] ;  /* 0x0000ba00ff027b82 */ /* 0x001e220000000a00 */
[----:B-1----:R-:W-:-:S04]  /*1cd0*/  IMAD R0, R0, R5, UR9 ;  /* 0x0000000900007e24 */ /* 0x002fc8000f8e0205 */
[----:B--2---:R-:W-:-:S04]  /*1ce0*/  IMAD R5, R0, R7, UR8 ;  /* 0x0000000800057e24 */ /* 0x004fc8000f8e0207 */
[----:B0-----:R-:W-:-:S05]  /*1cf0*/  IMAD.WIDE R2, R5, 0x4, R2 ;  /* 0x0000000405027825 */ /* 0x001fca00078e0202 */
[----:B------:R-:W-:Y:S01]  /*1d00*/  STG.E desc[UR6][R2.64], RZ ;  /* 0x000000ff02007986 */ /* 0x000fe2000c101906 */
[----:B------:R-:W-:Y:S05]  /*1d10*/  EXIT ;  /* 0x000000000000794d */ /* 0x000fea0003800000 */
.L_x_56:
        /* <DEDUP_REMOVED lines=14> */
.L_x_135:


//--------------------- .text._ZN7cutlass13device_kernelIN5flash19enable_sm80_to_sm89INS1_16FlashAttnBwdSm80INS1_25CollectiveMainloopBwdSm80ILi2ELi1EN4cute5tupleIJNS5_1CILi64EEENS7_ILi80EEENS7_ILi192EEEEEENS_6half_tEfNS_4arch4Sm80ELb1ELb0ELb1ELb1ELb0ELb0ELb1ELb0ELi2ELi4ELi2ELi2ELb0EEENS1_21CollectiveEpilogueBwdISB_SC_SE_Li256ELb1ELb1ELi4EEENS1_25SingleTileBwdLPTSchedulerILb1ELi80ELb0EEEEEEEEEvNT_6ParamsE --------------------------
	.section	.text._ZN7cutlass13device_kernelIN5flash19enable_sm80_to_sm89INS1_16FlashAttnBwdSm80INS1_25CollectiveMainloopBwdSm80ILi2ELi1EN4cute5tupleIJNS5_1CILi64EEENS7_ILi80EEENS7_ILi192EEEEEENS_6half_tEfNS_4arch4Sm80ELb1ELb0ELb1ELb1ELb0ELb0ELb1ELb0ELi2ELi4ELi2ELi2ELb0EEENS1_21CollectiveEpilogueBwdISB_SC_SE_Li256ELb1ELb1ELi4EEENS1_25SingleTileBwdLPTSchedulerILb1ELi80ELb0EEEEEEEEEvNT_6ParamsE,"ax",@progbits
	.align	128
.text._ZN7cutlass13device_kernelIN5flash19enable_sm80_to_sm89INS1_16FlashAttnBwdSm80INS1_25CollectiveMainloopBwdSm80ILi2ELi1EN4cute5tupleIJNS5_1CILi64EEENS7_ILi80EEENS7_ILi192EEEEEENS_6half_tEfNS_4arch4Sm80ELb1ELb0ELb1ELb1ELb0ELb0ELb1ELb0ELi2ELi4ELi2ELi2ELb0EEENS1_21CollectiveEpilogueBwdISB_SC_SE_Li256ELb1ELb1ELi4EEENS1_25SingleTileBwdLPTSchedulerILb1ELi80ELb0EEEEEEEEEvNT_6ParamsE:
        .type           _ZN7cutlass13device_kernelIN5flash19enable_sm80_to_sm89INS1_16FlashAttnBwdSm80INS1_25CollectiveMainloopBwdSm80ILi2ELi1EN4cute5tupleIJNS5_1CILi64EEENS7_ILi80EEENS7_ILi192EEEEEENS_6half_tEfNS_4arch4Sm80ELb1ELb0ELb1ELb1ELb0ELb0ELb1ELb0ELi2ELi4ELi2ELi2ELb0EEENS1_21CollectiveEpilogueBwdISB_SC_SE_Li256ELb1ELb1ELi4EEENS1_25SingleTileBwdLPTSchedulerILb1ELi80ELb0EEEEEEEEEvNT_6ParamsE,@function
        .size           _ZN7cutlass13device_kernelIN5flash19enable_sm80_to_sm89INS1_16FlashAttnBwdSm80INS1_25CollectiveMainloopBwdSm80ILi2ELi1EN4cute5tupleIJNS5_1CILi64EEENS7_ILi80EEENS7_ILi192EEEEEENS_6half_tEfNS_4arch4Sm80ELb1ELb0ELb1ELb1ELb0ELb0ELb1ELb0ELi2ELi4ELi2ELi2ELb0EEENS1_21CollectiveEpilogueBwdISB_SC_SE_Li256ELb1ELb1ELi4EEENS1_25SingleTileBwdLPTSchedulerILb1ELi80ELb0EEEEEEEEEvNT_6ParamsE,(.L_x_136 - _ZN7cutlass13device_kernelIN5flash19enable_sm80_to_sm89INS1_16FlashAttnBwdSm80INS1_25CollectiveMainloopBwdSm80ILi2ELi1EN4cute5tupleIJNS5_1CILi64EEENS7_ILi80EEENS7_ILi192EEEEEENS_6half_tEfNS_4arch4Sm80ELb1ELb0ELb1ELb1ELb0ELb0ELb1ELb0ELi2ELi4ELi2ELi2ELb0EEENS1_21CollectiveEpilogueBwdISB_SC_SE_Li256ELb1ELb1ELi4EEENS1_25SingleTileBwdLPTSchedulerILb1ELi80ELb0EEEEEEEEEvNT_6ParamsE)
        .other          _ZN7cutlass13device_kernelIN5flash19enable_sm80_to_sm89INS1_16FlashAttnBwdSm80INS1_25CollectiveMainloopBwdSm80ILi2ELi1EN4cute5tupleIJNS5_1CILi64EEENS7_ILi80EEENS7_ILi192EEEEEENS_6half_tEfNS_4arch4Sm80ELb1ELb0ELb1ELb1ELb0ELb0ELb1ELb0ELi2ELi4ELi2ELi2ELb0EEENS1_21CollectiveEpilogueBwdISB_SC_SE_Li256ELb1ELb1ELi4EEENS1_25SingleTileBwdLPTSchedulerILb1ELi80ELb0EEEEEEEEEvNT_6ParamsE,@"STO_CUDA_ENTRY STV_DEFAULT"
_ZN7cutlass13device_kernelIN5flash19enable_sm80_to_sm89INS1_16FlashAttnBwdSm80INS1_25CollectiveMainloopBwdSm80ILi2ELi1EN4cute5tupleIJNS5_1CILi64EEENS7_ILi80EEENS7_ILi192EEEEEENS_6half_tEfNS_4arch4Sm80ELb1ELb0ELb1ELb1ELb0ELb0ELb1ELb0ELi2ELi4ELi2ELi2ELb0EEENS1_21CollectiveEpilogueBwdISB_SC_SE_Li256ELb1ELb1ELi4EEENS1_25SingleTileBwdLPTSchedulerILb1ELi80ELb0EEEEEEEEEvNT_6ParamsE:
[----:B------:R-:W-:Y:S01]  /*0000*/  LDC R1, c[0x0][0x28] ;  /* 0x00000a00ff017b82 */ /* 0x000fe20000000800 */
[----:B------:R-:W-:Y:S05]  /*0010*/  EXIT ;  /* 0x000000000000794d */ /* 0x000fea0003800000 */
.L_x_57:
        /* <DEDUP_REMOVED lines=14> */
.L_x_136:


//--------------------- .text._ZN7cutlass13device_kernelIN5flash19enable_sm80_to_sm89INS1_16FlashAttnBwdSm80INS1_25CollectiveMainloopBwdSm80ILi2ELi1EN4cute5tupleIJNS5_1CILi64EEENS7_ILi80EEENS7_ILi192EEEEEENS_6half_tEfNS_4arch4Sm80ELb1ELb0ELb1ELb1ELb1ELb0ELb1ELb0ELi2ELi4ELi2ELi2ELb0EEENS1_21CollectiveEpilogueBwdISB_SC_SE_Li256ELb1ELb1ELi4EEENS1_25SingleTileBwdLPTSchedulerILb1ELi80ELb1EEEEEEEEEvNT_6ParamsE --------------------------
	.section	.text._ZN7cutlass13device_kernelIN5flash19enable_sm80_to_sm89INS1_16FlashAttnBwdSm80INS1_25CollectiveMainloopBwdSm80ILi2ELi1EN4cute5tupleIJNS5_1CILi64EEENS7_ILi80EEENS7_ILi192EEEEEENS_6half_tEfNS_4arch4Sm80ELb1ELb0ELb1ELb1ELb1ELb0ELb1ELb0ELi2ELi4ELi2ELi2ELb0EEENS1_21CollectiveEpilogueBwdISB_SC_SE_Li256ELb1ELb1ELi4EEENS1_25SingleTileBwdLPTSchedulerILb1ELi80ELb1EEEEEEEEEvNT_6ParamsE,"ax",@progbits
	.align	128
.text._ZN7cutlass13device_kernelIN5flash19enable_sm80_to_sm89INS1_16FlashAttnBwdSm80INS1_25CollectiveMainloopBwdSm80ILi2ELi1EN4cute5tupleIJNS5_1CILi64EEENS7_ILi80EEENS7_ILi192EEEEEENS_6half_tEfNS_4arch4Sm80ELb1ELb0ELb1ELb1ELb1ELb0ELb1ELb0ELi2ELi4ELi2ELi2ELb0EEENS1_21CollectiveEpilogueBwdISB_SC_SE_Li256ELb1ELb1ELi4EEENS1_25SingleTileBwdLPTSchedulerILb1ELi80ELb1EEEEEEEEEvNT_6ParamsE:
        .type           _ZN7cutlass13device_kernelIN5flash19enable_sm80_to_sm89INS1_16FlashAttnBwdSm80INS1_25CollectiveMainloopBwdSm80ILi2ELi1EN4cute5tupleIJNS5_1CILi64EEENS7_ILi80EEENS7_ILi192EEEEEENS_6half_tEfNS_4arch4Sm80ELb1ELb0ELb1ELb1ELb1ELb0ELb1ELb0ELi2ELi4ELi2ELi2ELb0EEENS1_21CollectiveEpilogueBwdISB_SC_SE_Li256ELb1ELb1ELi4EEENS1_25SingleTileBwdLPTSchedulerILb1ELi80ELb1EEEEEEEEEvNT_6ParamsE,@function
        .size           _ZN7cutlass13device_kernelIN5flash19enable_sm80_to_sm89INS1_16FlashAttnBwdSm80INS1_25CollectiveMainloopBwdSm80ILi2ELi1EN4cute5tupleIJNS5_1CILi64EEENS7_ILi80EEENS7_ILi192EEEEEENS_6half_tEfNS_4arch4Sm80ELb1ELb0ELb1ELb1ELb1ELb0ELb1ELb0ELi2ELi4ELi2ELi2ELb0EEENS1_21CollectiveEpilogueBwdISB_SC_SE_Li256ELb1ELb1ELi4EEENS1_25SingleTileBwdLPTSchedulerILb1ELi80ELb1EEEEEEEEEvNT_6ParamsE,(.L_x_137 - _ZN7cutlass13device_kernelIN5flash19enable_sm80_to_sm89INS1_16FlashAttnBwdSm80INS1_25CollectiveMainloopBwdSm80ILi2ELi1EN4cute5tupleIJNS5_1CILi64EEENS7_ILi80EEENS7_ILi192EEEEEENS_6half_tEfNS_4arch4Sm80ELb1ELb0ELb1ELb1ELb1ELb0ELb1ELb0ELi2ELi4ELi2ELi2ELb0EEENS1_21CollectiveEpilogueBwdISB_SC_SE_Li256ELb1ELb1ELi4EEENS1_25SingleTileBwdLPTSchedulerILb1ELi80ELb1EEEEEEEEEvNT_6ParamsE)
        .other          _ZN7cutlass13device_kernelIN5flash19enable_sm80_to_sm89INS1_16FlashAttnBwdSm80INS1_25CollectiveMainloopBwdSm80ILi2ELi1EN4cute5tupleIJNS5_1CILi64EEENS7_ILi80EEENS7_ILi192EEEEEENS_6half_tEfNS_4arch4Sm80ELb1ELb0ELb1ELb1ELb1ELb0ELb1ELb0ELi2ELi4ELi2ELi2ELb0EEENS1_21CollectiveEpilogueBwdISB_SC_SE_Li256ELb1ELb1ELi4EEENS1_25SingleTileBwdLPTSchedulerILb1ELi80ELb1EEEEEEEEEvNT_6ParamsE,@"STO_CUDA_ENTRY STV_DEFAULT"
_ZN7cutlass13device_kernelIN5flash19enable_sm80_to_sm89INS1_16FlashAttnBwdSm80INS1_25CollectiveMainloopBwdSm80ILi2ELi1EN4cute5tupleIJNS5_1CILi64EEENS7_ILi80EEENS7_ILi192EEEEEENS_6half_tEfNS_4arch4Sm80ELb1ELb0ELb1ELb1ELb1ELb0ELb1ELb0ELi2ELi4ELi2ELi2ELb0EEENS1_21CollectiveEpilogueBwdISB_SC_SE_Li256ELb1ELb1ELi4EEENS1_25SingleTileBwdLPTSchedulerILb1ELi80ELb1EEEEEEEEEvNT_6ParamsE:
[----:B------:R-:W-:Y:S01]  /*0000*/  LDC R1, c[0x0][0x28] ;  /* 0x00000a00ff017b82 */ /* 0x000fe20000000800 */
[----:B------:R-:W-:Y:S05]  /*0010*/  EXIT ;  /* 0x000000000000794d */ /* 0x000fea0003800000 */
.L_x_58:
        /* <DEDUP_REMOVED lines=14> */
.L_x_137:


//--------------------- .text._ZN7cutlass13device_kernelIN5flash19enable_sm80_to_sm89INS1_16FlashAttnBwdSm80INS1_25CollectiveMainloopBwdSm80ILi2ELi1EN4cute5tupleIJNS5_1CILi64EEENS7_ILi80EEENS7_ILi192EEEEEENS_6half_tEfNS_4arch4Sm80ELb1ELb0ELb1ELb1ELb0ELb0ELb1ELb0ELi2ELi4ELi2ELi2ELb0EEENS1_24CollectiveEpilogueBwdGQAISB_fSE_Li256ELb1ELb0EEENS1_25SingleTileBwdLPTSchedulerILb1ELi80ELb0EEEEEEEEEvNT_6ParamsE --------------------------
	.section	.text._ZN7cutlass13device_kernelIN5flash19enable_sm80_to_sm89INS1_16FlashAttnBwdSm80INS1_25CollectiveMainloopBwdSm80ILi2ELi1EN4cute5tupleIJNS5_1CILi64EEENS7_ILi80EEENS7_ILi192EEEEEENS_6half_tEfNS_4arch4Sm80ELb1ELb0ELb1ELb1ELb0ELb0ELb1ELb0ELi2ELi4ELi2ELi2ELb0EEENS1_24CollectiveEpilogueBwdGQAISB_fSE_Li256ELb1ELb0EEENS1_25SingleTileBwdLPTSchedulerILb1ELi80ELb0EEEEEEEEEvNT_6ParamsE,"ax",@progbits
	.align	128
.text._ZN7cutlass13device_kernelIN5flash19enable_sm80_to_sm89INS1_16FlashAttnBwdSm80INS1_25CollectiveMainloopBwdSm80ILi2ELi1EN4cute5tupleIJNS5_1CILi64EEENS7_ILi80EEENS7_ILi192EEEEEENS_6half_tEfNS_4arch4Sm80ELb1ELb0ELb1ELb1ELb0ELb0ELb1ELb0ELi2ELi4ELi2ELi2ELb0EEENS1_24CollectiveEpilogueBwdGQAISB_fSE_Li256ELb1ELb0EEENS1_25SingleTileBwdLPTSchedulerILb1ELi80ELb0EEEEEEEEEvNT_6ParamsE:
        .type           _ZN7cutlass13device_kernelIN5flash19enable_sm80_to_sm89INS1_16FlashAttnBwdSm80INS1_25CollectiveMainloopBwdSm80ILi2ELi1EN4cute5tupleIJNS5_1CILi64EEENS7_ILi80EEENS7_ILi192EEEEEENS_6half_tEfNS_4arch4Sm80ELb1ELb0ELb1ELb1ELb0ELb0ELb1ELb0ELi2ELi4ELi2ELi2ELb0EEENS1_24CollectiveEpilogueBwdGQAISB_fSE_Li256ELb1ELb0EEENS1_25SingleTileBwdLPTSchedulerILb1ELi80ELb0EEEEEEEEEvNT_6ParamsE,@function
        .size           _ZN7cutlass13device_kernelIN5flash19enable_sm80_to_sm89INS1_16FlashAttnBwdSm80INS1_25CollectiveMainloopBwdSm80ILi2ELi1EN4cute5tupleIJNS5_1CILi64EEENS7_ILi80EEENS7_ILi192EEEEEENS_6half_tEfNS_4arch4Sm80ELb1ELb0ELb1ELb1ELb0ELb0ELb1ELb0ELi2ELi4ELi2ELi2ELb0EEENS1_24CollectiveEpilogueBwdGQAISB_fSE_Li256ELb1ELb0EEENS1_25SingleTileBwdLPTSchedulerILb1ELi80ELb0EEEEEEEEEvNT_6ParamsE,(.L_x_138 - _ZN7cutlass13device_kernelIN5flash19enable_sm80_to_sm89INS1_16FlashAttnBwdSm80INS1_25CollectiveMainloopBwdSm80ILi2ELi1EN4cute5tupleIJNS5_1CILi64EEENS7_ILi80EEENS7_ILi192EEEEEENS_6half_tEfNS_4arch4Sm80ELb1ELb0ELb1ELb1ELb0ELb0ELb1ELb0ELi2ELi4ELi2ELi2ELb0EEENS1_24CollectiveEpilogueBwdGQAISB_fSE_Li256ELb1ELb0EEENS1_25SingleTileBwdLPTSchedulerILb1ELi80ELb0EEEEEEEEEvNT_6ParamsE)
        .other          _ZN7cutlass13device_kernelIN5flash19enable_sm80_to_sm89INS1_16FlashAttnBwdSm80INS1_25CollectiveMainloopBwdSm80ILi2ELi1EN4cute5tupleIJNS5_1CILi64EEENS7_ILi80EEENS7_ILi192EEEEEENS_6half_tEfNS_4arch4Sm80ELb1ELb0ELb1ELb1ELb0ELb0ELb1ELb0ELi2ELi4ELi2ELi2ELb0EEENS1_24CollectiveEpilogueBwdGQAISB_fSE_Li256ELb1ELb0EEENS1_25SingleTileBwdLPTSchedulerILb1ELi80ELb0EEEEEEEEEvNT_6ParamsE,@"STO_CUDA_ENTRY STV_DEFAULT"
_ZN7cutlass13device_kernelIN5flash19enable_sm80_to_sm89INS1_16FlashAttnBwdSm80INS1_25CollectiveMainloopBwdSm80ILi2ELi1EN4cute5tupleIJNS5_1CILi64EEENS7_ILi80EEENS7_ILi192EEEEEENS_6half_tEfNS_4arch4Sm80ELb1ELb0ELb1ELb1ELb0ELb0ELb1ELb0ELi2ELi4ELi2ELi2ELb0EEENS1_24CollectiveEpilogueBwdGQAISB_fSE_Li256ELb1ELb0EEENS1_25SingleTileBwdLPTSchedulerILb1ELi80ELb0EEEEEEEEEvNT_6ParamsE:
[----:B------:R-:W-:Y:S01]  /*0000*/  LDC R1, c[0x0][0x28] ;  /* 0x00000a00ff017b82 */ /* 0x000fe20000000800 */
[----:B------:R-:W-:Y:S05]  /*0010*/  EXIT ;  /* 0x000000000000794d */ /* 0x000fea0003800000 */
.L_x_59:
        /* <DEDUP_REMOVED lines=14> */
.L_x_138:


//--------------------- .text._ZN7cutlass13device_kernelIN5flash32FlashAttnBwdPostprocessConvertdQIN4cute5tupleIJNS3_1CILi80EEENS5_ILi192EEEEEENS_6half_tEfNS_4arch4Sm80ELi256ENS3_8TiledMMAINS3_8MMA_AtomIJNS3_28SM80_16x8x16_F32F16F16F32_TNEEEENS3_6LayoutINS4_IJNS5_ILi4EEENS5_ILi2EEENS5_ILi1EEEEEENS4_IJSJ_SH_NS5_ILi0EEEEEEEENS4_IJNS5_ILi64EEENS5_ILi16EEESP_EEEEELb1EEEEEvNT_6ParamsE --------------------------
	.section	.text._ZN7cutlass13device_kernelIN5flash32FlashAttnBwdPostprocessConvertdQIN4cute5tupleIJNS3_1CILi80EEENS5_ILi192EEEEEENS_6half_tEfNS_4arch4Sm80ELi256ENS3_8TiledMMAINS3_8MMA_AtomIJNS3_28SM80_16x8x16_F32F16F16F32_TNEEEENS3_6LayoutINS4_IJNS5_ILi4EEENS5_ILi2EEENS5_ILi1EEEEEENS4_IJSJ_SH_NS5_ILi0EEEEEEEENS4_IJNS5_ILi64EEENS5_ILi16EEESP_EEEEELb1EEEEEvNT_6ParamsE,"ax",@progbits
	.align	128
.text._ZN7cutlass13device_kernelIN5flash32FlashAttnBwdPostprocessConvertdQIN4cute5tupleIJNS3_1CILi80EEENS5_ILi192EEEEEENS_6half_tEfNS_4arch4Sm80ELi256ENS3_8TiledMMAINS3_8MMA_AtomIJNS3_28SM80_16x8x16_F32F16F16F32_TNEEEENS3_6LayoutINS4_IJNS5_ILi4EEENS5_ILi2EEENS5_ILi1EEEEEENS4_IJSJ_SH_NS5_ILi0EEEEEEEENS4_IJNS5_ILi64EEENS5_ILi16EEESP_EEEEELb1EEEEEvNT_6ParamsE:
        .type           _ZN7cutlass13device_kernelIN5flash32FlashAttnBwdPostprocessConvertdQIN4cute5tupleIJNS3_1CILi80EEENS5_ILi192EEEEEENS_6half_tEfNS_4arch4Sm80ELi256ENS3_8TiledMMAINS3_8MMA_AtomIJNS3_28SM80_16x8x16_F32F16F16F32_TNEEEENS3_6LayoutINS4_IJNS5_ILi4EEENS5_ILi2EEENS5_ILi1EEEEEENS4_IJSJ_SH_NS5_ILi0EEEEEEEENS4_IJNS5_ILi64EEENS5_ILi16EEESP_EEEEELb1EEEEEvNT_6ParamsE,@function
        .size           _ZN7cutlass13device_kernelIN5flash32FlashAttnBwdPostprocessConvertdQIN4cute5tupleIJNS3_1CILi80EEENS5_ILi192EEEEEENS_6half_tEfNS_4arch4Sm80ELi256ENS3_8TiledMMAINS3_8MMA_AtomIJNS3_28SM80_16x8x16_F32F16F16F32_TNEEEENS3_6LayoutINS4_IJNS5_ILi4EEENS5_ILi2EEENS5_ILi1EEEEEENS4_IJSJ_SH_NS5_ILi0EEEEEEEENS4_IJNS5_ILi64EEENS5_ILi16EEESP_EEEEELb1EEEEEvNT_6ParamsE,(.L_x_139 - _ZN7cutlass13device_kernelIN5flash32FlashAttnBwdPostprocessConvertdQIN4cute5tupleIJNS3_1CILi80EEENS5_ILi192EEEEEENS_6half_tEfNS_4arch4Sm80ELi256ENS3_8TiledMMAINS3_8MMA_AtomIJNS3_28SM80_16x8x16_F32F16F16F32_TNEEEENS3_6LayoutINS4_IJNS5_ILi4EEENS5_ILi2EEENS5_ILi1EEEEEENS4_IJSJ_SH_NS5_ILi0EEEEEEEENS4_IJNS5_ILi64EEENS5_ILi16EEESP_EEEEELb1EEEEEvNT_6ParamsE)
        .other          _ZN7cutlass13device_kernelIN5flash32FlashAttnBwdPostprocessConvertdQIN4cute5tupleIJNS3_1CILi80EEENS5_ILi192EEEEEENS_6half_tEfNS_4arch4Sm80ELi256ENS3_8TiledMMAINS3_8MMA_AtomIJNS3_28SM80_16x8x16_F32F16F16F32_TNEEEENS3_6LayoutINS4_IJNS5_ILi4EEENS5_ILi2EEENS5_ILi1EEEEEENS4_IJSJ_SH_NS5_ILi0EEEEEEEENS4_IJNS5_ILi64EEENS5_ILi16EEESP_EEEEELb1EEEEEvNT_6ParamsE,@"STO_CUDA_ENTRY STV_DEFAULT"
_ZN7cutlass13device_kernelIN5flash32FlashAttnBwdPostprocessConvertdQIN4cute5tupleIJNS3_1CILi80EEENS5_ILi192EEEEEENS_6half_tEfNS_4arch4Sm80ELi256ENS3_8TiledMMAINS3_8MMA_AtomIJNS3_28SM80_16x8x16_F32F16F16F32_TNEEEENS3_6LayoutINS4_IJNS5_ILi4EEENS5_ILi2EEENS5_ILi1EEEEEENS4_IJSJ_SH_NS5_ILi0EEEEEEEENS4_IJNS5_ILi64EEENS5_ILi16EEESP_EEEEELb1EEEEEvNT_6ParamsE:
[----:B------:R-:W-:Y:S08]  /*0000*/  LDC R1, c[0x0][0x28] ;  /* 0x00000a00ff017b82 */ /* 0x000ff00000000800 */
[----:B------:R-:W0:Y:S01]  /*0010*/  LDC.64 R4, c[0x0][0x278] ;  /* 0x00009e00ff047b82 */ /* 0x000e220000000a00 */
[----:B------:R-:W1:Y:S01]  /*0020*/  S2R R11, SR_CTAID.Z ;  /* 0x00000000000b7919 */ /* 0x000e620000002700 */
[----:B------:R-:W-:Y:S01]  /*0030*/  ULDC.64 UR4, c[0x0][0x270] ;  /* 0x00009c0000047ab9 */ /* 0x000fe20000000a00 */
[----:B------:R-:W-:Y:S01]  /*0040*/  ULDC.64 UR6, c[0x0][0x208] ;  /* 0x0000820000067ab9 */ /* 0x000fe20000000a00 */
[----:B------:R-:W-:-:S04]  /*0050*/  ISETP.NE.U32.AND P0, PT, RZ, UR4, PT ;  /* 0x00000004ff007c0c */ /* 0x000fc8000bf05070 */
[----:B------:R-:W1:Y:S01]  /*0060*/  LDC.64 R2, c[0x0][0x270] ;  /* 0x00009c00ff027b82 */ /* 0x000e620000000a00 */
[----:B------:R-:W-:Y:S02]  /*0070*/  ISETP.NE.AND.EX P0, PT, RZ, UR5, PT, P0 ;  /* 0x00000005ff007c0c */ /* 0x000fe4000bf05300 */
[----:B0-----:R-:W-:-:S04]  /*0080*/  ISETP.NE.U32.AND P1, PT, R4, RZ, PT ;  /* 0x000000ff0400720c */ /* 0x001fc80003f25070 */
[----:B------:R-:W-:Y:S01]  /*0090*/  ISETP.NE.AND.EX P1, PT, R5, RZ, PT, P1 ;  /* 0x000000ff0500720c */ /* 0x000fe20003f25310 */
[----:B------:R-:W0:Y:S01]  /*00a0*/  LDC R64, c[0x0][0x240] ;  /* 0x00009000ff407b82 */ /* 0x000e220000000800 */
[----:B-1----:R-:W-:-:S05]  /*00b0*/  IMAD.WIDE R2, R11, 0x4, R2 ;  /* 0x000000040b027825 */ /* 0x002fca00078e0202 */
[----:B------:R1:W5:Y:S06]  /*00c0*/  @P0 LDG.E R69, desc[UR6][R2.64] ;  /* 0x0000000602450981 */ /* 0x00036c000c1e1900 */
[----:B------:R-:W2:Y:S01]  /*00d0*/  @P1 LDC.64 R4, c[0x0][0x278] ;  /* 0x00009e00ff041b82 */ /* 0x000ea20000000a00 */
[----:B------:R-:W3:Y:S01]  /*00e0*/  S2R R65, SR_CTAID.X ;  /* 0x0000000000417919 */ /* 0x000ee20000002500 */
[----:B--2---:R-:W-:-:S05]  /*00f0*/  @P1 IMAD.WIDE R4, R11, 0x4, R4 ;  /* 0x000000040b041825 */ /* 0x004fca00078e0204 */
[----:B0-----:R1:W5:Y:S01]  /*0100*/  @P1 LDG.E R64, desc[UR6][R4.64] ;  /* 0x0000000604401981 */ /* 0x001362000c1e1900 */
[----:B---3--:R-:W-:Y:S01]  /*0110*/  IMAD R7, R65, 0x50, RZ ;  /* 0x0000005041077824 */ /* 0x008fe200078e02ff */
[----:B------:R-:W-:Y:S06]  /*0120*/  @P1 BRA `(.L_x_60) ;  /* 0x0000000000101947 */ /* 0x000fec0003800000 */
[----:B------:R-:W-:Y:S05]  /*0130*/  @!P0 BRA `(.L_x_60) ;  /* 0x00000000000c8947 */ /* 0x000fea0003800000 */
[----:B-1----:R-:W2:Y:S04]  /*0140*/  LDG.E R5, desc[UR6][R2.64] ;  /* 0x0000000602057981 */ /* 0x002ea8000c1e1900 */
[----:B-----5:R-:W2:Y:S02]  /*0150*/  LDG.E R64, desc[UR6][R2.64+0x4] ;  /* 0x0000040602407981 */ /* 0x020ea4000c1e1900 */
[----:B--2---:R-:W-:-:S07]  /*0160*/  IMAD.IADD R64, R64, 0x1, -R5 ;  /* 0x0000000140407824 */ /* 0x004fce00078e0a05 */
.L_x_60:
[----:B-1----:R-:W0:Y:S01]  /*0170*/  S2R R3, SR_TID.X ;  /* 0x0000000000037919 */ /* 0x002e220000002100 */
[----:B------:R-:W-:Y:S01]  /*0180*/  ISETP.NE.U32.AND P1, PT, RZ, UR4, PT ;  /* 0x00000004ff007c0c */ /* 0x000fe2000bf25070 */
[----:B-----5:R-:W-:Y:S01]  /*0190*/  @P0 IMAD R0, R11, 0x50, R69 ;  /* 0x000000500b000824 */ /* 0x020fe200078e0245 */
[----:B------:R-:W-:Y:S02]  /*01a0*/  ISETP.GE.AND P2, PT, R7, R64, PT ;  /* 0x000000400700720c */ /* 0x000fe40003f46270 */
[----:B------:R-:W-:Y:S01]  /*01b0*/  ISETP.NE.AND.EX P1, PT, RZ, UR5, PT, P1 ;  /* 0x00000005ff007c0c */ /* 0x000fe2000bf25310 */
[----:B------:R-:W-:-:S12]  /*01c0*/  @P0 IMAD.HI R0, R0, 0x66666667, RZ ;  /* 0x6666666700000827 */ /* 0x000fd800078e02ff */
[----:B------:R-:W-:Y:S05]  /*01d0*/  @P1 EXIT P2 ;  /* 0x000000000000194d */ /* 0x000fea0001000000 */
[----:B------:R-:W1:Y:S01]  /*01e0*/  S2UR UR8, SR_CTAID.Y ;  /* 0x00000000000879c3 */ /* 0x000e620000002600 */
[----:B------:R-:W-:Y:S01]  /*01f0*/  @P0 SHF.R.U32.HI R5, RZ, 0x1f, R0 ;  /* 0x0000001fff050819 */ /* 0x000fe20000011600 */
[----:B------:R-:W-:Y:S01]  /*0200*/  IMAD R9, R65, 0x3c00, RZ ;  /* 0x00003c0041097824 */ /* 0x000fe200078e02ff */
[----:B------:R-:W-:Y:S01]  /*0210*/  SHF.R.S32.HI R2, RZ, 0x1f, R11 ;  /* 0x0000001fff027819 */ /* 0x000fe2000001140b */
[----:B0-----:R-:W-:Y:S01]  /*0220*/  IMAD.SHL.U32 R66, R3, 0x4, RZ ;  /* 0x0000000403427824 */ /* 0x001fe200078e00ff */
[----:B------:R-:W-:Y:S01]  /*0230*/  @P0 LEA.HI.SX32 R5, R0, R5, 0x1b ;  /* 0x0000000500050211 */ /* 0x000fe200078fdaff */
[----:B------:R-:W-:Y:S01]  /*0240*/  ULDC.64 UR4, c[0x0][0x230] ;  /* 0x00008c0000047ab9 */ /* 0x000fe20000000a00 */
[----:B------:R-:W-:Y:S01]  /*0250*/  SEL R2, R2, RZ, !P1 ;  /* 0x000000ff02027207 */ /* 0x000fe20004800000 */
[----:B------:R-:W0:Y:S01]  /*0260*/  LDC.64 R12, c[0x0][0x228] ;  /* 0x00008a00ff0c7b82 */ /* 0x000e220000000a00 */
[----:B------:R-:W-:Y:S01]  /*0270*/  SHF.R.S32.HI R0, RZ, 0x1f, R66 ;  /* 0x0000001fff007819 */ /* 0x000fe20000011442 */
[----:B------:R-:W-:Y:S01]  /*0280*/  @P0 IMAD R7, R5, 0x3c00, RZ ;  /* 0x00003c0005070824 */ /* 0x000fe200078e02ff */
[----:B------:R-:W-:-:S02]  /*0290*/  CS2R R4, SRZ ;  /* 0x0000000000047805 */ /* 0x000fc4000001ff00 */
[----:B------:R-:W-:Y:S02]  /*02a0*/  SHF.R.S32.HI R67, RZ, 0x1f, R3 ;  /* 0x0000001fff437819 */ /* 0x000fe40000011403 */
[----:B------:R-:W-:Y:S01]  /*02b0*/  CS2R R76, SRZ ;  /* 0x00000000004c7805 */ /* 0x000fe2000001ff00 */
[--C-:B------:R-:W-:Y:S01]  /*02c0*/  @P0 IMAD.MOV.U32 R4, RZ, RZ, R7.reuse ;  /* 0x000000ffff040224 */ /* 0x100fe200078e0007 */
[----:B------:R-:W-:Y:S01]  /*02d0*/  @P0 SHF.R.S32.HI R5, RZ, 0x1f, R7 ;  /* 0x0000001fff050819 */ /* 0x000fe20000011407 */
[----:B------:R-:W-:Y:S01]  /*02e0*/  IMAD R64, R65, -0x50, R64 ;  /* 0xffffffb041407824 */ /* 0x000fe200078e0240 */
[--C-:B------:R-:W-:Y:S01]  /*02f0*/  SHF.R.S32.HI R7, RZ, 0x1f, R9.reuse ;  /* 0x0000001fff077819 */ /* 0x100fe20000011409 */
[----:B------:R-:W-:Y:S01]  /*0300*/  ULDC UR10, c[0x0][0x268] ;  /* 0x00009a00000a7ab9 */ /* 0x000fe20000000800 */
[----:B------:R-:W-:Y:S01]  /*0310*/  IADD3 R4, P2, P3, R4, R66, R9 ;  /* 0x0000004204047210 */ /* 0x000fe20007b5e009 */
[----:B------:R-:W-:-:S03]  /*0320*/  IMAD R9, R2, UR4, RZ ;  /* 0x0000000402097c24 */ /* 0x000fc6000f8e02ff */
[----:B------:R-:W-:Y:S01]  /*0330*/  IADD3.X R5, R5, R0, R7, P2, P3 ;  /* 0x0000000005057210 */ /* 0x000fe200017e6407 */
[----:B-1----:R-:W-:-:S06]  /*0340*/  USHF.R.S32.HI UR9, URZ, 0x1f, UR8 ;  /* 0x0000001f3f097899 */ /* 0x002fcc0008011408 */
[C---:B0-----:R-:W-:Y:S02]  /*0350*/  IMAD R0, R12.reuse, UR9, RZ ;  /* 0x000000090c007c24 */ /* 0x041fe4000f8e02ff */
[----:B------:R-:W-:-:S04]  /*0360*/  IMAD.WIDE.U32 R4, R12, UR8, R4 ;  /* 0x000000080c047c25 */ /* 0x000fc8000f8e0004 */
[----:B------:R-:W-:Y:S01]  /*0370*/  IMAD R7, R13, UR8, R0 ;  /* 0x000000080d077c24 */ /* 0x000fe2000f8e0200 */
[----:B------:R-:W-:-:S03]  /*0380*/  SEL R0, R11, RZ, !P1 ;  /* 0x000000ff0b007207 */ /* 0x000fc60004800000 */
[----:B------:R-:W-:Y:S02]  /*0390*/  IMAD.IADD R5, R5, 0x1, R7 ;  /* 0x0000000105057824 */ /* 0x000fe400078e0207 */
[C---:B------:R-:W-:Y:S02]  /*03a0*/  IMAD R9, R0.reuse, UR5, R9 ;  /* 0x0000000500097c24 */ /* 0x040fe4000f8e0209 */
[----:B------:R-:W-:Y:S01]  /*03b0*/  IMAD.WIDE.U32 R4, R0, UR4, R4 ;  /* 0x0000000400047c25 */ /* 0x000fe2000f8e0004 */
[----:B------:R-:W-:-:S03]  /*03c0*/  ULDC.64 UR4, c[0x0][0x210] ;  /* 0x0000840000047ab9 */ /* 0x000fc60000000a00 */
[----:B------:R-:W-:Y:S01]  /*03d0*/  IMAD.IADD R5, R5, 0x1, R9 ;  /* 0x0000000105057824 */ /* 0x000fe200078e0209 */
[----:B------:R-:W-:-:S04]  /*03e0*/  LEA R74, P1, R4, UR4, 0x2 ;  /* 0x00000004044a7c11 */ /* 0x000fc8000f8210ff */
[----:B------:R-:W-:-:S05]  /*03f0*/  LEA.HI.X R75, R4, UR5, R5, 0x2, P1 ;  /* 0x00000005044b7c11 */ /* 0x000fca00088f1405 */
[----:B------:R-:W2:Y:S04]  /*0400*/  LDG.E.128 R4, desc[UR6][R74.64] ;  /* 0x000000064a047981 */ /* 0x000ea8000c1e1d00 */
[----:B------:R-:W3:Y:S04]  /*0410*/  LDG.E.128 R8, desc[UR6][R74.64+0x1000] ;  /* 0x001000064a087981 */ /* 0x000ee8000c1e1d00 */
[----:B------:R-:W4:Y:S04]  /*0420*/  LDG.E.128 R12, desc[UR6][R74.64+0x2000] ;  /* 0x002000064a0c7981 */ /* 0x000f28000c1e1d00 */
[----:B------:R-:W5:Y:S04]  /*0430*/  LDG.E.128 R16, desc[UR6][R74.64+0x3000] ;  /* 0x003000064a107981 */ /* 0x000f68000c1e1d00 */
        /* <DEDUP_REMOVED lines=10> */
[----:B------:R0:W5:Y:S01]  /*04e0*/  LDG.E.128 R60, desc[UR6][R74.64+0xe000] ;  /* 0x00e000064a3c7981 */ /* 0x000162000c1e1d00 */
[----:B------:R-:W1:Y:S01]  /*04f0*/  S2UR UR5, SR_CgaCtaId ;  /* 0x00000000000579c3 */ /* 0x000e620000008800 */
[----:B------:R-:W-:Y:S01]  /*0500*/  UMOV UR4, 0x400 ;  /* 0x0000040000047882 */ /* 0x000fe20000000000 */
[CC--:B------:R-:W-:Y:S01]  /*0510*/  LEA.HI R70, R67.reuse, R3.reuse, RZ, 0x2 ;  /* 0x0000000343467211 */ /* 0x0c0fe200078f10ff */
[----:B------:R-:W-:Y:S01]  /*0520*/  @P0 IMAD.MOV.U32 R76, RZ, RZ, R69 ;  /* 0x000000ffff4c0224 */ /* 0x000fe200078e0045 */
[----:B------:R-:W-:Y:S01]  /*0530*/  LEA.HI R71, R67, R3, RZ, 0x3 ;  /* 0x0000000343477211 */ /* 0x000fe200078f18ff */
[----:B------:R-:W-:Y:S01]  /*0540*/  BSSY B0, `(.L_x_61) ;  /* 0x0000178000007945 */ /* 0x000fe20003800000 */
[----:B------:R-:W-:-:S02]  /*0550*/  SHF.R.S32.HI R72, RZ, 0x2, R70 ;  /* 0x00000002ff487819 */ /* 0x000fc40000011446 */
[----:B------:R-:W-:Y:S02]  /*0560*/  SHF.R.S32.HI R68, RZ, 0x1f, R70 ;  /* 0x0000001fff447819 */ /* 0x000fe40000011446 */
[----:B------:R-:W-:Y:S02]  /*0570*/  @P0 SHF.R.S32.HI R77, RZ, 0x1f, R69 ;  /* 0x0000001fff4d0819 */ /* 0x000fe40000011445 */
[----:B------:R-:W-:Y:S02]  /*0580*/  SHF.R.S32.HI R73, RZ, 0x3, R71 ;  /* 0x00000003ff497819 */ /* 0x000fe40000011447 */
[----:B0-----:R-:W-:Y:S02]  /*0590*/  LEA.HI R74, R67, R3, RZ, 0x7 ;  /* 0x00000003434a7211 */ /* 0x001fe400078f38ff */
[----:B------:R-:W-:Y:S02]  /*05a0*/  LEA.HI R69, R68, R72, RZ, 0x3 ;  /* 0x0000004844457211 */ /* 0x000fe400078f18ff */
[----:B------:R-:W-:-:S02]  /*05b0*/  IADD3 R68, P0, R73, R76, RZ ;  /* 0x0000004c49447210 */ /* 0x000fc40007f1e0ff */
[----:B------:R-:W-:Y:S02]  /*05c0*/  LOP3.LUT R74, R74, 0xffffff80, RZ, 0xc0, !PT ;  /* 0xffffff804a4a7812 */ /* 0x000fe400078ec0ff */
[----:B------:R-:W-:Y:S01]  /*05d0*/  LOP3.LUT R76, R69, 0xfffffff8, RZ, 0xc0, !PT ;  /* 0xfffffff8454c7812 */ /* 0x000fe200078ec0ff */
[----:B-1----:R-:W-:Y:S01]  /*05e0*/  ULEA UR4, UR5, UR4, 0x18 ;  /* 0x0000000405047291 */ /* 0x002fe2000f8ec03f */
[----:B------:R-:W-:Y:S02]  /*05f0*/  LOP3.LUT R70, R70, 0xfffffffc, RZ, 0xc0, !PT ;  /* 0xfffffffc46467812 */ /* 0x000fe400078ec0ff */
[----:B------:R-:W-:Y:S01]  /*0600*/  IADD3 R74, R74, R72, -R76 ;  /* 0x000000484a4a7210 */ /* 0x000fe20007ffe84c */
[----:B------:R-:W-:Y:S01]  /*0610*/  UIADD3 UR5, UR4, 0xf000, URZ ;  /* 0x0000f00004057890 */ /* 0x000fe2000fffe03f */
[----:B------:R-:W-:Y:S01]  /*0620*/  LEA.HI R72, R67, R3, RZ, 0x5 ;  /* 0x0000000343487211 */ /* 0x000fe200078f28ff */
[C---:B------:R-:W-:Y:S01]  /*0630*/  IMAD.IADD R70, R3.reuse, 0x1, -R70 ;  /* 0x0000000103467824 */ /* 0x040fe200078e0a46 */
[----:B------:R-:W-:-:S02]  /*0640*/  LEA R75, R3, UR4, 0x4 ;  /* 0x00000004034b7c11 */ /* 0x000fc4000f8e20ff */
[----:B------:R-:W-:Y:S02]  /*0650*/  LEA.HI R67, R67, R3, RZ, 0x6 ;  /* 0x0000000343437211 */ /* 0x000fe400078f30ff */
[----:B------:R-:W-:Y:S02]  /*0660*/  VIMNMX R64, R64, 0x50, PT ;  /* 0x0000005040407848 */ /* 0x000fe40003fe0100 */
[----:B------:R-:W-:Y:S01]  /*0670*/  LEA.HI.X.SX32 R69, R73, R77, 0x1, P0 ;  /* 0x0000004d49457211 */ /* 0x000fe200000f0eff */
[----:B------:R-:W-:Y:S01]  /*0680*/  IMAD.SHL.U32 R67, R67, 0x2, RZ ;  /* 0x0000000243437824 */ /* 0x000fe200078e00ff */
[----:B------:R-:W-:Y:S02]  /*0690*/  ISETP.GE.AND P4, PT, R73, R64, PT ;  /* 0x000000404900720c */ /* 0x000fe40003f86270 */
[----:B------:R-:W-:Y:S01]  /*06a0*/  ISETP.GT.AND P3, PT, R3, 0x27f, PT ;  /* 0x0000027f0300780c */ /* 0x000fe20003f64270 */
[----:B------:R-:W-:Y:S01]  /*06b0*/  IMAD.WIDE R68, R65, 0x50, R68 ;  /* 0x0000005041447825 */ /* 0x000fe200078e0244 */
[----:B------:R-:W-:Y:S01]  /*06c0*/  LOP3.LUT R67, R67, 0xffffff80, RZ, 0xc0, !PT ;  /* 0xffffff8043437812 */ /* 0x000fe200078ec0ff */
[----:B--2---:R0:W-:Y:S04]  /*06d0*/  STS.128 [R75], R4 ;  /* 0x000000044b007388 */ /* 0x0041e80000000c00 */
[----:B---3--:R1:W-:Y:S04]  /*06e0*/  STS.128 [R75+0x1000], R8 ;  /* 0x001000084b007388 */ /* 0x0083e80000000c00 */
[----:B----4-:R2:W-:Y:S04]  /*06f0*/  STS.128 [R75+0x2000], R12 ;  /* 0x0020000c4b007388 */ /* 0x0105e80000000c00 */
[----:B-----5:R-:W-:Y:S04]  /*0700*/  STS.128 [R75+0x3000], R16 ;  /* 0x003000104b007388 */ /* 0x020fe80000000c00 */
[----:B------:R-:W-:Y:S01]  /*0710*/  STS.128 [R75+0x4000], R20 ;  /* 0x004000144b007388 */ /* 0x000fe20000000c00 */
[----:B0-----:R-:W-:-:S03]  /*0720*/  SHF.R.S32.HI R4, RZ, 0x1f, R72 ;  /* 0x0000001fff047819 */ /* 0x001fc60000011448 */
[----:B------:R-:W-:Y:S01]  /*0730*/  STS.128 [R75+0x5000], R24 ;  /* 0x005000184b007388 */ /* 0x000fe20000000c00 */
[----:B-1----:R-:W-:Y:S02]  /*0740*/  SHF.R.S32.HI R9, RZ, 0x5, R72 ;  /* 0x00000005ff097819 */ /* 0x002fe40000011448 */
[----:B------:R-:W-:Y:S01]  /*0750*/  SHF.R.S32.HI R8, RZ, 0x1f, R71 ;  /* 0x0000001fff087819 */ /* 0x000fe20000011447 */
[----:B------:R-:W-:Y:S01]  /*0760*/  STS.128 [R75+0x6000], R28 ;  /* 0x0060001c4b007388 */ /* 0x000fe20000000c00 */
[----:B------:R-:W-:Y:S02]  /*0770*/  LEA.HI R4, R4, R9, RZ, 0x2 ;  /* 0x0000000904047211 */ /* 0x000fe400078f10ff */
[----:B------:R-:W-:Y:S01]  /*0780*/  LEA.HI R8, R8, R73, RZ, 0x2 ;  /* 0x0000004908087211 */ /* 0x000fe200078f10ff */
[----:B------:R-:W-:Y:S01]  /*0790*/  STS.128 [R75+0x7000], R32 ;  /* 0x007000204b007388 */ /* 0x000fe20000000c00 */
[----:B------:R-:W-:Y:S02]  /*07a0*/  LOP3.LUT R6, R4, 0xfffffffc, RZ, 0xc0, !PT ;  /* 0xfffffffc04067812 */ /* 0x000fe400078ec0ff */
[----:B------:R-:W-:Y:S01]  /*07b0*/  LOP3.LUT R8, R8, 0xffffffc, RZ, 0xc0, !PT ;  /* 0x0ffffffc08087812 */ /* 0x000fe200078ec0ff */
[----:B------:R-:W-:Y:S01]  /*07c0*/  STS.128 [R75+0x8000], R36 ;  /* 0x008000244b007388 */ /* 0x000fe20000000c00 */
[----:B------:R-:W-:Y:S01]  /*07d0*/  LEA.HI R4, R70, R70, RZ, 0x1 ;  /* 0x0000004646047211 */ /* 0x000fe200078f08ff */
[----:B------:R-:W-:-:S02]  /*07e0*/  IMAD.IADD R11, R9, 0x1, -R6 ;  /* 0x00000001090b7824 */ /* 0x000fc400078e0a06 */
[----:B------:R-:W-:Y:S01]  /*07f0*/  STS.128 [R75+0x9000], R40 ;  /* 0x009000284b007388 */ /* 0x000fe20000000c00 */
[----:B------:R-:W-:Y:S01]  /*0800*/  IMAD.IADD R8, R73, 0x1, -R8 ;  /* 0x0000000149087824 */ /* 0x000fe200078e0a08 */
[----:B------:R-:W-:Y:S01]  /*0810*/  LOP3.LUT R7, R4, 0x3fffffe, RZ, 0xc0, !PT ;  /* 0x03fffffe04077812 */ /* 0x000fe200078ec0ff */
[----:B------:R-:W-:Y:S01]  /*0820*/  IMAD R74, R11, 0x500, R74 ;  /* 0x000005000b4a7824 */ /* 0x000fe200078e024a */
[----:B------:R-:W-:Y:S01]  /*0830*/  STS.128 [R75+0xa000], R44 ;  /* 0x00a0002c4b007388 */ /* 0x000fe20000000c00 */
[C---:B------:R-:W-:Y:S02]  /*0840*/  VIADD R11, R73.reuse, 0x20 ;  /* 0x00000020490b7836 */ /* 0x040fe40000000000 */
[----:B------:R-:W-:Y:S01]  /*0850*/  VIADD R73, R73, 0x40 ;  /* 0x0000004049497836 */ /* 0x000fe20000000000 */
[----:B------:R-:W-:Y:S01]  /*0860*/  STS.128 [R75+0xb000], R48 ;  /* 0x00b000304b007388 */ /* 0x000fe20000000c00 */
[----:B------:R-:W-:Y:S01]  /*0870*/  IMAD R10, R8, 0x10, R67 ;  /* 0x00000010080a7824 */ /* 0x000fe200078e0243 */
[-C--:B------:R-:W-:Y:S01]  /*0880*/  ISETP.GE.AND P0, PT, R11, R64.reuse, PT ;  /* 0x000000400b00720c */ /* 0x080fe20003f06270 */
[----:B------:R-:W-:Y:S01]  /*0890*/  IMAD.IADD R7, R70, 0x1, -R7 ;  /* 0x0000000146077824 */ /* 0x000fe200078e0a07 */
[----:B------:R-:W-:Y:S01]  /*08a0*/  STS.128 [R75+0xc000], R52 ;  /* 0x00c000344b007388 */ /* 0x000fe20000000c00 */
[----:B------:R-:W-:Y:S01]  /*08b0*/  ISETP.GE.AND P1, PT, R73, R64, PT ;  /* 0x000000404900720c */ /* 0x000fe20003f26270 */
[----:B------:R-:W-:-:S02]  /*08c0*/  IMAD.SHL.U32 R4, R4, 0x20, RZ ;  /* 0x0000002004047824 */ /* 0x000fc400078e00ff */
[----:B------:R-:W-:Y:S01]  /*08d0*/  STS.128 [R75+0xd000], R56 ;  /* 0x00d000384b007388 */ /* 0x000fe20000000c00 */
[----:B------:R-:W-:Y:S02]  /*08e0*/  IMAD R74, R7, 0x20, R74 ;  /* 0x00000020074a7824 */ /* 0x000fe400078e024a */
[C---:B------:R-:W-:Y:S01]  /*08f0*/  LOP3.LUT R7, R4.reuse, 0x40, RZ, 0xc0, !PT ;  /* 0x0000004004077812 */ /* 0x040fe200078ec0ff */
[----:B------:R-:W-:Y:S01]  /*0900*/  STS.128 [R75+0xe000], R60 ;  /* 0x00e0003c4b007388 */ /* 0x000fe20000000c00 */
[----:B------:R-:W-:Y:S01]  /*0910*/  BAR.SYNC.DEFER_BLOCKING 0x0 ;  /* 0x0000000000007b1d */ /* 0x000fe20000010000 */
[----:B------:R-:W-:Y:S01]  /*0920*/  LOP3.LUT P2, RZ, R4, 0x40, RZ, 0xc0, !PT ;  /* 0x0000004004ff7812 */ /* 0x000fe2000784c0ff */
[----:B------:R-:W-:Y:S01]  /*0930*/  IMAD.SHL.U32 R9, R9, 0x40, RZ ;  /* 0x0000004009097824 */ /* 0x000fe200078e00ff */
[----:B------:R-:W-:Y:S02]  /*0940*/  LOP3.LUT R4, R71, 0xfffffff8, RZ, 0xc0, !PT ;  /* 0xfffffff847047812 */ /* 0x000fe400078ec0ff */
[----:B------:R-:W-:-:S02]  /*0950*/  LEA.HI R7, R7, R7, RZ, 0x1d ;  /* 0x0000000707077211 */ /* 0x000fc400078fe8ff */
[----:B------:R-:W-:Y:S01]  /*0960*/  LOP3.LUT R9, R9, 0x40, RZ, 0xc0, !PT ;  /* 0x0000004009097812 */ /* 0x000fe200078ec0ff */
[----:B------:R-:W-:Y:S02]  /*0970*/  IMAD.IADD R4, R3, 0x1, -R4 ;  /* 0x0000000103047824 */ /* 0x000fe400078e0a04 */
[----:B------:R-:W-:-:S03]  /*0980*/  IMAD.IADD R74, R7, 0x1, R74 ;  /* 0x00000001074a7824 */ /* 0x000fc600078e024a */
[C---:B------:R-:W-:Y:S01]  /*0990*/  LEA.HI R7, R4.reuse, R4, RZ, 0x1 ;  /* 0x0000000404077211 */ /* 0x040fe200078f08ff */
[----:B------:R-:W-:Y:S01]  /*09a0*/  IMAD.SHL.U32 R4, R4, 0x8, RZ ;  /* 0x0000000804047824 */ /* 0x000fe200078e00ff */
[----:B--2---:R-:W-:Y:S02]  /*09b0*/  LEA R12, R74, UR5, 0x1 ;  /* 0x000000054a0c7c11 */ /* 0x004fe4000f8e08ff */
[----:B------:R-:W-:Y:S02]  /*09c0*/  SHF.R.S32.HI R7, RZ, 0x1, R7 ;  /* 0x00000001ff077819 */ /* 0x000fe40000011407 */
[----:B------:R-:W-:Y:S02]  /*09d0*/  LOP3.LUT R8, R9, 0x8, R4, 0xf8, !PT ;  /* 0x0000000809087812 */ /* 0x000fe400078ef804 */
[----:B------:R-:W-:Y:S01]  /*09e0*/  SHF.R.U32.HI R9, RZ, 0x3, R9 ;  /* 0x00000003ff097819 */ /* 0x000fe20000011609 */
[----:B------:R-:W-:Y:S01]  /*09f0*/  IMAD R10, R7, 0x500, R10 ;  /* 0x00000500070a7824 */ /* 0x000fe200078e020a */
[----:B------:R-:W0:Y:S02]  /*0a00*/  LDS R60, [R66+UR4+0x2000] ;  /* 0x00200004423c7984 */ /* 0x000e240008000800 */
[----:B------:R-:W-:Y:S01]  /*0a10*/  LOP3.LUT R11, R8, R9, RZ, 0x3c, !PT ;  /* 0x00000009080b7212 */ /* 0x000fe200078e3cff */
[C---:B------:R-:W-:Y:S01]  /*0a20*/  VIADD R7, R12.reuse, 0x10 ;  /* 0x000000100c077836 */ /* 0x040fe20000000000 */
[----:B------:R-:W1:Y:S01]  /*0a30*/  LDS R59, [R66+UR4+0x2400] ;  /* 0x00240004423b7984 */ /* 0x000e620008000800 */
[----:B------:R-:W-:Y:S01]  /*0a40*/  @P2 VIADD R7, R12, 0xfffffff0 ;  /* 0xfffffff00c072836 */ /* 0x000fe20000000000 */
[----:B------:R-:W-:-:S02]  /*0a50*/  ISETP.GT.AND P2, PT, R3, 0x17f, PT ;  /* 0x0000017f0300780c */ /* 0x000fc40003f44270 */
[----:B------:R-:W2:Y:S04]  /*0a60*/  LDS R5, [R66+UR4] ;  /* 0x0000000442057984 */ /* 0x000ea80008000800 */
[----:B------:R-:W3:Y:S04]  /*0a70*/  LDS R6, [R66+UR4+0x400] ;  /* 0x0004000442067984 */ /* 0x000ee80008000800 */
[----:B------:R-:W4:Y:S04]  /*0a80*/  LDS R58, [R66+UR4+0x2800] ;  /* 0x00280004423a7984 */ /* 0x000f280008000800 */
[----:B------:R-:W5:Y:S04]  /*0a90*/  LDS R56, [R66+UR4+0x2c00] ;  /* 0x002c000442387984 */ /* 0x000f680008000800 */
[----:B------:R-:W5:Y:S04]  /*0aa0*/  LDS R57, [R66+UR4+0x800] ;  /* 0x0008000442397984 */ /* 0x000f680008000800 */
[----:B------:R-:W5:Y:S04]  /*0ab0*/  LDS R64, [R66+UR4+0xc00] ;  /* 0x000c000442407984 */ /* 0x000f680008000800 */
[----:B------:R-:W5:Y:S04]  /*0ac0*/  LDS R65, [R66+UR4+0x1000] ;  /* 0x0010000442417984 */ /* 0x000f680008000800 */
[----:B------:R-:W5:Y:S04]  /*0ad0*/  LDS R67, [R66+UR4+0x1400] ;  /* 0x0014000442437984 */ /* 0x000f680008000800 */
[----:B------:R-:W5:Y:S01]  /*0ae0*/  LDS R62, [R66+UR4+0x1800] ;  /* 0x00180004423e7984 */ /* 0x000f620008000800 */
[----:B0-----:R-:W-:-:S03]  /*0af0*/  FMUL.FTZ R60, R60, UR10 ;  /* 0x0000000a3c3c7c20 */ /* 0x001fc60008410000 */
[----:B------:R-:W0:Y:S01]  /*0b00*/  LDS R61, [R66+UR4+0x1c00] ;  /* 0x001c0004423d7984 */ /* 0x000e220008000800 */
[----:B-1----:R-:W-:-:S03]  /*0b10*/  FMUL.FTZ R59, R59, UR10 ;  /* 0x0000000a3b3b7c20 */ /* 0x002fc60008410000 */
[----:B------:R-:W1:Y:S01]  /*0b20*/  LDS R52, [R66+UR4+0x3000] ;  /* 0x0030000442347984 */ /* 0x000e620008000800 */
[----:B--2---:R-:W-:Y:S01]  /*0b30*/  FMUL.FTZ R8, R5, UR10 ;  /* 0x0000000a05087c20 */ /* 0x004fe20008410000 */
[----:B------:R-:W-:Y:S02]  /*0b40*/  F2FP.F16.F32.PACK_AB R60, R59, R60 ;  /* 0x0000003c3b3c723e */ /* 0x000fe400000000ff */
[----:B------:R-:W2:Y:S01]  /*0b50*/  LDS R54, [R66+UR4+0x3400] ;  /* 0x0034000442367984 */ /* 0x000ea20008000800 */
[----:B---3--:R-:W-:Y:S01]  /*0b60*/  FMUL.FTZ R9, R6, UR10 ;  /* 0x0000000a06097c20 */ /* 0x008fe20008410000 */
[----:B------:R-:W-:Y:S01]  /*0b70*/  IMAD.IADD R6, R10, 0x1, R11 ;  /* 0x000000010a067824 */ /* 0x000fe200078e020b */
[----:B------:R-:W-:Y:S01]  /*0b80*/  LEA R10, R74, UR4, 0x1 ;  /* 0x000000044a0a7c11 */ /* 0x000fe2000f8e08ff */
[----:B------:R-:W3:Y:S01]  /*0b90*/  LDS R55, [R66+UR4+0x3800] ;  /* 0x0038000442377984 */ /* 0x000ee20008000800 */
[----:B----4-:R-:W-:Y:S01]  /*0ba0*/  FMUL.FTZ R58, R58, UR10 ;  /* 0x0000000a3a3a7c20 */ /* 0x010fe20008410000 */
[----:B------:R-:W-:-:S02]  /*0bb0*/  F2FP.F16.F32.PACK_AB R70, R9, R8 ;  /* 0x000000080946723e */ /* 0x000fc400000000ff */
[----:B------:R-:W4:Y:S01]  /*0bc0*/  LDS R48, [R66+UR4+0x3c00] ;  /* 0x003c000442307984 */ /* 0x000f220008000800 */
[----:B-----5:R-:W-:Y:S01]  /*0bd0*/  FMUL.FTZ R59, R56, UR10 ;  /* 0x0000000a383b7c20 */ /* 0x020fe20008410000 */
[C---:B------:R-:W-:Y:S02]  /*0be0*/  PRMT R71, R70.reuse, 0x7610, R71 ;  /* 0x0000761046477816 */ /* 0x040fe40000000047 */
[----:B------:R-:W5:Y:S01]  /*0bf0*/  LDS R47, [R66+UR4+0x4000] ;  /* 0x00400004422f7984 */ /* 0x000f620008000800 */
[----:B------:R-:W-:Y:S01]  /*0c00*/  FMUL.FTZ R63, R57, UR10 ;  /* 0x0000000a393f7c20 */ /* 0x000fe20008410000 */
[----:B------:R-:W-:Y:S02]  /*0c10*/  PRMT R72, R70, 0x7632, R72 ;  /* 0x0000763246487816 */ /* 0x000fe40000000048 */
[----:B------:R-:W5:Y:S01]  /*0c20*/  LDS R51, [R66+UR4+0x4400] ;  /* 0x0044000442337984 */ /* 0x000f620008000800 */
[----:B------:R-:W-:Y:S01]  /*0c30*/  FMUL.FTZ R64, R64, UR10 ;  /* 0x0000000a40407c20 */ /* 0x000fe20008410000 */
[----:B------:R-:W-:-:S02]  /*0c40*/  F2FP.F16.F32.PACK_AB R58, R59, R58 ;  /* 0x0000003a3b3a723e */ /* 0x000fc400000000ff */
[----:B------:R-:W5:Y:S01]  /*0c50*/  LDS R53, [R66+UR4+0x4800] ;  /* 0x0048000442357984 */ /* 0x000f620008000800 */
[----:B------:R-:W-:Y:S01]  /*0c60*/  FMUL.FTZ R65, R65, UR10 ;  /* 0x0000000a41417c20 */ /* 0x000fe20008410000 */
[----:B------:R-:W-:Y:S02]  /*0c70*/  F2FP.F16.F32.PACK_AB R63, R64, R63 ;  /* 0x0000003f403f723e */ /* 0x000fe400000000ff */
[----:B------:R-:W5:Y:S01]  /*0c80*/  LDS R45, [R66+UR4+0x4c00] ;  /* 0x004c0004422d7984 */ /* 0x000f620008000800 */
[----:B------:R-:W-:Y:S01]  /*0c90*/  FMUL.FTZ R70, R67, UR10 ;  /* 0x0000000a43467c20 */ /* 0x000fe20008410000 */
[----:B------:R-:W-:Y:S02]  /*0ca0*/  PRMT R64, R63, 0x7632, R64 ;  /* 0x000076323f407816 */ /* 0x000fe40000000040 */
[----:B------:R-:W5:Y:S01]  /*0cb0*/  LDS R42, [R66+UR4+0x5800] ;  /* 0x00580004422a7984 */ /* 0x000f620008000800 */
[----:B------:R-:W-:Y:S01]  /*0cc0*/  FMUL.FTZ R62, R62, UR10 ;  /* 0x0000000a3e3e7c20 */ /* 0x000fe20008410000 */
[----:B------:R-:W-:-:S02]  /*0cd0*/  F2FP.F16.F32.PACK_AB R65, R70, R65 ;  /* 0x000000414641723e */ /* 0x000fc400000000ff */
[----:B------:R-:W5:Y:S01]  /*0ce0*/  LDS R44, [R66+UR4+0x5c00] ;  /* 0x005c0004422c7984 */ /* 0x000f620008000800 */
[----:B0-----:R-:W-:Y:S01]  /*0cf0*/  FMUL.FTZ R61, R61, UR10 ;  /* 0x0000000a3d3d7c20 */ /* 0x001fe20008410000 */
[----:B------:R-:W-:Y:S02]  /*0d00*/  PRMT R56, R58, 0x7632, R56 ;  /* 0x000076323a387816 */ /* 0x000fe40000000038 */
[----:B------:R-:W-:Y:S01]  /*0d10*/  LDS R38, [R66+UR4+0x6400] ;  /* 0x0064000442267984 */ /* 0x000fe20008000800 */
[----:B-1----:R-:W-:Y:S01]  /*0d20*/  FMUL.FTZ R52, R52, UR10 ;  /* 0x0000000a34347c20 */ /* 0x002fe20008410000 */
[----:B------:R-:W-:Y:S02]  /*0d30*/  F2FP.F16.F32.PACK_AB R61, R61, R62 ;  /* 0x0000003e3d3d723e */ /* 0x000fe400000000ff */
[----:B------:R-:W0:Y:S01]  /*0d40*/  LDS R37, [R66+UR4+0x6800] ;  /* 0x0068000442257984 */ /* 0x000e220008000800 */
[----:B--2---:R-:W-:Y:S01]  /*0d50*/  FMUL.FTZ R59, R54, UR10 ;  /* 0x0000000a363b7c20 */ /* 0x004fe20008410000 */
[----:B------:R-:W-:-:S02]  /*0d60*/  PRMT R62, R65, 0x7632, R62 ;  /* 0x00007632413e7816 */ /* 0x000fc4000000003e */
[----:B------:R-:W-:Y:S01]  /*0d70*/  LDS R41, [R66+UR4+0x6c00] ;  /* 0x006c000442297984 */ /* 0x000fe20008000800 */
[----:B---3--:R-:W-:Y:S01]  /*0d80*/  FMUL.FTZ R55, R55, UR10 ;  /* 0x0000000a37377c20 */ /* 0x008fe20008410000 */
[----:B------:R-:W-:Y:S02]  /*0d90*/  F2FP.F16.F32.PACK_AB R52, R59, R52 ;  /* 0x000000343b34723e */ /* 0x000fe400000000ff */
[----:B------:R-:W1:Y:S01]  /*0da0*/  LDS R50, [R66+UR4+0x5000] ;  /* 0x0050000442327984 */ /* 0x000e620008000800 */
[----:B----4-:R-:W-:Y:S01]  /*0db0*/  FMUL.FTZ R48, R48, UR10 ;  /* 0x0000000a30307c20 */ /* 0x010fe20008410000 */
[----:B------:R-:W-:Y:S02]  /*0dc0*/  PRMT R59, R52, 0x7632, R59 ;  /* 0x00007632343b7816 */ /* 0x000fe4000000003b */
[----:B------:R-:W2:Y:S01]  /*0dd0*/  LDS R49, [R66+UR4+0x5400] ;  /* 0x0054000442317984 */ /* 0x000ea20008000800 */
[----:B-----5:R-:W-:Y:S01]  /*0de0*/  FMUL.FTZ R47, R47, UR10 ;  /* 0x0000000a2f2f7c20 */ /* 0x020fe20008410000 */
[----:B------:R-:W-:-:S02]  /*0df0*/  F2FP.F16.F32.PACK_AB R55, R48, R55 ;  /* 0x000000373037723e */ /* 0x000fc400000000ff */
[----:B------:R-:W3:Y:S01]  /*0e00*/  LDS R46, [R66+UR4+0x6000] ;  /* 0x00600004422e7984 */ /* 0x000ee20008000800 */
[----:B------:R-:W-:Y:S01]  /*0e10*/  FMUL.FTZ R48, R51, UR10 ;  /* 0x0000000a33307c20 */ /* 0x000fe20008410000 */
[----:B------:R-:W-:Y:S02]  /*0e20*/  PRMT R51, R52, 0x7610, R51 ;  /* 0x0000761034337816 */ /* 0x000fe40000000033 */
[----:B------:R-:W4:Y:S01]  /*0e30*/  LDS R43, [R66+UR4+0x7000] ;  /* 0x00700004422b7984 */ /* 0x000f220008000800 */
[----:B------:R-:W-:Y:S01]  /*0e40*/  PRMT R54, R60, 0x7632, R54 ;  /* 0x000076323c367816 */ /* 0x000fe20000000036 */
[----:B------:R-:W-:Y:S01]  /*0e50*/  FMUL.FTZ R53, R53, UR10 ;  /* 0x0000000a35357c20 */ /* 0x000fe20008410000 */
[----:B------:R-:W-:Y:S01]  /*0e60*/  F2FP.F16.F32.PACK_AB R47, R48, R47 ;  /* 0x0000002f302f723e */ /* 0x000fe200000000ff */
[----:B------:R-:W-:Y:S01]  /*0e70*/  LDS R35, [R66+UR4+0x7400] ;  /* 0x0074000442237984 */ /* 0x000fe20008000800 */
[----:B------:R-:W-:Y:S01]  /*0e80*/  FMUL.FTZ R52, R45, UR10 ;  /* 0x0000000a2d347c20 */ /* 0x000fe20008410000 */
[----:B------:R-:W-:-:S02]  /*0e90*/  PRMT R48, R55, 0x7632, R48 ;  /* 0x0000763237307816 */ /* 0x000fc40000000030 */
[----:B------:R-:W5:Y:S01]  /*0ea0*/  LDS R32, [R66+UR4+0x8000] ;  /* 0x0080000442207984 */ /* 0x000f620008000800 */
[----:B------:R-:W-:Y:S01]  /*0eb0*/  FMUL.FTZ R42, R42, UR10 ;  /* 0x0000000a2a2a7c20 */ /* 0x000fe20008410000 */
[----:B------:R-:W-:Y:S02]  /*0ec0*/  F2FP.F16.F32.PACK_AB R52, R52, R53 ;  /* 0x000000353434723e */ /* 0x000fe400000000ff */
[----:B------:R-:W-:Y:S01]  /*0ed0*/  LDS R34, [R66+UR4+0x8400] ;  /* 0x0084000442227984 */ /* 0x000fe20008000800 */
[----:B------:R-:W-:Y:S01]  /*0ee0*/  FMUL.FTZ R45, R44, UR10 ;  /* 0x0000000a2c2d7c20 */ /* 0x000fe20008410000 */
[----:B------:R-:W-:Y:S02]  /*0ef0*/  PRMT R53, R47, 0x7610, R53 ;  /* 0x000076102f357816 */ /* 0x000fe40000000035 */
[----:B------:R-:W-:Y:S01]  /*0f00*/  LDS R28, [R66+UR4+0x8c00] ;  /* 0x008c0004421c7984 */ /* 0x000fe20008000800 */
[----:B------:R-:W-:Y:S02]  /*0f10*/  PRMT R44, R52, 0x7632, R44 ;  /* 0x00007632342c7816 */ /* 0x000fe4000000002c */
[----:B------:R-:W-:Y:S01]  /*0f20*/  F2FP.F16.F32.PACK_AB R42, R45, R42 ;  /* 0x0000002a2d2a723e */ /* 0x000fe200000000ff */
[----:B------:R-:W5:Y:S01]  /*0f30*/  LDS R27, [R66+UR4+0x9000] ;  /* 0x00900004421b7984 */ /* 0x000f620008000800 */
[----:B0-----:R-:W-:Y:S01]  /*0f40*/  FMUL.FTZ R37, R37, UR10 ;  /* 0x0000000a25257c20 */ /* 0x001fe20008410000 */
[----:B------:R-:W-:-:S02]  /*0f50*/  LEA R6, R6, UR5, 0x1 ;  /* 0x0000000506067c11 */ /* 0x000fc4000f8e08ff */
[----:B------:R-:W-:Y:S01]  /*0f60*/  LDS R31, [R66+UR4+0x9400] ;  /* 0x00940004421f7984 */ /* 0x000fe20008000800 */
[----:B------:R-:W-:-:S03]  /*0f70*/  PRMT R45, R42, 0x7632, R45 ;  /* 0x000076322a2d7816 */ /* 0x000fc6000000002d */
[----:B------:R-:W0:Y:S01]  /*0f80*/  LDS R40, [R66+UR4+0x7800] ;  /* 0x0078000442287984 */ /* 0x000e220008000800 */
[----:B-1----:R-:W-:-:S03]  /*0f90*/  FMUL.FTZ R50, R50, UR10 ;  /* 0x0000000a32327c20 */ /* 0x002fc60008410000 */
[----:B------:R-:W1:Y:S01]  /*0fa0*/  LDS R39, [R66+UR4+0x7c00] ;  /* 0x007c000442277984 */ /* 0x000e620008000800 */
[----:B--2---:R-:W-:-:S03]  /*0fb0*/  FMUL.FTZ R49, R49, UR10 ;  /* 0x0000000a31317c20 */ /* 0x004fc60008410000 */
[----:B------:R-:W2:Y:S01]  /*0fc0*/  LDS R33, [R66+UR4+0x9800] ;  /* 0x0098000442217984 */ /* 0x000ea20008000800 */
[----:B---3--:R-:W-:Y:S01]  /*0fd0*/  FMUL.FTZ R46, R46, UR10 ;  /* 0x0000000a2e2e7c20 */ /* 0x008fe20008410000 */
[----:B------:R-:W-:Y:S02]  /*0fe0*/  F2FP.F16.F32.PACK_AB R49, R49, R50 ;  /* 0x000000323131723e */ /* 0x000fe400000000ff */
[----:B------:R-:W-:Y:S01]  /*0ff0*/  LDS R25, [R66+UR4+0x9c00] ;  /* 0x009c000442197984 */ /* 0x000fe20008000800 */
[----:B----4-:R-:W-:Y:S01]  /*1000*/  FMUL.FTZ R43, R43, UR10 ;  /* 0x0000000a2b2b7c20 */ /* 0x010fe20008410000 */
[----:B------:R-:W-:Y:S02]  /*1010*/  PRMT R50, R49, 0x7632, R50 ;  /* 0x0000763231327816 */ /* 0x000fe40000000032 */
[----:B------:R-:W3:Y:S04]  /*1020*/  LDS R36, [R66+UR4+0x8800] ;  /* 0x0088000442247984 */ /* 0x000ee80008000800 */
[----:B------:R-:W4:Y:S01]  /*1030*/  LDS R30, [R66+UR4+0xa000] ;  /* 0x00a00004421e7984 */ /* 0x000f220008000800 */
[----:B-----5:R-:W-:-:S03]  /*1040*/  FMUL.FTZ R32, R32, UR10 ;  /* 0x0000000a20207c20 */ /* 0x020fc60008410000 */
[----:B------:R-:W5:Y:S04]  /*1050*/  LDS R29, [R66+UR4+0xa400] ;  /* 0x00a40004421d7984 */ /* 0x000f680008000800 */
[----:B------:R-:W5:Y:S04]  /*1060*/  LDS R22, [R66+UR4+0xa800] ;  /* 0x00a8000442167984 */ /* 0x000f680008000800 */
[----:B------:R-:W-:Y:S01]  /*1070*/  LDS R24, [R66+UR4+0xac00] ;  /* 0x00ac000442187984 */ /* 0x000fe20008000800 */
[----:B------:R-:W-:-:S03]  /*1080*/  FMUL.FTZ R27, R27, UR10 ;  /* 0x0000000a1b1b7c20 */ /* 0x000fc60008410000 */
[----:B------:R-:W5:Y:S04]  /*1090*/  LDS R26, [R66+UR4+0xb000] ;  /* 0x00b00004421a7984 */ /* 0x000f680008000800 */
[----:B------:R-:W-:Y:S01]  /*10a0*/  LDS R18, [R66+UR4+0xb400] ;  /* 0x00b4000442127984 */ /* 0x000fe20008000800 */
[----:B0-----:R-:W-:-:S03]  /*10b0*/  FMUL.FTZ R40, R40, UR10 ;  /* 0x0000000a28287c20 */ /* 0x001fc60008410000 */
[----:B------:R-:W-:Y:S01]  /*10c0*/  LDS R21, [R66+UR4+0xbc00] ;  /* 0x00bc000442157984 */ /* 0x000fe20008000800 */
[----:B-1----:R-:W-:-:S03]  /*10d0*/  FMUL.FTZ R39, R39, UR10 ;  /* 0x0000000a27277c20 */ /* 0x002fc60008410000 */
[----:B------:R-:W-:Y:S01]  /*10e0*/  LDS R15, [R66+UR4+0xc400] ;  /* 0x00c40004420f7984 */ /* 0x000fe20008000800 */
[----:B--2---:R-:W-:Y:S01]  /*10f0*/  FMUL.FTZ R33, R33, UR10 ;  /* 0x0000000a21217c20 */ /* 0x004fe20008410000 */
[----:B------:R-:W-:Y:S02]  /*1100*/  F2FP.F16.F32.PACK_AB R39, R39, R40 ;  /* 0x000000282727723e */ /* 0x000fe400000000ff */
[----:B------:R-:W0:Y:S02]  /*1110*/  LDS R17, [R66+UR4+0xb800] ;  /* 0x00b8000442117984 */ /* 0x000e240008000800 */
[----:B------:R-:W-:Y:S02]  /*1120*/  PRMT R40, R39, 0x7632, R40 ;  /* 0x0000763227287816 */ /* 0x000fe40000000028 */
[----:B------:R-:W1:Y:S01]  /*1130*/  LDS R23, [R66+UR4+0xc000] ;  /* 0x00c0000442177984 */ /* 0x000e620008000800 */
[----:B---3--:R-:W-:-:S03]  /*1140*/  FMUL.FTZ R36, R36, UR10 ;  /* 0x0000000a24247c20 */ /* 0x008fc60008410000 */
[----:B------:R-:W2:Y:S01]  /*1150*/  LDS R20, [R66+UR4+0xc800] ;  /* 0x00c8000442147984 */ /* 0x000ea20008000800 */
[----:B----4-:R-:W-:-:S03]  /*1160*/  FMUL.FTZ R30, R30, UR10 ;  /* 0x0000000a1e1e7c20 */ /* 0x010fc60008410000 */
[----:B------:R-:W3:Y:S01]  /*1170*/  LDS R19, [R66+UR4+0xcc00] ;  /* 0x00cc000442137984 */ /* 0x000ee20008000800 */
[----:B-----5:R-:W-:-:S03]  /*1180*/  FMUL.FTZ R29, R29, UR10 ;  /* 0x0000000a1d1d7c20 */ /* 0x020fc60008410000 */
[----:B------:R-:W4:Y:S01]  /*1190*/  LDS R13, [R66+UR4+0xd000] ;  /* 0x00d00004420d7984 */ /* 0x000f220008000800 */
[----:B------:R-:W-:Y:S01]  /*11a0*/  FMUL.FTZ R22, R22, UR10 ;  /* 0x0000000a16167c20 */ /* 0x000fe20008410000 */
[----:B------:R-:W-:Y:S02]  /*11b0*/  F2FP.F16.F32.PACK_AB R29, R29, R30 ;  /* 0x0000001e1d1d723e */ /* 0x000fe400000000ff */
[----:B------:R-:W5:Y:S02]  /*11c0*/  LDS R14, [R66+UR4+0xd400] ;  /* 0x00d40004420e7984 */ /* 0x000f640008000800 */
[----:B------:R-:W-:Y:S02]  /*11d0*/  PRMT R30, R29, 0x7632, R30 ;  /* 0x000076321d1e7816 */ /* 0x000fe4000000001e */
[----:B------:R-:W5:Y:S01]  /*11e0*/  LDS R16, [R66+UR4+0xd800] ;  /* 0x00d8000442107984 */ /* 0x000f620008000800 */
[----:B------:R-:W-:-:S03]  /*11f0*/  FMUL.FTZ R26, R26, UR10 ;  /* 0x0000000a1a1a7c20 */ /* 0x000fc60008410000 */
[----:B------:R-:W-:Y:S04]  /*1200*/  LDS R8, [R66+UR4+0xdc00] ;  /* 0x00dc000442087984 */ /* 0x000fe80008000800 */
[----:B------:R-:W5:Y:S04]  /*1210*/  LDS R11, [R66+UR4+0xe000] ;  /* 0x00e00004420b7984 */ /* 0x000f680008000800 */
[----:B------:R-:W5:Y:S04]  /*1220*/  LDS R12, [R66+UR4+0xe400] ;  /* 0x00e40004420c7984 */ /* 0x000f680008000800 */
[----:B------:R-:W5:Y:S01]  /*1230*/  LDS R9, [R66+UR4+0xe800] ;  /* 0x00e8000442097984 */ /* 0x000f620008000800 */
[----:B0-----:R-:W-:-:S03]  /*1240*/  FMUL.FTZ R17, R17, UR10 ;  /* 0x0000000a11117c20 */ /* 0x001fc60008410000 */
[----:B------:R0:W5:Y:S01]  /*1250*/  LDS R57, [R66+UR4+0xec00] ;  /* 0x00ec000442397984 */ /* 0x0001620008000800 */
[----:B-1----:R-:W-:-:S03]  /*1260*/  FMUL.FTZ R23, R23, UR10 ;  /* 0x0000000a17177c20 */ /* 0x002fc60008410000 */
[----:B------:R-:W-:Y:S01]  /*1270*/  STS.U16 [R10+0xf000], R71 ;  /* 0x00f000470a007388 */ /* 0x000fe20000000400 */
[----:B--2---:R-:W-:Y:S01]  /*1280*/  FMUL.FTZ R20, R20, UR10 ;  /* 0x0000000a14147c20 */ /* 0x004fe20008410000 */
[----:B0-----:R-:W-:Y:S02]  /*1290*/  PRMT R66, R61, 0x7632, R66 ;  /* 0x000076323d427816 */ /* 0x001fe40000000042 */
[----:B------:R-:W-:Y:S01]  /*12a0*/  STS.U16 [R10+0xf020], R72 ;  /* 0x00f020480a007388 */ /* 0x000fe20000000400 */
[----:B---3--:R-:W-:Y:S01]  /*12b0*/  FMUL.FTZ R19, R19, UR10 ;  /* 0x0000000a13137c20 */ /* 0x008fe20008410000 */
[----:B----4-:R-:W-:Y:S02]  /*12c0*/  FMUL.FTZ R13, R13, UR10 ;  /* 0x0000000a0d0d7c20 */ /* 0x010fe40008410000 */
[----:B------:R-:W-:Y:S02]  /*12d0*/  STS.U16 [R7], R63 ;  /* 0x0000003f07007388 */ /* 0x000fe40000000400 */
[----:B------:R-:W-:Y:S01]  /*12e0*/  F2FP.F16.F32.PACK_AB R19, R19, R20 ;  /* 0x000000141313723e */ /* 0x000fe200000000ff */
[----:B-----5:R-:W-:Y:S01]  /*12f0*/  FMUL.FTZ R14, R14, UR10 ;  /* 0x0000000a0e0e7c20 */ /* 0x020fe20008410000 */
[----:B------:R-:W-:Y:S01]  /*1300*/  STS.U16 [R7+0x20], R64 ;  /* 0x0000204007007388 */ /* 0x000fe20000000400 */
[----:B------:R-:W-:-:S03]  /*1310*/  FMUL.FTZ R16, R16, UR10 ;  /* 0x0000000a10107c20 */ /* 0x000fc60008410000 */
[----:B------:R-:W-:Y:S01]  /*1320*/  STS.U16 [R10+0x11800], R65 ;  /* 0x011800410a007388 */ /* 0x000fe20000000400 */
[----:B------:R-:W-:-:S03]  /*1330*/  F2FP.F16.F32.PACK_AB R13, R14, R13 ;  /* 0x0000000d0e0d723e */ /* 0x000fc600000000ff */
[----:B------:R-:W-:Y:S01]  /*1340*/  STS.U16 [R10+0x11820], R62 ;  /* 0x0118203e0a007388 */ /* 0x000fe20000000400 */
[----:B------:R-:W-:Y:S01]  /*1350*/  PRMT R14, R13, 0x7632, R14 ;  /* 0x000076320d0e7816 */ /* 0x000fe2000000000e */
[----:B------:R-:W-:Y:S02]  /*1360*/  FMUL.FTZ R11, R11, UR10 ;  /* 0x0000000a0b0b7c20 */ /* 0x000fe40008410000 */
[----:B------:R-:W-:Y:S01]  /*1370*/  STS.U16 [R7+0x2800], R61 ;  /* 0x0028003d07007388 */ /* 0x000fe20000000400 */
[----:B------:R-:W-:-:S03]  /*1380*/  FMUL.FTZ R12, R12, UR10 ;  /* 0x0000000a0c0c7c20 */ /* 0x000fc60008410000 */
[----:B------:R-:W-:Y:S01]  /*1390*/  STS.U16 [R7+0x2820], R66 ;  /* 0x0028204207007388 */ /* 0x000fe20000000400 */
[----:B------:R-:W-:-:S03]  /*13a0*/  FMUL.FTZ R9, R9, UR10 ;  /* 0x0000000a09097c20 */ /* 0x000fc60008410000 */
[----:B------:R0:W-:Y:S01]  /*13b0*/  STS.U16 [R10+0x14020], R54 ;  /* 0x014020360a007388 */ /* 0x0001e20000000400 */
[----:B------:R-:W-:-:S03]  /*13c0*/  F2FP.F16.F32.PACK_AB R11, R12, R11 ;  /* 0x0000000b0c0b723e */ /* 0x000fc600000000ff */
[----:B------:R-:W-:Y:S01]  /*13d0*/  STS.U16 [R10+0x14000], R60 ;  /* 0x0140003c0a007388 */ /* 0x000fe20000000400 */
[----:B------:R-:W-:-:S03]  /*13e0*/  PRMT R12, R11, 0x7632, R12 ;  /* 0x000076320b0c7816 */ /* 0x000fc6000000000c */
[----:B------:R-:W-:Y:S01]  /*13f0*/  STS.U16 [R7+0x5000], R58 ;  /* 0x0050003a07007388 */ /* 0x000fe20000000400 */
[----:B0-----:R-:W-:Y:S01]  /*1400*/  PRMT R54, R47, 0x7632, R54 ;  /* 0x000076322f367816 */ /* 0x001fe20000000036 */
[----:B------:R-:W-:Y:S01]  /*1410*/  FMUL.FTZ R47, R38, UR10 ;  /* 0x0000000a262f7c20 */ /* 0x000fe20008410000 */
[----:B------:R-:W-:Y:S01]  /*1420*/  FMUL.FTZ R38, R41, UR10 ;  /* 0x0000000a29267c20 */ /* 0x000fe20008410000 */
[----:B------:R-:W-:Y:S01]  /*1430*/  PRMT R41, R42, 0x7610, R41 ;  /* 0x000076102a297816 */ /* 0x000fe20000000029 */
[----:B------:R-:W-:Y:S01]  /*1440*/  FMUL.FTZ R42, R35, UR10 ;  /* 0x0000000a232a7c20 */ /* 0x000fe20008410000 */
[----:B------:R-:W-:Y:S01]  /*1450*/  STS.U16 [R7+0x5020], R56 ;  /* 0x0050203807007388 */ /* 0x000fe20000000400 */
[----:B------:R-:W-:Y:S01]  /*1460*/  FMUL.FTZ R35, R34, UR10 ;  /* 0x0000000a22237c20 */ /* 0x000fe20008410000 */
[----:B------:R-:W-:Y:S02]  /*1470*/  F2FP.F16.F32.PACK_AB R37, R38, R37 ;  /* 0x000000252625723e */ /* 0x000fe400000000ff */
[----:B------:R-:W-:Y:S01]  /*1480*/  STS.U16 [R10+0xf200], R51 ;  /* 0x00f200330a007388 */ /* 0x000fe20000000400 */
[----:B------:R-:W-:-:S02]  /*1490*/  F2FP.F16.F32.PACK_AB R46, R47, R46 ;  /* 0x0000002e2f2e723e */ /* 0x000fc400000000ff */
[----:B------:R-:W-:Y:S01]  /*14a0*/  F2FP.F16.F32.PACK_AB R42, R42, R43 ;  /* 0x0000002b2a2a723e */ /* 0x000fe200000000ff */
[----:B------:R-:W-:Y:S01]  /*14b0*/  STS.U16 [R10+0xf220], R59 ;  /* 0x00f2203b0a007388 */ /* 0x000fe20000000400 */
[----:B------:R-:W-:Y:S02]  /*14c0*/  PRMT R43, R37, 0x7610, R43 ;  /* 0x00007610252b7816 */ /* 0x000fe4000000002b */
[----:B------:R-:W-:Y:S01]  /*14d0*/  F2FP.F16.F32.PACK_AB R32, R35, R32 ;  /* 0x000000202320723e */ /* 0x000fe200000000ff */
[----:B------:R-:W-:Y:S01]  /*14e0*/  STS.U16 [R7+0x200], R55 ;  /* 0x0002003707007388 */ /* 0x000fe20000000400 */
[----:B------:R-:W-:Y:S02]  /*14f0*/  PRMT R38, R46, 0x7632, R38 ;  /* 0x000076322e267816 */ /* 0x000fe40000000026 */
[----:B------:R-:W-:Y:S01]  /*1500*/  PRMT R35, R32, 0x7632, R35 ;  /* 0x0000763220237816 */ /* 0x000fe20000000023 */
[----:B------:R-:W-:Y:S01]  /*1510*/  STS.U16 [R7+0x220], R48 ;  /* 0x0002203007007388 */ /* 0x000fe20000000400 */
[----:B------:R-:W-:-:S03]  /*1520*/  PRMT R34, R42, 0x7632, R34 ;  /* 0x000076322a227816 */ /* 0x000fc60000000022 */
[----:B------:R-:W-:Y:S04]  /*1530*/  STS.U16 [R10+0x11a00], R53 ;  /* 0x011a00350a007388 */ /* 0x000fe80000000400 */
[----:B------:R-:W-:Y:S04]  /*1540*/  STS.U16 [R10+0x11a20], R54 ;  /* 0x011a20360a007388 */ /* 0x000fe80000000400 */
[----:B------:R0:W-:Y:S04]  /*1550*/  STS.U16 [R7+0x2a20], R44 ;  /* 0x002a202c07007388 */ /* 0x0001e80000000400 */
[----:B------:R-:W-:Y:S04]  /*1560*/  STS.U16 [R7+0x2a00], R52 ;  /* 0x002a003407007388 */ /* 0x000fe80000000400 */
        /* <DEDUP_REMOVED lines=8> */
[----:B------:R-:W-:-:S02]  /*15f0*/  F2FP.F16.F32.PACK_AB R27, R28, R27 ;  /* 0x0000001b1c1b723e */ /* 0x000fc400000000ff */
[----:B------:R-:W-:Y:S01]  /*1600*/  STS.U16 [R7+0x5200], R41 ;  /* 0x0052002907007388 */ /* 0x000fe20000000400 */
[----:B------:R-:W-:Y:S02]  /*1610*/  F2FP.F16.F32.PACK_AB R32, R32, R33 ;  /* 0x000000212020723e */ /* 0x000fe400000000ff */
[----:B------:R-:W-:Y:S01]  /*1620*/  PRMT R33, R27, 0x7610, R33 ;  /* 0x000076101b217816 */ /* 0x000fe20000000021 */
[----:B------:R-:W-:Y:S01]  /*1630*/  STS.U16 [R7+0x5220], R45 ;  /* 0x0052202d07007388 */ /* 0x000fe20000000400 */
[----:B------:R-:W-:Y:S02]  /*1640*/  F2FP.F16.F32.PACK_AB R36, R37, R36 ;  /* 0x000000242524723e */ /* 0x000fe400000000ff */
        /* <DEDUP_REMOVED lines=14> */
[----:B------:R-:W-:Y:S01]  /*1730*/  STS.U16 [R7+0x2c20], R40 ;  /* 0x002c202807007388 */ /* 0x000fe20000000400 */
[----:B------:R-:W-:Y:S01]  /*1740*/  PRMT R21, R22, 0x7610, R21 ;  /* 0x0000761016157816 */ /* 0x000fe20000000015 */
[----:B------:R-:W-:Y:S01]  /*1750*/  FMUL.FTZ R22, R15, UR10 ;  /* 0x0000000a0f167c20 */ /* 0x000fe20008410000 */
[----:B------:R-:W-:Y:S01]  /*1760*/  F2FP.F16.F32.PACK_AB R26, R27, R26 ;  /* 0x0000001a1b1a723e */ /* 0x000fe200000000ff */
[----:B------:R-:W-:Y:S01]  /*1770*/  STS.U16 [R10+0x14400], R31 ;  /* 0x0144001f0a007388 */ /* 0x000fe20000000400 */
[----:B------:R-:W-:-:S02]  /*1780*/  F2FP.F16.F32.PACK_AB R17, R18, R17 ;  /* 0x000000111211723e */ /* 0x000fc400000000ff */
[----:B------:R-:W-:Y:S01]  /*1790*/  PRMT R15, R26, 0x7632, R15 ;  /* 0x000076321a0f7816 */ /* 0x000fe2000000000f */
[----:B------:R-:W-:Y:S01]  /*17a0*/  STS.U16 [R10+0x14420], R35 ;  /* 0x014420230a007388 */ /* 0x000fe20000000400 */
[----:B------:R-:W-:Y:S02]  /*17b0*/  F2FP.F16.F32.PACK_AB R22, R22, R23 ;  /* 0x000000171616723e */ /* 0x000fe400000000ff */
[----:B------:R-:W-:Y:S01]  /*17c0*/  PRMT R18, R17, 0x7632, R18 ;  /* 0x0000763211127816 */ /* 0x000fe20000000012 */
[----:B------:R-:W-:Y:S01]  /*17d0*/  STS.U16 [R7+0x5400], R36 ;  /* 0x0054002407007388 */ /* 0x000fe20000000400 */
[----:B------:R-:W-:-:S03]  /*17e0*/  PRMT R20, R22, 0x7632, R20 ;  /* 0x0000763216147816 */ /* 0x000fc60000000014 */
[----:B------:R-:W-:Y:S04]  /*17f0*/  STS.U16 [R7+0x5420], R28 ;  /* 0x0054201c07007388 */ /* 0x000fe80000000400 */
[----:B------:R-:W-:Y:S04]  /*1800*/  STS.U16 [R10+0xf600], R33 ;  /* 0x00f600210a007388 */ /* 0x000fe80000000400 */
[----:B------:R-:W-:Y:S04]  /*1810*/  STS.U16 [R10+0xf620], R34 ;  /* 0x00f620220a007388 */ /* 0x000fe80000000400 */
[----:B------:R-:W-:Y:S04]  /*1820*/  STS.U16 [R7+0x600], R32 ;  /* 0x0006002007007388 */ /* 0x000fe80000000400 */
[----:B------:R-:W-:Y:S04]  /*1830*/  STS.U16 [R7+0x620], R24 ;  /* 0x0006201807007388 */ /* 0x000fe80000000400 */
[----:B------:R0:W-:Y:S04]  /*1840*/  STS.U16 [R10+0x11e00], R29 ;  /* 0x011e001d0a007388 */ /* 0x0001e80000000400 */
[----:B------:R1:W-:Y:S04]  /*1850*/  STS.U16 [R10+0x11e20], R30 ;  /* 0x011e201e0a007388 */ /* 0x0003e80000000400 */
[----:B------:R2:W-:Y:S01]  /*1860*/  STS.U16 [R7+0x2e00], R21 ;  /* 0x002e001507007388 */ /* 0x0005e20000000400 */
[----:B0-----:R-:W-:-:S03]  /*1870*/  CS2R R28, SRZ ;  /* 0x00000000001c7805 */ /* 0x001fc6000001ff00 */
[----:B------:R0:W-:Y:S01]  /*1880*/  STS.U16 [R7+0x2e20], R25 ;  /* 0x002e201907007388 */ /* 0x0001e20000000400 */
[----:B-1----:R-:W-:-:S03]  /*1890*/  CS2R R30, SRZ ;  /* 0x00000000001e7805 */ /* 0x002fc6000001ff00 */
[----:B------:R1:W-:Y:S01]  /*18a0*/  STS.U16 [R10+0x14620], R15 ;  /* 0x0146200f0a007388 */ /* 0x0003e20000000400 */
[----:B--2---:R-:W-:-:S03]  /*18b0*/  PRMT R21, R19, 0x7632, R21 ;  /* 0x0000763213157816 */ /* 0x004fc60000000015 */
[----:B------:R2:W-:Y:S01]  /*18c0*/  STS.U16 [R10+0x14600], R26 ;  /* 0x0146001a0a007388 */ /* 0x0005e20000000400 */
[----:B0-----:R-:W-:-:S03]  /*18d0*/  CS2R R24, SRZ ;  /* 0x0000000000187805 */ /* 0x001fc6000001ff00 */
[----:B------:R-:W-:Y:S01]  /*18e0*/  STS.U16 [R7+0x5600], R17 ;  /* 0x0056001107007388 */ /* 0x000fe20000000400 */
[----:B-1----:R-:W-:Y:S01]  /*18f0*/  FMUL.FTZ R15, R8, UR10 ;  /* 0x0000000a080f7c20 */ /* 0x002fe20008410000 */
[----:B------:R-:W-:Y:S02]  /*1900*/  FMUL.FTZ R8, R57, UR10 ;  /* 0x0000000a39087c20 */ /* 0x000fe40008410000 */
[----:B------:R-:W-:Y:S01]  /*1910*/  STS.U16 [R7+0x5620], R18 ;  /* 0x0056201207007388 */ /* 0x000fe20000000400 */
[----:B--2---:R-:W-:Y:S02]  /*1920*/  CS2R R26, SRZ ;  /* 0x00000000001a7805 */ /* 0x004fe4000001ff00 */
[----:B------:R-:W-:Y:S01]  /*1930*/  F2FP.F16.F32.PACK_AB R15, R15, R16 ;  /* 0x000000100f0f723e */ /* 0x000fe200000000ff */
[----:B------:R0:W-:Y:S01]  /*1940*/  STS.U16 [R10+0xf800], R22 ;  /* 0x00f800160a007388 */ /* 0x0001e20000000400 */
[----:B------:R-:W-:Y:S02]  /*1950*/  F2FP.F16.F32.PACK_AB R8, R8, R9 ;  /* 0x000000090808723e */ /* 0x000fe400000000ff */
[----:B------:R-:W-:Y:S01]  /*1960*/  PRMT R9, R15, 0x7632, R9 ;  /* 0x000076320f097816 */ /* 0x000fe20000000009 */
[----:B------:R-:W-:Y:S01]  /*1970*/  STS.U16 [R10+0xf820], R20 ;  /* 0x00f820140a007388 */ /* 0x000fe20000000400 */
[----:B------:R-:W-:-:S03]  /*1980*/  PRMT R16, R8, 0x7632, R16 ;  /* 0x0000763208107816 */ /* 0x000fc60000000010 */
[----:B------:R1:W-:Y:S01]  /*1990*/  STS.U16 [R7+0x800], R19 ;  /* 0x0008001307007388 */ /* 0x0003e20000000400 */
[----:B0-----:R-:W-:-:S03]  /*19a0*/  CS2R R22, SRZ ;  /* 0x0000000000167805 */ /* 0x001fc6000001ff00 */
[----:B------:R0:W-:Y:S04]  /*19b0*/  STS.U16 [R7+0x820], R21 ;  /* 0x0008201507007388 */ /* 0x0001e80000000400 */
[----:B------:R-:W-:Y:S01]  /*19c0*/  STS.U16 [R10+0x12000], R13 ;  /* 0x0120000d0a007388 */ /* 0x000fe20000000400 */
[----:B-1----:R-:W-:-:S03]  /*19d0*/  CS2R R18, SRZ ;  /* 0x0000000000127805 */ /* 0x002fc6000001ff00 */
[----:B------:R-:W-:Y:S01]  /*19e0*/  STS.U16 [R10+0x12020], R14 ;  /* 0x0120200e0a007388 */ /* 0x000fe20000000400 */
[----:B0-----:R-:W-:-:S03]  /*19f0*/  CS2R R20, SRZ ;  /* 0x0000000000147805 */ /* 0x001fc6000001ff00 */
[----:B------:R0:W-:Y:S04]  /*1a00*/  STS.U16 [R7+0x3000], R15 ;  /* 0x0030000f07007388 */ /* 0x0001e80000000400 */
[----:B------:R-:W-:Y:S04]  /*1a10*/  STS.U16 [R7+0x3020], R9 ;  /* 0x0030200907007388 */ /* 0x000fe80000000400 */
[----:B------:R-:W-:Y:S01]  /*1a20*/  STS.U16 [R10+0x14800], R11 ;  /* 0x0148000b0a007388 */ /* 0x000fe20000000400 */
[----:B0-----:R-:W-:-:S03]  /*1a30*/  CS2R R14, SRZ ;  /* 0x00000000000e7805 */ /* 0x001fc6000001ff00 */
[----:B------:R0:W-:Y:S04]  /*1a40*/  STS.U16 [R10+0x14820], R12 ;  /* 0x0148200c0a007388 */ /* 0x0001e80000000400 */
[----:B------:R1:W-:Y:S04]  /*1a50*/  STS.U16 [R7+0x5800], R8 ;  /* 0x0058000807007388 */ /* 0x0003e80000000400 */
[----:B------:R2:W-:Y:S01]  /*1a60*/  STS.U16 [R7+0x5820], R16 ;  /* 0x0058201007007388 */ /* 0x0005e20000000400 */
[----:B0-----:R-:W-:Y:S02]  /*1a70*/  CS2R R12, SRZ ;  /* 0x00000000000c7805 */ /* 0x001fe4000001ff00 */
[----:B------:R-:W-:Y:S01]  /*1a80*/  CS2R R10, SRZ ;  /* 0x00000000000a7805 */ /* 0x000fe2000001ff00 */
[----:B------:R-:W-:Y:S01]  /*1a90*/  BAR.SYNC.DEFER_BLOCKING 0x0 ;  /* 0x0000000000007b1d */ /* 0x000fe20000010000 */
[----:B-1----:R-:W-:-:S02]  /*1aa0*/  CS2R R8, SRZ ;  /* 0x0000000000087805 */ /* 0x002fc4000001ff00 */
[----:B--2---:R-:W-:-:S03]  /*1ab0*/  CS2R R16, SRZ ;  /* 0x0000000000107805 */ /* 0x004fc6000001ff00 */
[----:B------:R0:W1:Y:S04]  /*1ac0*/  @!P3 LDS.128 R28, [R6] ;  /* 0x00000000061cb984 */ /* 0x0000680000000c00 */
[----:B------:R0:W2:Y:S04]  /*1ad0*/  @!P3 LDS.128 R24, [R6+0x2800] ;  /* 0x002800000618b984 */ /* 0x0000a80000000c00 */
[----:B------:R0:W3:Y:S01]  /*1ae0*/  @!P3 LDS.128 R20, [R6+0x5000] ;  /* 0x005000000614b984 */ /* 0x0000e20000000c00 */
[----:B------:R-:W-:Y:S05]  /*1af0*/  @P4 BRA `(.L_x_62) ;  /* 0x0000000000704947 */ /* 0x000fea0003800000 */
[----:B------:R-:W4:Y:S01]  /*1b00*/  LDC.64 R36, c[0x0][0x258] ;  /* 0x00009600ff247b82 */ /* 0x000f220000000a00 */
[----:B------:R-:W-:Y:S01]  /*1b10*/  SHF.R.S32.HI R5, RZ, 0x1f, R4 ;  /* 0x0000001fff057819 */ /* 0x000fe20000011404 */
[----:B------:R-:W-:Y:S01]  /*1b20*/  ULDC.64 UR4, c[0x0][0x260] ;  /* 0x0000980000047ab9 */ /* 0x000fe20000000a00 */
[----:B------:R-:W-:Y:S01]  /*1b30*/  ULDC.64 UR10, c[0x0][0x250] ;  /* 0x00009400000a7ab9 */ /* 0x000fe20000000a00 */
[----:B------:R-:W-:-:S04]  /*1b40*/  IMAD R35, R2, UR4, RZ ;  /* 0x0000000402237c24 */ /* 0x000fc8000f8e02ff */
[----:B------:R-:W-:Y:S02]  /*1b50*/  IMAD R35, R0, UR5, R35 ;  /* 0x0000000500237c24 */ /* 0x000fe4000f8e0223 */
[C---:B----4-:R-:W-:Y:S02]  /*1b60*/  IMAD R34, R36.reuse, UR9, RZ ;  /* 0x0000000924227c24 */ /* 0x050fe4000f8e02ff */
[----:B------:R-:W-:-:S04]  /*1b70*/  IMAD.WIDE.U32 R32, R36, UR8, R4 ;  /* 0x0000000824207c25 */ /* 0x000fc8000f8e0004 */
[----:B------:R-:W-:Y:S02]  /*1b80*/  IMAD R7, R37, UR8, R34 ;  /* 0x0000000825077c24 */ /* 0x000fe4000f8e0222 */
[----:B------:R-:W-:Y:S02]  /*1b90*/  VIADD R34, R4, 0x40 ;  /* 0x0000004004227836 */ /* 0x000fe40000000000 */
[----:B------:R-:W-:Y:S02]  /*1ba0*/  IMAD.IADD R33, R33, 0x1, R7 ;  /* 0x0000000121217824 */ /* 0x000fe400078e0207 */
[----:B------:R-:W-:Y:S02]  /*1bb0*/  IMAD R7, R69, UR10, RZ ;  /* 0x0000000a45077c24 */ /* 0x000fe4000f8e02ff */
[----:B------:R-:W-:Y:S01]  /*1bc0*/  IMAD.WIDE.U32 R32, R0, UR4, R32 ;  /* 0x0000000400207c25 */ /* 0x000fe2000f8e0020 */
[----:B------:R-:W-:Y:S02]  /*1bd0*/  ULDC UR4, c[0x0][0x244] ;  /* 0x0000910000047ab9 */ /* 0x000fe40000000800 */
[----:B------:R-:W-:Y:S01]  /*1be0*/  ISETP.GE.AND P4, PT, R34, UR4, PT ;  /* 0x0000000422007c0c */ /* 0x000fe2000bf86270 */
[----:B------:R-:W-:Y:S01]  /*1bf0*/  IMAD.IADD R33, R33, 0x1, R35 ;  /* 0x0000000121217824 */ /* 0x000fe200078e0223 */
[C---:B------:R-:W-:Y:S01]  /*1c00*/  ISETP.GE.AND P3, PT, R4.reuse, UR4, PT ;  /* 0x0000000404007c0c */ /* 0x040fe2000bf66270 */
[----:B------:R-:W-:-:S02]  /*1c10*/  VIADD R35, R4, 0x80 ;  /* 0x0000008004237836 */ /* 0x000fc40000000000 */
[C---:B------:R-:W-:Y:S02]  /*1c20*/  IMAD R7, R68.reuse, UR11, R7 ;  /* 0x0000000b44077c24 */ /* 0x040fe4000f8e0207 */
[----:B------:R-:W-:Y:S01]  /*1c30*/  IMAD.WIDE.U32 R32, R68, UR10, R32 ;  /* 0x0000000a44207c25 */ /* 0x000fe2000f8e0020 */
[----:B------:R-:W-:Y:S01]  /*1c40*/  ISETP.GE.AND P5, PT, R35, UR4, PT ;  /* 0x0000000423007c0c */ /* 0x000fe2000bfa6270 */
[----:B------:R-:W-:Y:S02]  /*1c50*/  ULDC.64 UR4, c[0x0][0x238] ;  /* 0x00008e0000047ab9 */ /* 0x000fe40000000a00 */
[----:B------:R-:W-:Y:S01]  /*1c60*/  IMAD.IADD R7, R33, 0x1, R7 ;  /* 0x0000000121077824 */ /* 0x000fe200078e0207 */
[----:B------:R-:W-:-:S04]  /*1c70*/  LEA R34, P6, R32, UR4, 0x1 ;  /* 0x0000000420227c11 */ /* 0x000fc8000f8c08ff */
[----:B------:R-:W-:-:S05]  /*1c80*/  LEA.HI.X R35, R32, UR5, R7, 0x1, P6 ;  /* 0x0000000520237c11 */ /* 0x000fca000b0f0c07 */
[----:B-1----:R4:W-:Y:S04]  /*1c90*/  @!P3 STG.E.128 desc[UR6][R34.64], R28 ;  /* 0x0000001c2200b986 */ /* 0x0029e8000c101d06 */
[----:B--2---:R4:W-:Y:S04]  /*1ca0*/  @!P4 STG.E.128 desc[UR6][R34.64+0x80], R24 ;  /* 0x000080182200c986 */ /* 0x0049e8000c101d06 */
[----:B---3--:R4:W-:Y:S02]  /*1cb0*/  @!P5 STG.E.128 desc[UR6][R34.64+0x100], R20 ;  /* 0x000100142200d986 */ /* 0x0089e4000c101d06 */
.L_x_62:
[----:B------:R-:W-:Y:S05]  /*1cc0*/  BSYNC B0 ;  /* 0x0000000000007941 */ /* 0x000fea0003800000 */
.L_x_61:
[----:B------:R0:W0:Y:S01]  /*1cd0*/  @!P2 LDS.128 R12, [R6+0x400] ;  /* 0x00040000060ca984 */ /* 0x0000220000000c00 */
[----:B------:R-:W-:Y:S03]  /*1ce0*/  BSSY B0, `(.L_x_63) ;  /* 0x0000023000007945 */ /* 0x000fe60003800000 */
[----:B------:R0:W0:Y:S04]  /*1cf0*/  @!P2 LDS.128 R8, [R6+0x2c00] ;  /* 0x002c00000608a984 */ /* 0x0000280000000c00 */
[----:B------:R0:W0:Y:S01]  /*1d00*/  @!P2 LDS.128 R16, [R6+0x5400] ;  /* 0x005400000610a984 */ /* 0x0000220000000c00 */
[----:B------:R-:W-:Y:S05]  /*1d10*/  @P0 BRA `(.L_x_64) ;  /* 0x00000000007c0947 */ /* 0x000fea0003800000 */
[----:B---34-:R-:W3:Y:S01]  /*1d20*/  LDC.64 R22, c[0x0][0x258] ;  /* 0x00009600ff167b82 */ /* 0x018ee20000000a00 */
[--C-:B------:R-:W-:Y:S01]  /*1d30*/  SHF.R.S32.HI R21, RZ, 0x1f, R4.reuse ;  /* 0x0000001fff157819 */ /* 0x100fe20000011404 */
[----:B------:R-:W-:Y:S01]  /*1d40*/  IMAD.MOV.U32 R20, RZ, RZ, R4 ;  /* 0x000000ffff147224 */ /* 0x000fe200078e0004 */
[----:B------:R-:W-:Y:S01]  /*1d50*/  ULDC.64 UR4, c[0x0][0x260] ;  /* 0x0000980000047ab9 */ /* 0x000fe20000000a00 */
[----:B------:R-:W-:Y:S01]  /*1d60*/  IADD3 R7, P0, R68, 0x20, RZ ;  /* 0x0000002044077810 */ /* 0x000fe20007f1e0ff */
[----:B--2---:R-:W-:Y:S01]  /*1d70*/  IMAD R25, R2, UR4, RZ ;  /* 0x0000000402197c24 */ /* 0x004fe2000f8e02ff */
[----:B------:R-:W-:-:S03]  /*1d80*/  ULDC.64 UR10, c[0x0][0x250] ;  /* 0x00009400000a7ab9 */ /* 0x000fc60000000a00 */
[----:B------:R-:W-:Y:S02]  /*1d90*/  IMAD R25, R0, UR5, R25 ;  /* 0x0000000500197c24 */ /* 0x000fe4000f8e0219 */
[C---:B---3--:R-:W-:Y:S02]  /*1da0*/  IMAD R24, R22.reuse, UR9, RZ ;  /* 0x0000000916187c24 */ /* 0x048fe4000f8e02ff */
[----:B------:R-:W-:-:S04]  /*1db0*/  IMAD.WIDE.U32 R20, R22, UR8, R20 ;  /* 0x0000000816147c25 */ /* 0x000fc8000f8e0014 */
[----:B------:R-:W-:Y:S02]  /*1dc0*/  IMAD R23, R23, UR8, R24 ;  /* 0x0000000817177c24 */ /* 0x000fe4000f8e0218 */
[----:B------:R-:W-:Y:S02]  /*1dd0*/  IMAD.X R22, RZ, RZ, R69, P0 ;  /* 0x000000ffff167224 */ /* 0x000fe400000e0645 */
[----:B------:R-:W-:Y:S02]  /*1de0*/  IMAD.IADD R21, R21, 0x1, R23 ;  /* 0x0000000115157824 */ /* 0x000fe400078e0217 */
[----:B------:R-:W-:Y:S02]  /*1df0*/  IMAD R22, R22, UR10, RZ ;  /* 0x0000000a16167c24 */ /* 0x000fe4000f8e02ff */
[----:B------:R-:W-:Y:S01]  /*1e00*/  IMAD.WIDE.U32 R20, R0, UR4, R20 ;  /* 0x0000000400147c25 */ /* 0x000fe2000f8e0014 */
[----:B------:R-:W-:Y:S02]  /*1e10*/  ULDC UR4, c[0x0][0x244] ;  /* 0x0000910000047ab9 */ /* 0x000fe40000000800 */
[----:B------:R-:W-:Y:S01]  /*1e20*/  ISETP.GE.AND P2, PT, R4, UR4, PT ;  /* 0x0000000404007c0c */ /* 0x000fe2000bf46270 */
[----:B------:R-:W-:-:S02]  /*1e30*/  IMAD.IADD R21, R21, 0x1, R25 ;  /* 0x0000000115157824 */ /* 0x000fc400078e0219 */
[C---:B------:R-:W-:Y:S02]  /*1e40*/  VIADD R24, R4.reuse, 0x40 ;  /* 0x0000004004187836 */ /* 0x040fe40000000000 */
[----:B------:R-:W-:Y:S02]  /*1e50*/  VIADD R25, R4, 0x80 ;  /* 0x0000008004197836 */ /* 0x000fe40000000000 */
[C---:B------:R-:W-:Y:S01]  /*1e60*/  IMAD R23, R7.reuse, UR11, R22 ;  /* 0x0000000b07177c24 */ /* 0x040fe2000f8e0216 */
[----:B------:R-:W-:Y:S01]  /*1e70*/  ISETP.GE.AND P3, PT, R24, UR4, PT ;  /* 0x0000000418007c0c */ /* 0x000fe2000bf66270 */
[----:B------:R-:W-:Y:S01]  /*1e80*/  IMAD.WIDE.U32 R20, R7, UR10, R20 ;  /* 0x0000000a07147c25 */ /* 0x000fe2000f8e0014 */
[----:B------:R-:W-:Y:S01]  /*1e90*/  ISETP.GE.AND P4, PT, R25, UR4, PT ;  /* 0x0000000419007c0c */ /* 0x000fe2000bf86270 */
[----:B------:R-:W-:Y:S02]  /*1ea0*/  ULDC.64 UR4, c[0x0][0x238] ;  /* 0x00008e0000047ab9 */ /* 0x000fe40000000a00 */
[----:B------:R-:W-:Y:S01]  /*1eb0*/  IMAD.IADD R7, R21, 0x1, R23 ;  /* 0x0000000115077824 */ /* 0x000fe200078e0217 */
[----:B------:R-:W-:-:S04]  /*1ec0*/  LEA R22, P0, R20, UR4, 0x1 ;  /* 0x0000000414167c11 */ /* 0x000fc8000f8008ff */
[----:B------:R-:W-:-:S05]  /*1ed0*/  LEA.HI.X R23, R20, UR5, R7, 0x1, P0 ;  /* 0x0000000514177c11 */ /* 0x000fca00080f0c07 */
[----:B0-----:R0:W-:Y:S04]  /*1ee0*/  @!P2 STG.E.128 desc[UR6][R22.64], R12 ;  /* 0x0000000c1600a986 */ /* 0x0011e8000c101d06 */
[----:B------:R0:W-:Y:S04]  /*1ef0*/  @!P3 STG.E.128 desc[UR6][R22.64+0x80], R8 ;  /* 0x000080081600b986 */ /* 0x0001e8000c101d06 */
[----:B------:R0:W-:Y:S02]  /*1f00*/  @!P4 STG.E.128 desc[UR6][R22.64+0x100], R16 ;  /* 0x000100101600c986 */ /* 0x0001e4000c101d06 */
.L_x_64:
[----:B------:R-:W-:Y:S05]  /*1f10*/  BSYNC B0 ;  /* 0x0000000000007941 */ /* 0x000fea0003800000 */
.L_x_63:
[----:B------:R-:W-:Y:S05]  /*1f20*/  @P1 EXIT ;  /* 0x000000000000194d */ /* 0x000fea0003800000 */
[----:B0-----:R-:W3:Y:S01]  /*1f30*/  LDC.64 R12, c[0x0][0x258] ;  /* 0x00009600ff0c7b82 */ /* 0x001ee20000000a00 */
[----:B------:R-:W-:Y:S02]  /*1f40*/  ISETP.GT.AND P0, PT, R3, 0x7f, PT ;  /* 0x0000007f0300780c */ /* 0x000fe40003f04270 */
[----:B------:R-:W-:Y:S02]  /*1f50*/  CS2R R10, SRZ ;  /* 0x00000000000a7805 */ /* 0x000fe4000001ff00 */
[----:B------:R-:W-:Y:S02]  /*1f60*/  SHF.R.S32.HI R5, RZ, 0x1f, R4 ;  /* 0x0000001fff057819 */ /* 0x000fe40000011404 */
[----:B------:R-:W-:Y:S02]  /*1f70*/  CS2R R8, SRZ ;  /* 0x0000000000087805 */ /* 0x000fe4000001ff00 */
[----:B------:R-:W-:Y:S02]  /*1f80*/  CS2R R18, SRZ ;  /* 0x0000000000127805 */ /* 0x000fe4000001ff00 */
[----:B------:R-:W-:Y:S01]  /*1f90*/  CS2R R16, SRZ ;  /* 0x0000000000107805 */ /* 0x000fe2000001ff00 */
[----:B------:R-:W-:Y:S01]  /*1fa0*/  ULDC.64 UR4, c[0x0][0x260] ;  /* 0x0000980000047ab9 */ /* 0x000fe20000000a00 */
[----:B------:R-:W-:-:S02]  /*1fb0*/  IADD3 R3, P1, R68, 0x40, RZ ;  /* 0x0000004044037810 */ /* 0x000fc40007f3e0ff */
[----:B------:R-:W-:Y:S01]  /*1fc0*/  CS2R R14, SRZ ;  /* 0x00000000000e7805 */ /* 0x000fe2000001ff00 */
[----:B------:R-:W-:Y:S02]  /*1fd0*/  ULDC.64 UR10, c[0x0][0x238] ;  /* 0x00008e00000a7ab9 */ /* 0x000fe40000000a00 */
[----:B------:R-:W-:Y:S01]  /*1fe0*/  IMAD.X R68, RZ, RZ, R69, P1 ;  /* 0x000000ffff447224 */ /* 0x000fe200008e0645 */
[----:B------:R-:W0:Y:S04]  /*1ff0*/  @!P0 LDS.128 R8, [R6+0x800] ;  /* 0x0008000006088984 */ /* 0x000e280000000c00 */
[----:B------:R-:W5:Y:S01]  /*2000*/  @!P0 LDS.128 R16, [R6+0x3000] ;  /* 0x0030000006108984 */ /* 0x000f620000000c00 */
[----:B---34-:R-:W-:-:S04]  /*2010*/  IMAD.WIDE.U32 R20, R12, UR8, R4 ;  /* 0x000000080c147c25 */ /* 0x018fc8000f8e0004 */
[----:B------:R-:W-:Y:S02]  /*2020*/  IMAD R12, R12, UR9, RZ ;  /* 0x000000090c0c7c24 */ /* 0x000fe4000f8e02ff */
[----:B------:R-:W-:Y:S02]  /*2030*/  IMAD R5, R2, UR4, RZ ;  /* 0x0000000402057c24 */ /* 0x000fe4000f8e02ff */
[----:B------:R-:W-:Y:S02]  /*2040*/  IMAD R13, R13, UR8, R12 ;  /* 0x000000080d0d7c24 */ /* 0x000fe4000f8e020c */
[C---:B------:R-:W-:Y:S02]  /*2050*/  IMAD R5, R0.reuse, UR5, R5 ;  /* 0x0000000500057c24 */ /* 0x040fe4000f8e0205 */
[----:B------:R-:W-:Y:S01]  /*2060*/  IMAD.IADD R21, R21, 0x1, R13 ;  /* 0x0000000115157824 */ /* 0x000fe200078e020d */
[----:B------:R-:W-:Y:S01]  /*2070*/  CS2R R12, SRZ ;  /* 0x00000000000c7805 */ /* 0x000fe2000001ff00 */
[----:B------:R-:W-:Y:S01]  /*2080*/  IMAD.WIDE.U32 R20, R0, UR4, R20 ;  /* 0x0000000400147c25 */ /* 0x000fe2000f8e0014 */
[----:B------:R-:W-:-:S04]  /*2090*/  ULDC.64 UR4, c[0x0][0x250] ;  /* 0x0000940000047ab9 */ /* 0x000fc80000000a00 */
[----:B------:R3:W4:Y:S01]  /*20a0*/  @!P0 LDS.128 R12, [R6+0x5800] ;  /* 0x00580000060c8984 */ /* 0x0007220000000c00 */
[----:B------:R-:W-:Y:S02]  /*20b0*/  IMAD R68, R68, UR4, RZ ;  /* 0x0000000444447c24 */ /* 0x000fe4000f8e02ff */
[----:B------:R-:W-:Y:S02]  /*20c0*/  IMAD.IADD R21, R21, 0x1, R5 ;  /* 0x0000000115157824 */ /* 0x000fe400078e0205 */
[C---:B------:R-:W-:Y:S02]  /*20d0*/  IMAD R5, R3.reuse, UR5, R68 ;  /* 0x0000000503057c24 */ /* 0x040fe4000f8e0244 */
[----:B------:R-:W-:Y:S01]  /*20e0*/  IMAD.WIDE.U32 R2, R3, UR4, R20 ;  /* 0x0000000403027c25 */ /* 0x000fe2000f8e0014 */
[----:B------:R-:W-:Y:S02]  /*20f0*/  ULDC UR4, c[0x0][0x244] ;  /* 0x0000910000047ab9 */ /* 0x000fe40000000800 */
[C---:B------:R-:W-:Y:S01]  /*2100*/  ISETP.GE.AND P1, PT, R4.reuse, UR4, PT ;  /* 0x0000000404007c0c */ /* 0x040fe2000bf26270 */
[----:B------:R-:W-:Y:S01]  /*2110*/  VIADD R0, R4, 0x40 ;  /* 0x0000004004007836 */ /* 0x000fe20000000000 */
[----:B---3--:R-:W-:Y:S01]  /*2120*/  LEA R6, P0, R2, UR10, 0x1 ;  /* 0x0000000a02067c11 */ /* 0x008fe2000f8008ff */
[----:B------:R-:W-:-:S02]  /*2130*/  IMAD.IADD R3, R3, 0x1, R5 ;  /* 0x0000000103037824 */ /* 0x000fc400078e0205 */
[----:B------:R-:W-:Y:S01]  /*2140*/  VIADD R4, R4, 0x80 ;  /* 0x0000008004047836 */ /* 0x000fe20000000000 */
[----:B------:R-:W-:Y:S02]  /*2150*/  ISETP.GE.AND P2, PT, R0, UR4, PT ;  /* 0x0000000400007c0c */ /* 0x000fe4000bf46270 */
[----:B------:R-:W-:Y:S02]  /*2160*/  LEA.HI.X R7, R2, UR11, R3, 0x1, P0 ;  /* 0x0000000b02077c11 */ /* 0x000fe400080f0c03 */
[----:B------:R-:W-:-:S03]  /*2170*/  ISETP.GE.AND P0, PT, R4, UR4, PT ;  /* 0x0000000404007c0c */ /* 0x000fc6000bf06270 */
[----:B0-----:R0:W-:Y:S06]  /*2180*/  @!P1 STG.E.128 desc[UR6][R6.64], R8 ;  /* 0x0000000806009986 */ /* 0x0011ec000c101d06 */
[----:B-----5:R0:W-:Y:S04]  /*2190*/  @!P2 STG.E.128 desc[UR6][R6.64+0x80], R16 ;  /* 0x000080100600a986 */ /* 0x0201e8000c101d06 */
[----:B------:R-:W-:Y:S05]  /*21a0*/  @P0 EXIT ;  /* 0x000000000000094d */ /* 0x000fea0003800000 */
[----:B----4-:R-:W-:Y:S01]  /*21b0*/  STG.E.128 desc[UR6][R6.64+0x100], R12 ;  /* 0x0001000c06007986 */ /* 0x010fe2000c101d06 */
[----:B------:R-:W-:Y:S05]  /*21c0*/  EXIT ;  /* 0x000000000000794d */ /* 0x000fea0003800000 */
.L_x_65:
        /* <DEDUP_REMOVED lines=11> */
.L_x_139:


//--------------------- .text._ZN7cutlass13device_kernelIN5flash32FlashAttnBwdPostprocessConvertdQIN4cute5tupleIJNS3_1CILi64EEENS5_ILi192EEEEEENS_6half_tEfNS_4arch4Sm80ELi256ENS3_8TiledMMAINS3_8MMA_AtomIJNS3_28SM80_16x8x16_F32F16F16F32_TNEEEENS3_6LayoutINS4_IJNS5_ILi2EEENS5_ILi4EEENS5_ILi1EEEEEENS4_IJSJ_SH_NS5_ILi0EEEEEEEENS4_IJNS5_ILi32EEES6_NS5_ILi16EEEEEEEELb0EEEEEvNT_6ParamsE --------------------------
	.section	.text._ZN7cutlass13device_kernelIN5flash32FlashAttnBwdPostprocessConvertdQIN4cute5tupleIJNS3_1CILi64EEENS5_ILi192EEEEEENS_6half_tEfNS_4arch4Sm80ELi256ENS3_8TiledMMAINS3_8MMA_AtomIJNS3_28SM80_16x8x16_F32F16F16F32_TNEEEENS3_6LayoutINS4_IJNS5_ILi2EEENS5_ILi4EEENS5_ILi1EEEEEENS4_IJSJ_SH_NS5_ILi0EEEEEEEENS4_IJNS5_ILi32EEES6_NS5_ILi16EEEEEEEELb0EEEEEvNT_6ParamsE,"ax",@progbits
	.align	128
.text._ZN7cutlass13device_kernelIN5flash32FlashAttnBwdPostprocessConvertdQIN4cute5tupleIJNS3_1CILi64EEENS5_ILi192EEEEEENS_6half_tEfNS_4arch4Sm80ELi256ENS3_8TiledMMAINS3_8MMA_AtomIJNS3_28SM80_16x8x16_F32F16F16F32_TNEEEENS3_6LayoutINS4_IJNS5_ILi2EEENS5_ILi4EEENS5_ILi1EEEEEENS4_IJSJ_SH_NS5_ILi0EEEEEEEENS4_IJNS5_ILi32EEES6_NS5_ILi16EEEEEEEELb0EEEEEvNT_6ParamsE:
        .type           _ZN7cutlass13device_kernelIN5flash32FlashAttnBwdPostprocessConvertdQIN4cute5tupleIJNS3_1CILi64EEENS5_ILi192EEEEEENS_6half_tEfNS_4arch4Sm80ELi256ENS3_8TiledMMAINS3_8MMA_AtomIJNS3_28SM80_16x8x16_F32F16F16F32_TNEEEENS3_6LayoutINS4_IJNS5_ILi2EEENS5_ILi4EEENS5_ILi1EEEEEENS4_IJSJ_SH_NS5_ILi0EEEEEEEENS4_IJNS5_ILi32EEES6_NS5_ILi16EEEEEEEELb0EEEEEvNT_6ParamsE,@function
        .size           _ZN7cutlass13device_kernelIN5flash32FlashAttnBwdPostprocessConvertdQIN4cute5tupleIJNS3_1CILi64EEENS5_ILi192EEEEEENS_6half_tEfNS_4arch4Sm80ELi256ENS3_8TiledMMAINS3_8MMA_AtomIJNS3_28SM80_16x8x16_F32F16F16F32_TNEEEENS3_6LayoutINS4_IJNS5_ILi2EEENS5_ILi4EEENS5_ILi1EEEEEENS4_IJSJ_SH_NS5_ILi0EEEEEEEENS4_IJNS5_ILi32EEES6_NS5_ILi16EEEEEEEELb0EEEEEvNT_6ParamsE,(.L_x_140 - _ZN7cutlass13device_kernelIN5flash32FlashAttnBwdPostprocessConvertdQIN4cute5tupleIJNS3_1CILi64EEENS5_ILi192EEEEEENS_6half_tEfNS_4arch4Sm80ELi256ENS3_8TiledMMAINS3_8MMA_AtomIJNS3_28SM80_16x8x16_F32F16F16F32_TNEEEENS3_6LayoutINS4_IJNS5_ILi2EEENS5_ILi4EEENS5_ILi1EEEEEENS4_IJSJ_SH_NS5_ILi0EEEEEEEENS4_IJNS5_ILi32EEES6_NS5_ILi16EEEEEEEELb0EEEEEvNT_6ParamsE)
        .other          _ZN7cutlass13device_kernelIN5flash32FlashAttnBwdPostprocessConvertdQIN4cute5tupleIJNS3_1CILi64EEENS5_ILi192EEEEEENS_6half_tEfNS_4arch4Sm80ELi256ENS3_8TiledMMAINS3_8MMA_AtomIJNS3_28SM80_16x8x16_F32F16F16F32_TNEEEENS3_6LayoutINS4_IJNS5_ILi2EEENS5_ILi4EEENS5_ILi1EEEEEENS4_IJSJ_SH_NS5_ILi0EEEEEEEENS4_IJNS5_ILi32EEES6_NS5_ILi16EEEEEEEELb0EEEEEvNT_6ParamsE,@"STO_CUDA_ENTRY STV_DEFAULT"
_ZN7cutlass13device_kernelIN5flash32FlashAttnBwdPostprocessConvertdQIN4cute5tupleIJNS3_1CILi64EEENS5_ILi192EEEEEENS_6half_tEfNS_4arch4Sm80ELi256ENS3_8TiledMMAINS3_8MMA_AtomIJNS3_28SM80_16x8x16_F32F16F16F32_TNEEEENS3_6LayoutINS4_IJNS5_ILi2EEENS5_ILi4EEENS5_ILi1EEEEEENS4_IJSJ_SH_NS5_ILi0EEEEEEEENS4_IJNS5_ILi32EEES6_NS5_ILi16EEEEEEEELb0EEEEEvNT_6ParamsE:
        /* <DEDUP_REMOVED lines=10> */
[----:B------:R-:W-:Y:S01]  /*00a0*/  ULDC UR8, c[0x0][0x240] ;  /* 0x0000900000087ab9 */ /* 0x000fe20000000800 */
[----:B-1----:R-:W-:-:S11]  /*00b0*/  IMAD.WIDE R2, R7, 0x4, R2 ;  /* 0x0000000407027825 */ /* 0x002fd600078e0202 */
[----:B------:R-:W0:Y:S01]  /*00c0*/  @P1 LDC.64 R4, c[0x0][0x278] ;  /* 0x00009e00ff041b82 */ /* 0x000e220000000a00 */
[----:B------:R-:W-:Y:S01]  /*00d0*/  IMAD.U32 R54, RZ, RZ, UR8 ;  /* 0x00000008ff367e24 */ /* 0x000fe2000f8e00ff */
[----:B------:R1:W5:Y:S01]  /*00e0*/  @P0 LDG.E R57, desc[UR6][R2.64] ;  /* 0x0000000602390981 */ /* 0x000362000c1e1900 */
[----:B------:R-:W2:Y:S01]  /*00f0*/  S2R R55, SR_CTAID.X ;  /* 0x0000000000377919 */ /* 0x000ea20000002500 */
[----:B0-----:R-:W-:-:S05]  /*0100*/  @P1 IMAD.WIDE R4, R7, 0x4, R4 ;  /* 0x0000000407041825 */ /* 0x001fca00078e0204 */
[----:B------:R1:W5:Y:S01]  /*0110*/  @P1 LDG.E R54, desc[UR6][R4.64] ;  /* 0x0000000604361981 */ /* 0x000362000c1e1900 */
[----:B--2---:R-:W-:Y:S01]  /*0120*/  IMAD.SHL.U32 R59, R55, 0x40, RZ ;  /* 0x00000040373b7824 */ /* 0x004fe200078e00ff */
[----:B------:R-:W-:Y:S06]  /*0130*/  @P1 BRA `(.L_x_66) ;  /* 0x0000000000101947 */ /* 0x000fec0003800000 */
[----:B------:R-:W-:Y:S05]  /*0140*/  @!P0 BRA `(.L_x_66) ;  /* 0x00000000000c8947 */ /* 0x000fea0003800000 */
[----:B-1----:R-:W2:Y:S04]  /*0150*/  LDG.E R5, desc[UR6][R2.64] ;  /* 0x0000000602057981 */ /* 0x002ea8000c1e1900 */
[----:B-----5:R-:W2:Y:S02]  /*0160*/  LDG.E R54, desc[UR6][R2.64+0x4] ;  /* 0x0000040602367981 */ /* 0x020ea4000c1e1900 */
[----:B--2---:R-:W-:-:S07]  /*0170*/  IMAD.IADD R54, R54, 0x1, -R5 ;  /* 0x0000000136367824 */ /* 0x004fce00078e0a05 */
.L_x_66:
[----:B------:R-:W-:Y:S02]  /*0180*/  ISETP.NE.U32.AND P1, PT, RZ, UR4, PT ;  /* 0x00000004ff007c0c */ /* 0x000fe4000bf25070 */
[----:B-----5:R-:W-:Y:S02]  /*0190*/  ISETP.LE.AND P2, PT, R54, R59, PT ;  /* 0x0000003b3600720c */ /* 0x020fe40003f43270 */
[----:B------:R-:W-:-:S13]  /*01a0*/  ISETP.NE.AND.EX P1, PT, RZ, UR5, PT, P1 ;  /* 0x00000005ff007c0c */ /* 0x000fda000bf25310 */
[----:B------:R-:W-:Y:S05]  /*01b0*/  @P1 EXIT P2 ;  /* 0x000000000000194d */ /* 0x000fea0001000000 */
[----:B------:R-:W0:Y:S01]  /*01c0*/  S2R R58, SR_TID.X ;  /* 0x00000000003a7919 */ /* 0x000e220000002100 */
[C---:B------:R-:W-:Y:S01]  /*01d0*/  @P0 IMAD R0, R7.reuse, 0x40, R57 ;  /* 0x0000004007000824 */ /* 0x040fe200078e0239 */
[----:B------:R-:W2:Y:S01]  /*01e0*/  S2UR UR8, SR_CTAID.Y ;  /* 0x00000000000879c3 */ /* 0x000ea20000002600 */
[----:B------:R-:W-:Y:S01]  /*01f0*/  ULDC.64 UR4, c[0x0][0x230] ;  /* 0x00008c0000047ab9 */ /* 0x000fe20000000a00 */
[----:B------:R-:W-:Y:S02]  /*0200*/  SEL R52, R7, RZ, !P1 ;  /* 0x000000ff07347207 */ /* 0x000fe40004800000 */
[----:B-1----:R-:W-:-:S04]  /*0210*/  @P0 SHF.R.S32.HI R3, RZ, 0x1f, R0 ;  /* 0x0000001fff030819 */ /* 0x002fc80000011400 */
[----:B------:R-:W1:Y:S01]  /*0220*/  LDC.64 R8, c[0x0][0x228] ;  /* 0x00008a00ff087b82 */ /* 0x000e620000000a00 */
[----:B------:R-:W-:Y:S01]  /*0230*/  @P0 LEA.HI R3, R3, R0, RZ, 0x6 ;  /* 0x0000000003030211 */ /* 0x000fe200078f30ff */
[----:B------:R-:W-:-:S03]  /*0240*/  IMAD R0, R55, 0x3000, RZ ;  /* 0x0000300037007824 */ /* 0x000fc600078e02ff */
[----:B------:R-:W-:-:S05]  /*0250*/  @P0 SHF.R.S32.HI R3, RZ, 0x6, R3 ;  /* 0x00000006ff030819 */ /* 0x000fca0000011403 */
[----:B------:R-:W-:Y:S01]  /*0260*/  @P0 IMAD R5, R3, 0x3000, RZ ;  /* 0x0000300003050824 */ /* 0x000fe200078e02ff */
[----:B------:R-:W-:-:S04]  /*0270*/  CS2R R2, SRZ ;  /* 0x0000000000027805 */ /* 0x000fc8000001ff00 */
[----:B------:R-:W-:Y:S01]  /*0280*/  @P0 MOV R2, R5 ;  /* 0x0000000500020202 */ /* 0x000fe20000000f00 */
[----:B--2---:R-:W-:Y:S01]  /*0290*/  USHF.R.S32.HI UR9, URZ, 0x1f, UR8 ;  /* 0x0000001f3f097899 */ /* 0x004fe20008011408 */
[----:B------:R-:W-:Y:S02]  /*02a0*/  @P0 SHF.R.S32.HI R3, RZ, 0x1f, R5 ;  /* 0x0000001fff030819 */ /* 0x000fe40000011405 */
[----:B------:R-:W-:Y:S01]  /*02b0*/  SHF.R.S32.HI R5, RZ, 0x1f, R0 ;  /* 0x0000001fff057819 */ /* 0x000fe20000011400 */
[----:B0-----:R-:W-:Y:S02]  /*02c0*/  IMAD.SHL.U32 R53, R58, 0x4, RZ ;  /* 0x000000043a357824 */ /* 0x001fe400078e00ff */
[----:B-1----:R-:W-:-:S03]  /*02d0*/  IMAD R6, R8, UR9, RZ ;  /* 0x0000000908067c24 */ /* 0x002fc6000f8e02ff */
[----:B------:R-:W-:Y:S02]  /*02e0*/  IADD3 R2, P2, P3, R2, R53, R0 ;  /* 0x0000003502027210 */ /* 0x000fe40007b5e000 */
[----:B------:R-:W-:Y:S02]  /*02f0*/  SHF.R.S32.HI R4, RZ, 0x1f, R53 ;  /* 0x0000001fff047819 */ /* 0x000fe40000011435 */
[----:B------:R-:W-:Y:S02]  /*0300*/  SHF.R.S32.HI R0, RZ, 0x1f, R7 ;  /* 0x0000001fff007819 */ /* 0x000fe40000011407 */
[----:B------:R-:W-:Y:S01]  /*0310*/  IADD3.X R3, R3, R4, R5, P2, P3 ;  /* 0x0000000403037210 */ /* 0x000fe200017e6405 */
[----:B------:R-:W-:Y:S01]  /*0320*/  IMAD R5, R9, UR8, R6 ;  /* 0x0000000809057c24 */ /* 0x000fe2000f8e0206 */
[----:B------:R-:W-:Y:S01]  /*0330*/  SEL R0, R0, RZ, !P1 ;  /* 0x000000ff00007207 */ /* 0x000fe20004800000 */
[----:B------:R-:W-:-:S04]  /*0340*/  IMAD.WIDE.U32 R2, R8, UR8, R2 ;  /* 0x0000000808027c25 */ /* 0x000fc8000f8e0002 */
[----:B------:R-:W-:Y:S02]  /*0350*/  IMAD R7, R0, UR4, RZ ;  /* 0x0000000400077c24 */ /* 0x000fe4000f8e02ff */
        /* <DEDUP_REMOVED lines=20> */
[----:B------:R-:W-:-:S02]  /*04a0*/  SHF.R.S32.HI R63, RZ, 0x1f, R58 ;  /* 0x0000001fff3f7819 */ /* 0x000fc4000001143a */
[----:B------:R-:W-:Y:S01]  /*04b0*/  CS2R R2, SRZ ;  /* 0x0000000000027805 */ /* 0x000fe2000001ff00 */
[----:B------:R-:W-:Y:S01]  /*04c0*/  UMOV UR4, 0x400 ;  /* 0x0000040000047882 */ /* 0x000fe20000000000 */
[--C-:B------:R-:W-:Y:S01]  /*04d0*/  @P0 SHF.R.S32.HI R3, RZ, 0x1f, R57.reuse ;  /* 0x0000001fff030819 */ /* 0x100fe20000011439 */
[----:B------:R-:W-:Y:S01]  /*04e0*/  @P0 IMAD.MOV.U32 R2, RZ, RZ, R57 ;  /* 0x000000ffff020224 */ /* 0x000fe200078e0039 */
[CC--:B------:R-:W-:Y:S01]  /*04f0*/  LEA.HI R61, R63.reuse, R58.reuse, RZ, 0x3 ;  /* 0x0000003a3f3d7211 */ /* 0x0c0fe200078f18ff */
[----:B------:R-:W-:Y:S01]  /*0500*/  BSSY B0, `(.L_x_67) ;  /* 0x0000100000007945 */ /* 0x000fe20003800000 */
[----:B------:R-:W-:Y:S02]  /*0510*/  LEA.HI R56, R63, R58, RZ, 0x7 ;  /* 0x0000003a3f387211 */ /* 0x000fe400078f38ff */
[----:B------:R-:W-:Y:S02]  /*0520*/  SHF.R.S32.HI R57, RZ, 0x3, R61 ;  /* 0x00000003ff397819 */ /* 0x000fe4000001143d */
[----:B0-----:R-:W-:Y:S01]  /*0530*/  VIADDMNMX R64, R54, -R59, 0x40, PT ;  /* 0x0000004036407446 */ /* 0x001fe2000380093b */
[----:B------:R-:W-:Y:S01]  /*0540*/  IMAD.SHL.U32 R56, R56, 0x8, RZ ;  /* 0x0000000838387824 */ /* 0x000fe200078e00ff */
[----:B------:R-:W-:-:S02]  /*0550*/  IADD3 R60, R57, 0x20, RZ ;  /* 0x00000020393c7810 */ /* 0x000fc40007ffe0ff */
[-C--:B------:R-:W-:Y:S02]  /*0560*/  ISETP.GE.AND P1, PT, R57, R64.reuse, PT ;  /* 0x000000403900720c */ /* 0x080fe40003f26270 */
[----:B------:R-:W-:Y:S02]  /*0570*/  LOP3.LUT R59, R56, 0x7ffffc00, RZ, 0xc0, !PT ;  /* 0x7ffffc00383b7812 */ /* 0x000fe400078ec0ff */
[----:B------:R-:W-:Y:S02]  /*0580*/  ISETP.GE.AND P0, PT, R60, R64, PT ;  /* 0x000000403c00720c */ /* 0x000fe40003f06270 */
[CC--:B------:R-:W-:Y:S01]  /*0590*/  LEA.HI R62, R63.reuse, R58.reuse, RZ, 0x2 ;  /* 0x0000003a3f3e7211 */ /* 0x0c0fe200078f10ff */
[----:B-1----:R-:W-:Y:S01]  /*05a0*/  ULEA UR4, UR5, UR4, 0x18 ;  /* 0x0000000405047291 */ /* 0x002fe2000f8ec03f */
[CC--:B------:R-:W-:Y:S02]  /*05b0*/  LEA.HI R64, R63.reuse, R58.reuse, RZ, 0x5 ;  /* 0x0000003a3f407211 */ /* 0x0c0fe400078f28ff */
[----:B------:R-:W-:Y:S01]  /*05c0*/  LEA.HI R56, R63, R58, RZ, 0x6 ;  /* 0x0000003a3f387211 */ /* 0x000fe200078f30ff */
[----:B------:R-:W-:Y:S01]  /*05d0*/  ULDC UR5, c[0x0][0x268] ;  /* 0x00009a0000057ab9 */ /* 0x000fe20000000800 */
[----:B------:R-:W-:-:S02]  /*05e0*/  LOP3.LUT R67, R62, 0x7ffffffc, RZ, 0xc0, !PT ;  /* 0x7ffffffc3e437812 */ /* 0x000fc400078ec0ff */
[C---:B------:R-:W-:Y:S02]  /*05f0*/  LEA R63, R58.reuse, UR4, 0x4 ;  /* 0x000000043a3f7c11 */ /* 0x040fe4000f8e20ff */
[--C-:B------:R-:W-:Y:S01]  /*0600*/  SHF.R.S32.HI R60, RZ, 0x2, R62.reuse ;  /* 0x00000002ff3c7819 */ /* 0x100fe2000001143e */
[----:B------:R-:W-:Y:S01]  /*0610*/  IMAD.IADD R54, R58, 0x1, -R67 ;  /* 0x000000013a367824 */ /* 0x000fe200078e0a43 */
[----:B------:R-:W-:Y:S02]  /*0620*/  SHF.R.S32.HI R65, RZ, 0x1f, R62 ;  /* 0x0000001fff417819 */ /* 0x000fe4000001143e */
[----:B------:R-:W-:Y:S01]  /*0630*/  SHF.R.S32.HI R62, RZ, 0x1f, R61 ;  /* 0x0000001fff3e7819 */ /* 0x000fe2000001143d */
[----:B------:R-:W-:Y:S01]  /*0640*/  IMAD R54, R54, 0x2, R59 ;  /* 0x0000000236367824 */ /* 0x000fe200078e023b */
[----:B------:R-:W-:Y:S02]  /*0650*/  LOP3.LUT R59, R61, 0xfffffff8, RZ, 0xc0, !PT ;  /* 0xfffffff83d3b7812 */ /* 0x000fe400078ec0ff */
[----:B------:R-:W-:-:S02]  /*0660*/  SHF.R.S32.HI R61, RZ, 0x5, R64 ;  /* 0x00000005ff3d7819 */ /* 0x000fc40000011440 */
[----:B------:R-:W-:Y:S01]  /*0670*/  LEA.HI R65, R65, R60, RZ, 0x3 ;  /* 0x0000003c41417211 */ /* 0x000fe200078f18ff */
[----:B------:R-:W-:Y:S01]  /*0680*/  IMAD.IADD R59, R58, 0x1, -R59 ;  /* 0x000000013a3b7824 */ /* 0x000fe200078e0a3b */
[----:B------:R-:W-:Y:S02]  /*0690*/  LEA.HI R64, R64, R61, RZ, 0x1 ;  /* 0x0000003d40407211 */ /* 0x000fe400078f08ff */
[----:B------:R-:W-:Y:S02]  /*06a0*/  LOP3.LUT R65, R65, 0xfffffff8, RZ, 0xc0, !PT ;  /* 0xfffffff841417812 */ /* 0x000fe400078ec0ff */
[----:B------:R-:W-:Y:S02]  /*06b0*/  LOP3.LUT R64, R64, 0xfffffffe, RZ, 0xc0, !PT ;  /* 0xfffffffe40407812 */ /* 0x000fe400078ec0ff */
[----:B------:R-:W-:Y:S01]  /*06c0*/  LEA.HI R62, R62, R57, RZ, 0x2 ;  /* 0x000000393e3e7211 */ /* 0x000fe200078f10ff */
[----:B------:R-:W-:Y:S01]  /*06d0*/  IMAD.IADD R58, R60, 0x1, -R65 ;  /* 0x000000013c3a7824 */ /* 0x000fe200078e0a41 */
[----:B------:R-:W-:-:S02]  /*06e0*/  IADD3 R61, R61, -R64, RZ ;  /* 0x800000403d3d7210 */ /* 0x000fc40007ffe0ff */
[----:B------:R-:W-:Y:S02]  /*06f0*/  IADD3 R2, P2, R57, R2, RZ ;  /* 0x0000000239027210 */ /* 0x000fe40007f5e0ff */
[----:B------:R-:W-:Y:S01]  /*0700*/  LOP3.LUT R62, R62, 0xffffffc, RZ, 0xc0, !PT ;  /* 0x0ffffffc3e3e7812 */ /* 0x000fe200078ec0ff */
[----:B------:R-:W-:Y:S01]  /*0710*/  IMAD R54, R61, 0x100, R54 ;  /* 0x000001003d367824 */ /* 0x000fe200078e0236 */
[----:B------:R-:W-:Y:S01]  /*0720*/  LEA.HI.X.SX32 R3, R57, R3, 0x1, P2 ;  /* 0x0000000339037211 */ /* 0x000fe200010f0eff */
[----:B------:R-:W-:Y:S01]  /*0730*/  IMAD.SHL.U32 R61, R61, 0x40, RZ ;  /* 0x000000403d3d7824 */ /* 0x000fe200078e00ff */
[----:B------:R-:W-:Y:S01]  /*0740*/  SHF.R.S32.HI R56, RZ, 0x6, R56 ;  /* 0x00000006ff387819 */ /* 0x000fe20000011438 */
[----:B------:R-:W-:Y:S02]  /*0750*/  IMAD.IADD R57, R57, 0x1, -R62 ;  /* 0x0000000139397824 */ /* 0x000fe400078e0a3e */
[----:B------:R-:W-:Y:S01]  /*0760*/  IMAD.WIDE R2, R55, 0x40, R2 ;  /* 0x0000004037027825 */ /* 0x000fe200078e0202 */
[----:B------:R-:W-:-:S03]  /*0770*/  LOP3.LUT R61, R61, 0x40, RZ, 0xc0, !PT ;  /* 0x000000403d3d7812 */ /* 0x000fc600078ec0ff */
[C---:B------:R-:W-:Y:S01]  /*0780*/  IMAD R57, R56.reuse, 0x8, R57 ;  /* 0x0000000838397824 */ /* 0x040fe200078e0239 */
[----:B------:R-:W-:Y:S01]  /*0790*/  SHF.L.U32 R56, R56, 0x3, RZ ;  /* 0x0000000338387819 */ /* 0x000fe200000006ff */
[----:B--2---:R0:W-:Y:S04]  /*07a0*/  STS.128 [R63], R4 ;  /* 0x000000043f007388 */ /* 0x0041e80000000c00 */
[----:B---3--:R1:W-:Y:S04]  /*07b0*/  STS.128 [R63+0x1000], R8 ;  /* 0x001000083f007388 */ /* 0x0083e80000000c00 */
[----:B----4-:R-:W-:Y:S04]  /*07c0*/  STS.128 [R63+0x2000], R12 ;  /* 0x0020000c3f007388 */ /* 0x010fe80000000c00 */
[----:B-----5:R2:W-:Y:S04]  /*07d0*/  STS.128 [R63+0x3000], R16 ;  /* 0x003000103f007388 */ /* 0x0205e80000000c00 */
[----:B------:R-:W-:Y:S01]  /*07e0*/  STS.128 [R63+0x4000], R20 ;  /* 0x004000143f007388 */ /* 0x000fe20000000c00 */
[C---:B0-----:R-:W-:Y:S01]  /*07f0*/  LEA.HI R6, R59.reuse, R59, RZ, 0x1 ;  /* 0x0000003b3b067211 */ /* 0x041fe200078f08ff */
[----:B------:R-:W-:-:S02]  /*0800*/  IMAD.SHL.U32 R4, R59, 0x8, RZ ;  /* 0x000000083b047824 */ /* 0x000fc400078e00ff */
[----:B------:R-:W-:Y:S01]  /*0810*/  STS.128 [R63+0x5000], R24 ;  /* 0x005000183f007388 */ /* 0x000fe20000000c00 */
[----:B-1----:R-:W-:Y:S02]  /*0820*/  SHF.R.S32.HI R9, RZ, 0x1f, R58 ;  /* 0x0000001fff097819 */ /* 0x002fe4000001143a */
[----:B------:R-:W-:Y:S01]  /*0830*/  SHF.L.U32 R6, R6, 0x9, RZ ;  /* 0x0000000906067819 */ /* 0x000fe200000006ff */
[----:B------:R-:W-:Y:S01]  /*0840*/  STS.128 [R63+0x6000], R28 ;  /* 0x0060001c3f007388 */ /* 0x000fe20000000c00 */
[----:B------:R-:W-:Y:S02]  /*0850*/  LEA.HI R9, R9, R58, RZ, 0x2 ;  /* 0x0000003a09097211 */ /* 0x000fe400078f10ff */
[----:B------:R-:W-:Y:S01]  /*0860*/  LOP3.LUT R8, R6, 0x7ffffc00, RZ, 0xc0, !PT ;  /* 0x7ffffc0006087812 */ /* 0x000fe200078ec0ff */
[----:B------:R-:W-:Y:S01]  /*0870*/  STS.128 [R63+0x7000], R32 ;  /* 0x007000203f007388 */ /* 0x000fe20000000c00 */
[C---:B--2---:R-:W-:Y:S01]  /*0880*/  LOP3.LUT R17, R9.reuse, 0x7fffffc, RZ, 0xc0, !PT ;  /* 0x07fffffc09117812 */ /* 0x044fe200078ec0ff */
[----:B------:R-:W-:Y:S01]  /*0890*/  IMAD.SHL.U32 R9, R9, 0x10, RZ ;  /* 0x0000001009097824 */ /* 0x000fe200078e00ff */
[----:B------:R-:W-:Y:S01]  /*08a0*/  LOP3.LUT R6, R61, 0x8, R4, 0xf8, !PT ;  /* 0x000000083d067812 */ /* 0x000fe200078ef804 */
[----:B------:R-:W-:Y:S01]  /*08b0*/  STS.128 [R63+0x8000], R36 ;  /* 0x008000243f007388 */ /* 0x000fe20000000c00 */
[----:B------:R-:W-:Y:S01]  /*08c0*/  SHF.R.U32.HI R61, RZ, 0x3, R61 ;  /* 0x00000003ff3d7819 */ /* 0x000fe2000001163d */
[----:B------:R-:W-:Y:S01]  /*08d0*/  IMAD.U32 R8, R57, 0x10, R8 ;  /* 0x0000001039087824 */ /* 0x000fe200078e0008 */
[----:B------:R-:W-:Y:S01]  /*08e0*/  LOP3.LUT R9, R9, 0x40, RZ, 0xc0, !PT ;  /* 0x0000004009097812 */ /* 0x000fe200078ec0ff */
[----:B------:R-:W-:Y:S01]  /*08f0*/  STS.128 [R63+0x9000], R40 ;  /* 0x009000283f007388 */ /* 0x000fe20000000c00 */
[----:B------:R-:W-:Y:S01]  /*0900*/  LOP3.LUT R61, R6, R61, RZ, 0x3c, !PT ;  /* 0x0000003d063d7212 */ /* 0x000fe200078e3cff */
[----:B------:R-:W-:Y:S01]  /*0910*/  IMAD.IADD R17, R58, 0x1, -R17 ;  /* 0x000000013a117824 */ /* 0x000fe200078e0a11 */
[----:B------:R-:W-:Y:S01]  /*0920*/  LOP3.LUT R56, R9, 0x8, R56, 0xf8, !PT ;  /* 0x0000000809387812 */ /* 0x000fe200078ef838 */
[----:B------:R-:W-:Y:S01]  /*0930*/  STS.128 [R63+0xa000], R44 ;  /* 0x00a0002c3f007388 */ /* 0x000fe20000000c00 */
[----:B------:R-:W-:Y:S01]  /*0940*/  SHF.R.U32.HI R9, RZ, 0x3, R9 ;  /* 0x00000003ff097819 */ /* 0x000fe20000011609 */
[----:B------:R-:W-:-:S02]  /*0950*/  IMAD.IADD R6, R8, 0x1, R61 ;  /* 0x0000000108067824 */ /* 0x000fc400078e023d */
[----:B------:R-:W-:Y:S01]  /*0960*/  STS.128 [R63+0xb000], R48 ;  /* 0x00b000303f007388 */ /* 0x000fe20000000c00 */
[----:B------:R-:W-:Y:S01]  /*0970*/  LOP3.LUT R56, R56, R9, RZ, 0x3c, !PT ;  /* 0x0000000938387212 */ /* 0x000fe200078e3cff */
[----:B------:R-:W-:Y:S01]  /*0980*/  IMAD R17, R17, 0x10, R54 ;  /* 0x0000001011117824 */ /* 0x000fe200078e0236 */
[----:B------:R-:W-:Y:S06]  /*0990*/  BAR.SYNC.DEFER_BLOCKING 0x0 ;  /* 0x0000000000007b1d */ /* 0x000fec0000010000 */
[----:B------:R-:W0:Y:S04]  /*09a0*/  LDS R5, [R53+UR4] ;  /* 0x0000000435057984 */ /* 0x000e280008000800 */
[----:B------:R-:W1:Y:S04]  /*09b0*/  LDS R7, [R53+UR4+0x400] ;  /* 0x0004000435077984 */ /* 0x000e680008000800 */
[----:B------:R-:W2:Y:S04]  /*09c0*/  LDS R10, [R53+UR4+0x800] ;  /* 0x00080004350a7984 */ /* 0x000ea80008000800 */
        /* <DEDUP_REMOVED lines=10> */
[----:B-1----:R-:W-:Y:S01]  /*0a70*/  FMUL.FTZ R9, R7, UR5 ;  /* 0x0000000507097c20 */ /* 0x002fe20008410000 */
[----:B------:R-:W-:Y:S02]  /*0a80*/  IMAD.IADD R7, R56, 0x1, R17 ;  /* 0x0000000138077824 */ /* 0x000fe400078e0211 */
[----:B------:R-:W1:Y:S01]  /*0a90*/  LDS R20, [R53+UR4+0x2000] ;  /* 0x0020000435147984 */ /* 0x000e620008000800 */
[----:B--2---:R-:W-:Y:S01]  /*0aa0*/  FMUL.FTZ R10, R10, UR5 ;  /* 0x000000050a0a7c20 */ /* 0x004fe20008410000 */
[----:B------:R-:W-:Y:S02]  /*0ab0*/  F2FP.F16.F32.PACK_AB R8, R9, R8 ;  /* 0x000000080908723e */ /* 0x000fe400000000ff */
[----:B------:R-:W2:Y:S01]  /*0ac0*/  LDS R21, [R53+UR4+0x2400] ;  /* 0x0024000435157984 */ /* 0x000ea20008000800 */
[----:B---3--:R-:W-:-:S03]  /*0ad0*/  FMUL.FTZ R11, R11, UR5 ;  /* 0x000000050b0b7c20 */ /* 0x008fc60008410000 */
[----:B------:R-:W3:Y:S01]  /*0ae0*/  LDS R24, [R53+UR4+0x3000] ;  /* 0x0030000435187984 */ /* 0x000ee20008000800 */
[----:B----4-:R-:W-:Y:S01]  /*0af0*/  FMUL.FTZ R12, R12, UR5 ;  /* 0x000000050c0c7c20 */ /* 0x010fe20008410000 */
[----:B------:R-:W-:Y:S02]  /*0b00*/  F2FP.F16.F32.PACK_AB R9, R11, R10 ;  /* 0x0000000a0b09723e */ /* 0x000fe400000000ff */
[----:B------:R-:W4:Y:S01]  /*0b10*/  LDS R32, [R53+UR4+0x3c00] ;  /* 0x003c000435207984 */ /* 0x000f220008000800 */
[----:B-----5:R-:W-:-:S03]  /*0b20*/  FMUL.FTZ R13, R13, UR5 ;  /* 0x000000050d0d7c20 */ /* 0x020fc60008410000 */
[----:B------:R-:W5:Y:S01]  /*0b30*/  LDS R41, [R53+UR4+0x4000] ;  /* 0x0040000435297984 */ /* 0x000f620008000800 */
[----:B------:R-:W-:Y:S01]  /*0b40*/  FMUL.FTZ R14, R14, UR5 ;  /* 0x000000050e0e7c20 */ /* 0x000fe20008410000 */
[----:B------:R-:W-:Y:S02]  /*0b50*/  F2FP.F16.F32.PACK_AB R10, R13, R12 ;  /* 0x0000000c0d0a723e */ /* 0x000fe400000000ff */
[----:B------:R-:W5:Y:S01]  /*0b60*/  LDS R42, [R53+UR4+0x4400] ;  /* 0x00440004352a7984 */ /* 0x000f620008000800 */
[----:B------:R-:W-:-:S03]  /*0b70*/  FMUL.FTZ R15, R15, UR5 ;  /* 0x000000050f0f7c20 */ /* 0x000fc60008410000 */
        /* <DEDUP_REMOVED lines=9> */
[----:B0-----:R-:W-:-:S03]  /*0c10*/  FMUL.FTZ R38, R31, UR5 ;  /* 0x000000051f267c20 */ /* 0x001fc60008410000 */
[----:B------:R-:W0:Y:S01]  /*0c20*/  LDS R15, [R53+UR4+0x5c00] ;  /* 0x005c0004350f7984 */ /* 0x000e220008000800 */
[----:B-1----:R-:W-:-:S03]  /*0c30*/  FMUL.FTZ R20, R20, UR5 ;  /* 0x0000000514147c20 */ /* 0x002fc60008410000 */
[----:B------:R-:W1:Y:S01]  /*0c40*/  LDS R16, [R53+UR4+0x6000] ;  /* 0x0060000435107984 */ /* 0x000e620008000800 */
[----:B--2---:R-:W-:-:S03]  /*0c50*/  FMUL.FTZ R25, R21, UR5 ;  /* 0x0000000515197c20 */ /* 0x004fc60008410000 */
[----:B------:R-:W2:Y:S01]  /*0c60*/  LDS R17, [R53+UR4+0x6400] ;  /* 0x0064000435117984 */ /* 0x000ea20008000800 */
[----:B---3--:R-:W-:Y:S01]  /*0c70*/  FMUL.FTZ R24, R24, UR5 ;  /* 0x0000000518187c20 */ /* 0x008fe20008410000 */
[----:B------:R-:W-:Y:S02]  /*0c80*/  F2FP.F16.F32.PACK_AB R20, R25, R20 ;  /* 0x000000141914723e */ /* 0x000fe400000000ff */
[----:B------:R-:W3:Y:S01]  /*0c90*/  LDS R47, [R53+UR4+0x4c00] ;  /* 0x004c0004352f7984 */ /* 0x000ee20008000800 */
[----:B----4-:R-:W-:Y:S01]  /*0ca0*/  FMUL.FTZ R35, R32, UR5 ;  /* 0x0000000520237c20 */ /* 0x010fe20008410000 */
[----:B------:R-:W-:Y:S02]  /*0cb0*/  F2FP.F16.F32.PACK_AB R27, R29, R24 ;  /* 0x000000181d1b723e */ /* 0x000fe400000000ff */
[----:B------:R-:W4:Y:S01]  /*0cc0*/  LDS R18, [R53+UR4+0x6800] ;  /* 0x0068000435127984 */ /* 0x000f220008000800 */
[----:B-----5:R-:W-:Y:S01]  /*0cd0*/  FMUL.FTZ R44, R41, UR5 ;  /* 0x00000005292c7c20 */ /* 0x020fe20008410000 */
[----:B------:R-:W-:-:S02]  /*0ce0*/  F2FP.F16.F32.PACK_AB R38, R35, R38 ;  /* 0x000000262326723e */ /* 0x000fc400000000ff */
        /* <DEDUP_REMOVED lines=15> */
[----:B-1----:R-:W-:Y:S01]  /*0de0*/  FMUL.FTZ R16, R16, UR5 ;  /* 0x0000000510107c20 */ /* 0x002fe20008410000 */
[----:B------:R-:W-:Y:S02]  /*0df0*/  F2FP.F16.F32.PACK_AB R13, R15, R14 ;  /* 0x0000000e0f0d723e */ /* 0x000fe400000000ff */
        /* <DEDUP_REMOVED lines=24> */
[----:B0-----:R-:W-:Y:S01]  /*0f80*/  FMUL.FTZ R46, R23, UR5 ;  /* 0x00000005172e7c20 */ /* 0x001fe20008410000 */
[----:B------:R-:W-:Y:S02]  /*0f90*/  LEA R23, R7, UR4, 0x1 ;  /* 0x0000000407177c11 */ /* 0x000fe4000f8e08ff */
[----:B------:R-:W0:Y:S01]  /*0fa0*/  LDS R37, [R53+UR4+0xb000] ;  /* 0x00b0000435257984 */ /* 0x000e220008000800 */
[----:B-1----:R-:W-:Y:S01]  /*0fb0*/  FMUL.FTZ R24, R24, UR5 ;  /* 0x0000000518187c20 */ /* 0x002fe20008410000 */
[----:B------:R-:W-:-:S02]  /*0fc0*/  F2FP.F16.F32.PACK_AB R21, R46, R21 ;  /* 0x000000152e15723e */ /* 0x000fc400000000ff */
[----:B------:R-:W1:Y:S01]  /*0fd0*/  LDS R42, [R53+UR4+0xb400] ;  /* 0x00b40004352a7984 */ /* 0x000e620008000800 */
[----:B--2---:R-:W-:Y:S01]  /*0fe0*/  FMUL.FTZ R29, R29, UR5 ;  /* 0x000000051d1d7c20 */ /* 0x004fe20008410000 */
[----:B------:R-:W-:Y:S02]  /*0ff0*/  IADD3 R7, R4, 0x80, RZ ;  /* 0x0000008004077810 */ /* 0x000fe40007ffe0ff */
[----:B------:R-:W2:Y:S01]  /*1000*/  LDS R41, [R53+UR4+0xb800] ;  /* 0x00b8000435297984 */ /* 0x000ea20008000800 */
[----:B---3--:R-:W-:Y:S01]  /*1010*/  FMUL.FTZ R25, R25, UR5 ;  /* 0x0000000519197c20 */ /* 0x008fe20008410000 */
[----:B------:R-:W-:Y:S02]  /*1020*/  F2FP.F16.F32.PACK_AB R24, R29, R24 ;  /* 0x000000181d18723e */ /* 0x000fe400000000ff */
[----:B------:R-:W3:Y:S01]  /*1030*/  LDS R43, [R53+UR4+0xbc00] ;  /* 0x00bc0004352b7984 */ /* 0x000ee20008000800 */
[----:B----4-:R-:W-:Y:S01]  /*1040*/  FMUL.FTZ R28, R28, UR5 ;  /* 0x000000051c1c7c20 */ /* 0x010fe20008410000 */
[----:B-----5:R-:W-:-:S02]  /*1050*/  FMUL.FTZ R32, R32, UR5 ;  /* 0x0000000520207c20 */ /* 0x020fc40008410000 */
[----:B------:R-:W-:Y:S02]  /*1060*/  STS [R23+0xf400], R21 ;  /* 0x00f4001517007388 */ /* 0x000fe40000000800 */
[----:B------:R-:W-:Y:S01]  /*1070*/  F2FP.F16.F32.PACK_AB R25, R28, R25 ;  /* 0x000000191c19723e */ /* 0x000fe200000000ff */
[----:B------:R-:W-:Y:S01]  /*1080*/  FMUL.FTZ R19, R34, UR5 ;  /* 0x0000000522137c20 */ /* 0x000fe20008410000 */
[----:B------:R-:W-:Y:S01]  /*1090*/  STS [R23+0xc000], R8 ;  /* 0x00c0000817007388 */ /* 0x000fe20000000800 */
[----:B------:R-:W-:-:S03]  /*10a0*/  FMUL.FTZ R36, R36, UR5 ;  /* 0x0000000524247c20 */ /* 0x000fc60008410000 */
[----:B------:R-:W-:Y:S01]  /*10b0*/  F2FP.F16.F32.PACK_AB R19, R19, R32 ;  /* 0x000000201313723e */ /* 0x000fe200000000ff */
[----:B------:R-:W-:Y:S01]  /*10c0*/  STS [R23+0xc100], R9 ;  /* 0x00c1000917007388 */ /* 0x000fe20000000800 */
[----:B------:R-:W-:-:S03]  /*10d0*/  FMUL.FTZ R17, R40, UR5 ;  /* 0x0000000528117c20 */ /* 0x000fc60008410000 */
[----:B------:R4:W-:Y:S01]  /*10e0*/  STS [R23+0xd000], R20 ;  /* 0x00d0001417007388 */ /* 0x0009e20000000800 */
[----:B------:R-:W-:Y:S01]  /*10f0*/  FMUL.FTZ R35, R35, UR5 ;  /* 0x0000000523237c20 */ /* 0x000fe20008410000 */
[----:B------:R-:W-:Y:S02]  /*1100*/  F2FP.F16.F32.PACK_AB R17, R17, R36 ;  /* 0x000000241111723e */ /* 0x000fe400000000ff */
[----:B------:R1:W-:Y:S01]  /*1110*/  STS [R23+0xd100], R22 ;  /* 0x00d1001617007388 */ /* 0x0003e20000000800 */
[----:B------:R-:W-:-:S03]  /*1120*/  FMUL.FTZ R16, R39, UR5 ;  /* 0x0000000527107c20 */ /* 0x000fc60008410000 */
[----:B------:R3:W-:Y:S01]  /*1130*/  STS [R23+0xc400], R10 ;  /* 0x00c4000a17007388 */ /* 0x0007e20000000800 */
[----:B0-----:R-:W-:Y:S01]  /*1140*/  FMUL.FTZ R37, R37, UR5 ;  /* 0x0000000525257c20 */ /* 0x001fe20008410000 */
[----:B------:R-:W-:Y:S02]  /*1150*/  F2FP.F16.F32.PACK_AB R16, R16, R35 ;  /* 0x000000231010723e */ /* 0x000fe400000000ff */
[----:B------:R0:W-:Y:S01]  /*1160*/  STS [R23+0xc500], R11 ;  /* 0x00c5000b17007388 */ /* 0x0001e20000000800 */
[----:B----4-:R-:W-:Y:S02]  /*1170*/  VIADD R20, R4, 0x40 ;  /* 0x0000004004147836 */ /* 0x010fe40000000000 */
[----:B-1----:R-:W-:Y:S01]  /*1180*/  FMUL.FTZ R42, R42, UR5 ;  /* 0x000000052a2a7c20 */ /* 0x002fe20008410000 */
[----:B------:R0:W-:Y:S01]  /*1190*/  STS [R23+0xd400], R27 ;  /* 0x00d4001b17007388 */ /* 0x0001e20000000800 */
[----:B--2---:R-:W-:-:S03]  /*11a0*/  FMUL.FTZ R41, R41, UR5 ;  /* 0x0000000529297c20 */ /* 0x004fc60008410000 */
[----:B------:R-:W-:Y:S01]  /*11b0*/  F2FP.F16.F32.PACK_AB R37, R42, R37 ;  /* 0x000000252a25723e */ /* 0x000fe200000000ff */
[----:B------:R0:W-:Y:S01]  /*11c0*/  STS [R23+0xd500], R38 ;  /* 0x00d5002617007388 */ /* 0x0001e20000000800 */
[----:B---3--:R-:W-:Y:S01]  /*11d0*/  FMUL.FTZ R18, R43, UR5 ;  /* 0x000000052b127c20 */ /* 0x008fe20008410000 */
[----:B------:R-:W-:Y:S02]  /*11e0*/  UIADD3 UR5, UR4, 0xc000, URZ ;  /* 0x0000c00004057890 */ /* 0x000fe4000fffe03f */
[----:B------:R0:W-:Y:S02]  /*11f0*/  STS [R23+0xe000], R44 ;  /* 0x00e0002c17007388 */ /* 0x0001e40000000800 */
[----:B------:R-:W-:Y:S02]  /*1200*/  F2FP.F16.F32.PACK_AB R18, R18, R41 ;  /* 0x000000291212723e */ /* 0x000fe400000000ff */
[----:B------:R0:W-:Y:S01]  /*1210*/  STS [R23+0xe100], R45 ;  /* 0x00e1002d17007388 */ /* 0x0001e20000000800 */
[----:B------:R-:W-:-:S02]  /*1220*/  LEA R21, R6, UR5, 0x1 ;  /* 0x0000000506157c11 */ /* 0x000fc4000f8e08ff */
[----:B------:R-:W-:Y:S01]  /*1230*/  LEA R6, R6, UR4, 0x1 ;  /* 0x0000000406067c11 */ /* 0x000fe2000f8e08ff */
[----:B------:R0:W-:Y:S04]  /*1240*/  STS [R23+0xf000], R14 ;  /* 0x00f0000e17007388 */ /* 0x0001e80000000800 */
        /* <DEDUP_REMOVED lines=11> */
[----:B------:R0:W-:Y:S01]  /*1300*/  STS [R23+0x11500], R18 ;  /* 0x0115001217007388 */ /* 0x0001e20000000800 */
[----:B------:R-:W-:Y:S06]  /*1310*/  BAR.SYNC.DEFER_BLOCKING 0x0 ;  /* 0x0000000000007b1d */ /* 0x000fec0000010000 */
[----:B------:R-:W-:Y:S05]  /*1320*/  @P1 BRA `(.L_x_68) ;  /* 0x0000000000741947 */ /* 0x000fea0003800000 */
[----:B0-----:R-:W0:Y:S01]  /*1330*/  LDC.64 R24, c[0x0][0x258] ;  /* 0x00009600ff187b82 */ /* 0x001e220000000a00 */
[----:B------:R-:W-:Y:S01]  /*1340*/  ULDC UR4, c[0x0][0x244] ;  /* 0x0000910000047ab9 */ /* 0x000fe20000000800 */
[----:B------:R-:W-:Y:S01]  /*1350*/  LDS.128 R16, [R21+0x4000] ;  /* 0x0040000015107984 */ /* 0x000fe20000000c00 */
[----:B------:R-:W-:Y:S01]  /*1360*/  ISETP.GE.AND P1, PT, R4, UR4, PT ;  /* 0x0000000404007c0c */ /* 0x000fe2000bf26270 */
[----:B------:R-:W-:Y:S01]  /*1370*/  ULDC.64 UR10, c[0x0][0x260] ;  /* 0x00009800000a7ab9 */ /* 0x000fe20000000a00 */
[----:B------:R-:W-:Y:S02]  /*1380*/  SHF.R.S32.HI R5, RZ, 0x1f, R4 ;  /* 0x0000001fff057819 */ /* 0x000fe40000011404 */
[----:B------:R-:W-:Y:S02]  /*1390*/  ISETP.GE.AND P2, PT, R20, UR4, PT ;  /* 0x0000000414007c0c */ /* 0x000fe4000bf46270 */
[----:B------:R-:W-:-:S07]  /*13a0*/  ISETP.GE.AND P3, PT, R7, UR4, PT ;  /* 0x0000000407007c0c */ /* 0x000fce000bf66270 */
[----:B------:R-:W1:Y:S01]  /*13b0*/  @!P1 LDS.128 R12, [R21] ;  /* 0x00000000150c9984 */ /* 0x000e620000000c00 */
[C---:B0-----:R-:W-:Y:S02]  /*13c0*/  IMAD R8, R24.reuse, UR9, RZ ;  /* 0x0000000918087c24 */ /* 0x041fe4000f8e02ff */
[----:B------:R-:W-:-:S04]  /*13d0*/  IMAD.WIDE.U32 R22, R24, UR8, R4 ;  /* 0x0000000818167c25 */ /* 0x000fc8000f8e0004 */
[----:B------:R-:W-:Y:S02]  /*13e0*/  IMAD R25, R25, UR8, R8 ;  /* 0x0000000819197c24 */ /* 0x000fe4000f8e0208 */
[----:B------:R0:W2:Y:S02]  /*13f0*/  LDS.128 R8, [R21+0x2000] ;  /* 0x0020000015087984 */ /* 0x0000a40000000c00 */
[----:B------:R-:W-:Y:S02]  /*1400*/  IMAD.IADD R23, R23, 0x1, R25 ;  /* 0x0000000117177824 */ /* 0x000fe400078e0219 */
[----:B------:R-:W-:Y:S02]  /*1410*/  IMAD R25, R0, UR10, RZ ;  /* 0x0000000a00197c24 */ /* 0x000fe4000f8e02ff */
[----:B------:R-:W-:-:S04]  /*1420*/  IMAD.WIDE.U32 R22, R52, UR10, R22 ;  /* 0x0000000a34167c25 */ /* 0x000fc8000f8e0016 */
[----:B------:R-:W-:Y:S01]  /*1430*/  IMAD R25, R52, UR11, R25 ;  /* 0x0000000b34197c24 */ /* 0x000fe2000f8e0219 */
[----:B------:R-:W-:-:S03]  /*1440*/  ULDC.64 UR10, c[0x0][0x250] ;  /* 0x00009400000a7ab9 */ /* 0x000fc60000000a00 */
[----:B------:R-:W-:Y:S02]  /*1450*/  IMAD.IADD R23, R23, 0x1, R25 ;  /* 0x0000000117177824 */ /* 0x000fe400078e0219 */
[----:B------:R-:W-:Y:S02]  /*1460*/  IMAD R25, R3, UR10, RZ ;  /* 0x0000000a03197c24 */ /* 0x000fe4000f8e02ff */
[----:B------:R-:W-:-:S04]  /*1470*/  IMAD.WIDE.U32 R22, R2, UR10, R22 ;  /* 0x0000000a02167c25 */ /* 0x000fc8000f8e0016 */
[----:B0-----:R-:W-:Y:S01]  /*1480*/  IMAD R21, R2, UR11, R25 ;  /* 0x0000000b02157c24 */ /* 0x001fe2000f8e0219 */
[----:B------:R-:W-:Y:S02]  /*1490*/  ULDC.64 UR10, c[0x0][0x238] ;  /* 0x00008e00000a7ab9 */ /* 0x000fe40000000a00 */
[----:B------:R-:W-:Y:S01]  /*14a0*/  LEA R24, P4, R22, UR10, 0x1 ;  /* 0x0000000a16187c11 */ /* 0x000fe2000f8808ff */
[----:B------:R-:W-:-:S05]  /*14b0*/  IMAD.IADD R21, R23, 0x1, R21 ;  /* 0x0000000117157824 */ /* 0x000fca00078e0215 */
[----:B------:R-:W-:-:S05]  /*14c0*/  LEA.HI.X R25, R22, UR11, R21, 0x1, P4 ;  /* 0x0000000b16197c11 */ /* 0x000fca000a0f0c15 */
[----:B-1----:R1:W-:Y:S04]  /*14d0*/  @!P1 STG.E.128 desc[UR6][R24.64], R12 ;  /* 0x0000000c18009986 */ /* 0x0023e8000c101d06 */
[----:B--2---:R1:W-:Y:S04]  /*14e0*/  @!P2 STG.E.128 desc[UR6][R24.64+0x80], R8 ;  /* 0x000080081800a986 */ /* 0x0043e8000c101d06 */
[----:B------:R1:W-:Y:S02]  /*14f0*/  @!P3 STG.E.128 desc[UR6][R24.64+0x100], R16 ;  /* 0x000100101800b986 */ /* 0x0003e4000c101d06 */
.L_x_68:
[----:B------:R-:W-:Y:S05]  /*1500*/  BSYNC B0 ;  /* 0x0000000000007941 */ /* 0x000fea0003800000 */
.L_x_67:
[----:B------:R-:W-:Y:S05]  /*1510*/  @P0 EXIT ;  /* 0x000000000000094d */ /* 0x000fea0003800000 */
[----:B-1----:R-:W1:Y:S01]  /*1520*/  LDC.64 R8, c[0x0][0x258] ;  /* 0x00009600ff087b82 */ /* 0x002e620000000a00 */
[----:B------:R-:W-:Y:S01]  /*1530*/  SHF.R.S32.HI R5, RZ, 0x1f, R4 ;  /* 0x0000001fff057819 */ /* 0x000fe20000011404 */
[----:B------:R-:W-:Y:S01]  /*1540*/  ULDC.64 UR4, c[0x0][0x260] ;  /* 0x0000980000047ab9 */ /* 0x000fe20000000a00 */
[----:B0-----:R-:W0:Y:S01]  /*1550*/  LDS.128 R12, [R6+0xc400] ;  /* 0x00c40000060c7984 */ /* 0x001e220000000c00 */
[----:B------:R-:W-:Y:S01]  /*1560*/  IMAD R19, R0, UR4, RZ ;  /* 0x0000000400137c24 */ /* 0x000fe2000f8e02ff */
[----:B------:R-:W-:-:S03]  /*1570*/  ULDC.64 UR10, c[0x0][0x238] ;  /* 0x00008e00000a7ab9 */ /* 0x000fc60000000a00 */
[----:B------:R-:W-:Y:S02]  /*1580*/  IMAD R21, R52, UR5, R19 ;  /* 0x0000000534157c24 */ /* 0x000fe4000f8e0213 */
[C---:B-1----:R-:W-:Y:S02]  /*1590*/  IMAD R10, R8.reuse, UR9, RZ ;  /* 0x00000009080a7c24 */ /* 0x042fe4000f8e02ff */
[----:B------:R-:W-:-:S04]  /*15a0*/  IMAD.WIDE.U32 R16, R8, UR8, R4 ;  /* 0x0000000808107c25 */ /* 0x000fc8000f8e0004 */
[----:B------:R-:W-:Y:S02]  /*15b0*/  IMAD R5, R9, UR8, R10 ;  /* 0x0000000809057c24 */ /* 0x000fe4000f8e020a */
[----:B------:R-:W1:Y:S02]  /*15c0*/  LDS.128 R8, [R6+0xe400] ;  /* 0x00e4000006087984 */ /* 0x000e640000000c00 */
[----:B------:R-:W-:Y:S01]  /*15d0*/  IMAD.IADD R17, R17, 0x1, R5 ;  /* 0x0000000111117824 */ /* 0x000fe200078e0205 */
[----:B------:R-:W-:Y:S01]  /*15e0*/  IADD3 R5, P0, R2, 0x20, RZ ;  /* 0x0000002002057810 */ /* 0x000fe20007f1e0ff */
[----:B------:R-:W-:-:S03]  /*15f0*/  IMAD.WIDE.U32 R52, R52, UR4, R16 ;  /* 0x0000000434347c25 */ /* 0x000fc6000f8e0010 */
[----:B------:R-:W-:Y:S01]  /*1600*/  IADD3.X R2, RZ, R3, RZ, P0, !PT ;  /* 0x00000003ff027210 */ /* 0x000fe200007fe4ff */
[----:B------:R2:W3:Y:S01]  /*1610*/  LDS.128 R16, [R6+0x10400] ;  /* 0x0104000006107984 */ /* 0x0004e20000000c00 */
[----:B------:R-:W-:Y:S01]  /*1620*/  ULDC.64 UR4, c[0x0][0x250] ;  /* 0x0000940000047ab9 */ /* 0x000fe20000000a00 */
[----:B------:R-:W-:Y:S02]  /*1630*/  IMAD.IADD R53, R53, 0x1, R21 ;  /* 0x0000000135357824 */ /* 0x000fe400078e0215 */
[----:B------:R-:W-:-:S04]  /*1640*/  IMAD R2, R2, UR4, RZ ;  /* 0x0000000402027c24 */ /* 0x000fc8000f8e02ff */
[C---:B------:R-:W-:Y:S02]  /*1650*/  IMAD R21, R5.reuse, UR5, R2 ;  /* 0x0000000505157c24 */ /* 0x040fe4000f8e0202 */
[----:B------:R-:W-:Y:S01]  /*1660*/  IMAD.WIDE.U32 R2, R5, UR4, R52 ;  /* 0x0000000405027c25 */ /* 0x000fe2000f8e0034 */
[----:B------:R-:W-:Y:S02]  /*1670*/  ULDC UR4, c[0x0][0x244] ;  /* 0x0000910000047ab9 */ /* 0x000fe40000000800 */
[----:B------:R-:W-:Y:S01]  /*1680*/  ISETP.GE.AND P1, PT, R4, UR4, PT ;  /* 0x0000000404007c0c */ /* 0x000fe2000bf26270 */
[----:B------:R-:W-:Y:S01]  /*1690*/  IMAD.IADD R3, R3, 0x1, R21 ;  /* 0x0000000103037824 */ /* 0x000fe200078e0215 */
[----:B------:R-:W-:Y:S02]  /*16a0*/  LEA R4, P0, R2, UR10, 0x1 ;  /* 0x0000000a02047c11 */ /* 0x000fe4000f8008ff */
[----:B------:R-:W-:Y:S02]  /*16b0*/  ISETP.GE.AND P2, PT, R20, UR4, PT ;  /* 0x0000000414007c0c */ /* 0x000fe4000bf46270 */
[----:B------:R-:W-:-:S02]  /*16c0*/  LEA.HI.X R5, R2, UR11, R3, 0x1, P0 ;  /* 0x0000000b02057c11 */ /* 0x000fc400080f0c03 */
[----:B------:R-:W-:-:S05]  /*16d0*/  ISETP.GE.AND P0, PT, R7, UR4, PT ;  /* 0x0000000407007c0c */ /* 0x000fca000bf06270 */
[----:B0-----:R2:W-:Y:S04]  /*16e0*/  @!P1 STG.E.128 desc[UR6][R4.64], R12 ;  /* 0x0000000c04009986 */ /* 0x0015e8000c101d06 */
[----:B-1----:R2:W-:Y:S04]  /*16f0*/  @!P2 STG.E.128 desc[UR6][R4.64+0x80], R8 ;  /* 0x000080080400a986 */ /* 0x0025e8000c101d06 */
[----:B------:R-:W-:Y:S05]  /*1700*/  @P0 EXIT ;  /* 0x000000000000094d */ /* 0x000fea0003800000 */
[----:B---3--:R-:W-:Y:S01]  /*1710*/  STG.E.128 desc[UR6][R4.64+0x100], R16 ;  /* 0x0001001004007986 */ /* 0x008fe2000c101d06 */
[----:B------:R-:W-:Y:S05]  /*1720*/  EXIT ;  /* 0x000000000000794d */ /* 0x000fea0003800000 */
.L_x_69:
        /* <DEDUP_REMOVED lines=13> */
.L_x_140:


//--------------------- .text._ZN7cutlass13device_kernelIN5flash19enable_sm80_to_sm89INS1_16FlashAttnBwdSm80INS1_25CollectiveMainloopBwdSm80ILi2ELi1EN4cute5tupleIJNS5_1CILi64EEENS7_ILi80EEENS7_ILi192EEEEEENS_6half_tEfNS_4arch4Sm80ELb1ELb0ELb1ELb1ELb1ELb0ELb1ELb0ELi2ELi4ELi2ELi2ELb0EEENS1_24CollectiveEpilogueBwdGQAISB_fSE_Li256ELb1ELb1EEENS1_25SingleTileBwdLPTSchedulerILb1ELi80ELb1EEEEEEEEEvNT_6ParamsE --------------------------
	.section	.text._ZN7cutlass13device_kernelIN5flash19enable_sm80_to_sm89INS1_16FlashAttnBwdSm80INS1_25CollectiveMainloopBwdSm80ILi2ELi1EN4cute5tupleIJNS5_1CILi64EEENS7_ILi80EEENS7_ILi192EEEEEENS_6half_tEfNS_4arch4Sm80ELb1ELb0ELb1ELb1ELb1ELb0ELb1ELb0ELi2ELi4ELi2ELi2ELb0EEENS1_24CollectiveEpilogueBwdGQAISB_fSE_Li256ELb1ELb1EEENS1_25SingleTileBwdLPTSchedulerILb1ELi80ELb1EEEEEEEEEvNT_6ParamsE,"ax",@progbits
	.align	128
.text._ZN7cutlass13device_kernelIN5flash19enable_sm80_to_sm89INS1_16FlashAttnBwdSm80INS1_25CollectiveMainloopBwdSm80ILi2ELi1EN4cute5tupleIJNS5_1CILi64EEENS7_ILi80EEENS7_ILi192EEEEEENS_6half_tEfNS_4arch4Sm80ELb1ELb0ELb1ELb1ELb1ELb0ELb1ELb0ELi2ELi4ELi2ELi2ELb0EEENS1_24CollectiveEpilogueBwdGQAISB_fSE_Li256ELb1ELb1EEENS1_25SingleTileBwdLPTSchedulerILb1ELi80ELb1EEEEEEEEEvNT_6ParamsE:
        .type           _ZN7cutlass13device_kernelIN5flash19enable_sm80_to_sm89INS1_16FlashAttnBwdSm80INS1_25CollectiveMainloopBwdSm80ILi2ELi1EN4cute5tupleIJNS5_1CILi64EEENS7_ILi80EEENS7_ILi192EEEEEENS_6half_tEfNS_4arch4Sm80ELb1ELb0ELb1ELb1ELb1ELb0ELb1ELb0ELi2ELi4ELi2ELi2ELb0EEENS1_24CollectiveEpilogueBwdGQAISB_fSE_Li256ELb1ELb1EEENS1_25SingleTileBwdLPTSchedulerILb1ELi80ELb1EEEEEEEEEvNT_6ParamsE,@function
        .size           _ZN7cutlass13device_kernelIN5flash19enable_sm80_to_sm89INS1_16FlashAttnBwdSm80INS1_25CollectiveMainloopBwdSm80ILi2ELi1EN4cute5tupleIJNS5_1CILi64EEENS7_ILi80EEENS7_ILi192EEEEEENS_6half_tEfNS_4arch4Sm80ELb1ELb0ELb1ELb1ELb1ELb0ELb1ELb0ELi2ELi4ELi2ELi2ELb0EEENS1_24CollectiveEpilogueBwdGQAISB_fSE_Li256ELb1ELb1EEENS1_25SingleTileBwdLPTSchedulerILb1ELi80ELb1EEEEEEEEEvNT_6ParamsE,(.L_x_141 - _ZN7cutlass13device_kernelIN5flash19enable_sm80_to_sm89INS1_16FlashAttnBwdSm80INS1_25CollectiveMainloopBwdSm80ILi2ELi1EN4cute5tupleIJNS5_1CILi64EEENS7_ILi80EEENS7_ILi192EEEEEENS_6half_tEfNS_4arch4Sm80ELb1ELb0ELb1ELb1ELb1ELb0ELb1ELb0ELi2ELi4ELi2ELi2ELb0EEENS1_24CollectiveEpilogueBwdGQAISB_fSE_Li256ELb1ELb1EEENS1_25SingleTileBwdLPTSchedulerILb1ELi80ELb1EEEEEEEEEvNT_6ParamsE)
        .other          _ZN7cutlass13device_kernelIN5flash19enable_sm80_to_sm89INS1_16FlashAttnBwdSm80INS1_25CollectiveMainloopBwdSm80ILi2ELi1EN4cute5tupleIJNS5_1CILi64EEENS7_ILi80EEENS7_ILi192EEEEEENS_6half_tEfNS_4arch4Sm80ELb1ELb0ELb1ELb1ELb1ELb0ELb1ELb0ELi2ELi4ELi2ELi2ELb0EEENS1_24CollectiveEpilogueBwdGQAISB_fSE_Li256ELb1ELb1EEENS1_25SingleTileBwdLPTSchedulerILb1ELi80ELb1EEEEEEEEEvNT_6ParamsE,@"STO_CUDA_ENTRY STV_DEFAULT"
_ZN7cutlass13device_kernelIN5flash19enable_sm80_to_sm89INS1_16FlashAttnBwdSm80INS1_25CollectiveMainloopBwdSm80ILi2ELi1EN4cute5tupleIJNS5_1CILi64EEENS7_ILi80EEENS7_ILi192EEEEEENS_6half_tEfNS_4arch4Sm80ELb1ELb0ELb1ELb1ELb1ELb0ELb1ELb0ELi2ELi4ELi2ELi2ELb0EEENS1_24CollectiveEpilogueBwdGQAISB_fSE_Li256ELb1ELb1EEENS1_25SingleTileBwdLPTSchedulerILb1ELi80ELb1EEEEEEEEEvNT_6ParamsE:
[----:B------:R-:W-:Y:S01]  /*0000*/  LDC R1, c[0x0][0x28] ;  /* 0x00000a00ff017b82 */ /* 0x000fe20000000800 */
[----:B------:R-:W-:Y:S05]  /*0010*/  EXIT ;  /* 0x000000000000794d */ /* 0x000fea0003800000 */
.L_x_70:
        /* <DEDUP_REMOVED lines=14> */
.L_x_141:


//--------------------- .text._ZN7cutlass13device_kernelIN5flash22FlashAttnBwdPreprocessIN4cute5tupleIJNS3_1CILi64EEENS5_ILi192EEEEEENS_6half_tEfNS_4arch4Sm80ELb1ELb1EEEEEvNT_6ParamsE --------------------------
	.section	.text._ZN7cutlass13device_kernelIN5flash22FlashAttnBwdPreprocessIN4cute5tupleIJNS3_1CILi64EEENS5_ILi192EEEEEENS_6half_tEfNS_4arch4Sm80ELb1ELb1EEEEEvNT_6ParamsE,"ax",@progbits
	.align	128
.text._ZN7cutlass13device_kernelIN5flash22FlashAttnBwdPreprocessIN4cute5tupleIJNS3_1CILi64EEENS5_ILi192EEEEEENS_6half_tEfNS_4arch4Sm80ELb1ELb1EEEEEvNT_6ParamsE:
        .type           _ZN7cutlass13device_kernelIN5flash22FlashAttnBwdPreprocessIN4cute5tupleIJNS3_1CILi64EEENS5_ILi192EEEEEENS_6half_tEfNS_4arch4Sm80ELb1ELb1EEEEEvNT_6ParamsE,@function
        .size           _ZN7cutlass13device_kernelIN5flash22FlashAttnBwdPreprocessIN4cute5tupleIJNS3_1CILi64EEENS5_ILi192EEEEEENS_6half_tEfNS_4arch4Sm80ELb1ELb1EEEEEvNT_6ParamsE,(.L_x_142 - _ZN7cutlass13device_kernelIN5flash22FlashAttnBwdPreprocessIN4cute5tupleIJNS3_1CILi64EEENS5_ILi192EEEEEENS_6half_tEfNS_4arch4Sm80ELb1ELb1EEEEEvNT_6ParamsE)
        .other          _ZN7cutlass13device_kernelIN5flash22FlashAttnBwdPreprocessIN4cute5tupleIJNS3_1CILi64EEENS5_ILi192EEEEEENS_6half_tEfNS_4arch4Sm80ELb1ELb1EEEEEvNT_6ParamsE,@"STO_CUDA_ENTRY STV_DEFAULT"
_ZN7cutlass13device_kernelIN5flash22FlashAttnBwdPreprocessIN4cute5tupleIJNS3_1CILi64EEENS5_ILi192EEEEEENS_6half_tEfNS_4arch4Sm80ELb1ELb1EEEEEvNT_6ParamsE:
[----:B------:R-:W-:Y:S08]  /*0000*/  LDC R1, c[0x0][0x28] ;  /* 0x00000a00ff017b82 */ /* 0x000ff00000000800 */
[----:B------:R-:W0:Y:S01]  /*0010*/  LDC.64 R4, c[0x0][0x2f8] ;  /* 0x0000be00ff047b82 */ /* 0x000e220000000a00 */
[----:B------:R-:W1:Y:S01]  /*0020*/  S2R R44, SR_CTAID.Z ;  /* 0x00000000002c7919 */ /* 0x000e620000002700 */
[----:B------:R-:W-:-:S06]  /*0030*/  ULDC.64 UR4, c[0x0][0x208] ;  /* 0x0000820000047ab9 */ /* 0x000fcc0000000a00 */
[----:B------:R-:W2:Y:S08]  /*0040*/  LDC.64 R6, c[0x0][0x2f0] ;  /* 0x0000bc00ff067b82 */ /* 0x000eb00000000a00 */
[----:B------:R-:W1:Y:S01]  /*0050*/  LDC.64 R2, c[0x0][0x2f0] ;  /* 0x0000bc00ff027b82 */ /* 0x000e620000000a00 */
[----:B0-----:R-:W-:-:S04]  /*0060*/  ISETP.NE.U32.AND P2, PT, R4, RZ, PT ;  /* 0x000000ff0400720c */ /* 0x001fc80003f45070 */
[----:B------:R-:W-:-:S03]  /*0070*/  ISETP.NE.AND.EX P2, PT, R5, RZ, PT, P2 ;  /* 0x000000ff0500720c */ /* 0x000fc60003f45320 */
[----:B------:R-:W0:Y:S01]  /*0080*/  LDC R45, c[0x0][0x218] ;  /* 0x00008600ff2d7b82 */ /* 0x000e220000000800 */
[----:B--2---:R-:W-:-:S04]  /*0090*/  ISETP.NE.U32.AND P0, PT, R6, RZ, PT ;  /* 0x000000ff0600720c */ /* 0x004fc80003f05070 */
[----:B------:R-:W-:Y:S01]  /*00a0*/  ISETP.NE.AND.EX P0, PT, R7, RZ, PT, P0 ;  /* 0x000000ff0700720c */ /* 0x000fe20003f05300 */
[----:B-1----:R-:W-:-:S04]  /*00b0*/  IMAD.WIDE R2, R44, 0x4, R2 ;  /* 0x000000042c027825 */ /* 0x002fc800078e0202 */
[----:B------:R-:W1:Y:S08]  /*00c0*/  @P2 LDC.64 R4, c[0x0][0x2f8] ;  /* 0x0000be00ff042b82 */ /* 0x000e700000000a00 */
[----:B------:R2:W5:Y:S01]  /*00d0*/  @P0 LDG.E R15, desc[UR4][R2.64] ;  /* 0x00000004020f0981 */ /* 0x000562000c1e1900 */
[----:B-1----:R-:W-:-:S05]  /*00e0*/  @P2 IMAD.WIDE R4, R44, 0x4, R4 ;  /* 0x000000042c042825 */ /* 0x002fca00078e0204 */
[----:B0-----:R2:W5:Y:S01]  /*00f0*/  @P2 LDG.E R45, desc[UR4][R4.64] ;  /* 0x00000004042d2981 */ /* 0x001562000c1e1900 */
[----:B------:R-:W-:Y:S01]  /*0100*/  ISETP.NE.U32.AND P1, PT, R6, RZ, PT ;  /* 0x000000ff0600720c */ /* 0x000fe20003f25070 */
[----:B------:R-:W0:Y:S01]  /*0110*/  S2UR UR6, SR_CTAID.Y ;  /* 0x00000000000679c3 */ /* 0x000e220000002600 */
[----:B------:R-:W1:Y:S02]  /*0120*/  S2R R11, SR_CTAID.X ;  /* 0x00000000000b7919 */ /* 0x000e640000002500 */
[----:B------:R-:W-:Y:S01]  /*0130*/  ISETP.NE.AND.EX P1, PT, R7, RZ, PT, P1 ;  /* 0x000000ff0700720c */ /* 0x000fe20003f25310 */
[----:B------:R-:W3:Y:S01]  /*0140*/  S2R R9, SR_TID.X ;  /* 0x0000000000097919 */ /* 0x000ee20000002100 */
[----:B-1----:R-:W-:Y:S01]  /*0150*/  SHF.L.U32 R10, R11, 0x6, RZ ;  /* 0x000000060b0a7819 */ /* 0x002fe200000006ff */
[----:B0-2---:R-:W-:Y:S10]  /*0160*/  @P2 BRA `(.L_x_71) ;  /* 0x0000000000102947 */ /* 0x005ff40003800000 */
[----:B------:R-:W-:Y:S05]  /*0170*/  @!P0 BRA `(.L_x_71) ;  /* 0x00000000000c8947 */ /* 0x000fea0003800000 */
[----:B------:R-:W2:Y:S04]  /*0180*/  LDG.E R0, desc[UR4][R2.64] ;  /* 0x0000000402007981 */ /* 0x000ea8000c1e1900 */
[----:B-----5:R-:W2:Y:S02]  /*0190*/  LDG.E R45, desc[UR4][R2.64+0x4] ;  /* 0x00000404022d7981 */ /* 0x020ea4000c1e1900 */
[----:B--2---:R-:W-:-:S07]  /*01a0*/  IADD3 R45, -R0, R45, RZ ;  /* 0x0000002d002d7210 */ /* 0x004fce0007ffe1ff */
.L_x_71:
[----:B-----5:R-:W-:-:S13]  /*01b0*/  ISETP.LE.AND P2, PT, R45, R10, PT ;  /* 0x0000000a2d00720c */ /* 0x020fda0003f43270 */
[----:B------:R-:W-:Y:S05]  /*01c0*/  @P1 EXIT P2 ;  /* 0x000000000000194d */ /* 0x000fea0001000000 */
[----:B------:R-:W0:Y:S01]  /*01d0*/  LDC.64 R18, c[0x0][0x230] ;  /* 0x00008c00ff127b82 */ /* 0x000e220000000a00 */
[----:B---3--:R-:W-:Y:S01]  /*01e0*/  SHF.R.S32.HI R0, RZ, 0x1f, R9 ;  /* 0x0000001fff007819 */ /* 0x008fe20000011409 */
[----:B------:R-:W-:Y:S01]  /*01f0*/  USHF.R.S32.HI UR7, URZ, 0x1f, UR6 ;  /* 0x0000001f3f077899 */ /* 0x000fe20008011406 */
[----:B------:R-:W-:Y:S02]  /*0200*/  IADD3 R7, -R10, R45, RZ ;  /* 0x0000002d0a077210 */ /* 0x000fe40007ffe1ff */
[----:B------:R-:W-:Y:S02]  /*0210*/  CS2R R12, SRZ ;  /* 0x00000000000c7805 */ /* 0x000fe4000001ff00 */
[----:B------:R-:W-:Y:S01]  /*0220*/  LEA.HI R6, R0, R9, RZ, 0x3 ;  /* 0x0000000900067211 */ /* 0x000fe200078f18ff */
[----:B------:R-:W-:Y:S01]  /*0230*/  BSSY B0, `(.L_x_72) ;  /* 0x000002a000007945 */ /* 0x000fe20003800000 */
[----:B------:R-:W-:Y:S01]  /*0240*/  ISETP.GE.AND P2, PT, R9, R7, PT ;  /* 0x000000070900720c */ /* 0x000fe20003f46270 */
[----:B------:R-:W-:Y:S01]  /*0250*/  HFMA2.MMA R5, -RZ, RZ, 0, 0 ;  /* 0x00000000ff057435 */ /* 0x000fe200000001ff */
[----:B------:R-:W-:-:S02]  /*0260*/  LOP3.LUT R8, R6, 0xfffffff8, RZ, 0xc0, !PT ;  /* 0xfffffff806087812 */ /* 0x000fc400078ec0ff */
[----:B------:R-:W-:Y:S02]  /*0270*/  ISETP.GT.OR P2, PT, R9, 0x3f, P2 ;  /* 0x0000003f0900780c */ /* 0x000fe40001744670 */
[----:B------:R-:W-:Y:S02]  /*0280*/  @P0 LEA R0, R44, R15, 0x6 ;  /* 0x0000000f2c000211 */ /* 0x000fe400078e30ff */
[----:B------:R-:W-:Y:S02]  /*0290*/  IADD3 R8, -R8, R9, RZ ;  /* 0x0000000908087210 */ /* 0x000fe40007ffe1ff */
[----:B------:R-:W-:Y:S02]  /*02a0*/  @P0 SHF.R.S32.HI R3, RZ, 0x1f, R0 ;  /* 0x0000001fff030819 */ /* 0x000fe40000011400 */
[----:B------:R-:W-:Y:S02]  /*02b0*/  SHF.L.U32 R64, R8, 0x3, RZ ;  /* 0x0000000308407819 */ /* 0x000fe400000006ff */
[----:B------:R-:W-:-:S02]  /*02c0*/  @P0 LEA.HI R20, R3, R0, RZ, 0x6 ;  /* 0x0000000003140211 */ /* 0x000fc400078f30ff */
[----:B------:R-:W-:Y:S01]  /*02d0*/  SHF.R.S32.HI R65, RZ, 0x1f, R64 ;  /* 0x0000001fff417819 */ /* 0x000fe20000011440 */
[C---:B0-----:R-:W-:Y:S01]  /*02e0*/  IMAD R2, R18.reuse, UR7, RZ ;  /* 0x0000000712027c24 */ /* 0x041fe2000f8e02ff */
[----:B------:R-:W-:Y:S02]  /*02f0*/  @P0 MOV R12, R15 ;  /* 0x0000000f000c0202 */ /* 0x000fe40000000f00 */
[----:B------:R-:W-:Y:S01]  /*0300*/  SHF.R.S32.HI R6, RZ, 0x3, R6 ;  /* 0x00000003ff067819 */ /* 0x000fe20000011406 */
[----:B------:R-:W-:Y:S01]  /*0310*/  IMAD R21, R19, UR6, R2 ;  /* 0x0000000613157c24 */ /* 0x000fe2000f8e0202 */
[----:B------:R-:W-:Y:S01]  /*0320*/  SHF.R.S32.HI R0, RZ, 0x1f, R44 ;  /* 0x0000001fff007819 */ /* 0x000fe2000001142c */
[----:B------:R-:W-:Y:S01]  /*0330*/  IMAD.WIDE.U32 R18, R18, UR6, R64 ;  /* 0x0000000612127c25 */ /* 0x000fe2000f8e0040 */
[----:B------:R-:W-:Y:S02]  /*0340*/  @P0 SHF.R.S32.HI R13, RZ, 0x1f, R15 ;  /* 0x0000001fff0d0819 */ /* 0x000fe4000001140f */
[----:B------:R-:W-:-:S02]  /*0350*/  IADD3 R62, P3, R6, R12, RZ ;  /* 0x0000000c063e7210 */ /* 0x000fc40007f7e0ff */
[----:B------:R-:W-:Y:S02]  /*0360*/  SEL R4, R44, RZ, !P1 ;  /* 0x000000ff2c047207 */ /* 0x000fe40004800000 */
[----:B------:R-:W-:Y:S02]  /*0370*/  MOV R3, 0x7f800000 ;  /* 0x7f80000000037802 */ /* 0x000fe40000000f00 */
[----:B------:R-:W-:Y:S02]  /*0380*/  SHF.R.S32.HI R2, RZ, 0x1f, R6 ;  /* 0x0000001fff027819 */ /* 0x000fe40000011406 */
[----:B------:R-:W-:Y:S01]  /*0390*/  SEL R0, R0, RZ, !P1 ;  /* 0x000000ff00007207 */ /* 0x000fe20004800000 */
[----:B------:R-:W-:Y:S06]  /*03a0*/  @P2 BRA `(.L_x_73) ;  /* 0x0000000000482947 */ /* 0x000fec0003800000 */
[----:B------:R-:W0:Y:S01]  /*03b0*/  LDC.64 R22, c[0x0][0x290] ;  /* 0x0000a400ff167b82 */ /* 0x000e220000000a00 */
[----:B------:R-:W-:Y:S01]  /*03c0*/  SHF.R.S32.HI R3, RZ, 0x1f, R10 ;  /* 0x0000001fff037819 */ /* 0x000fe2000001140a */
[----:B------:R-:W-:Y:S01]  /*03d0*/  ULDC.64 UR8, c[0x0][0x298] ;  /* 0x0000a60000087ab9 */ /* 0x000fe20000000a00 */
[--C-:B------:R-:W-:Y:S01]  /*03e0*/  SHF.R.S32.HI R15, RZ, 0x1f, R9.reuse ;  /* 0x0000001fff0f7819 */ /* 0x100fe20000011409 */
[----:B------:R-:W-:Y:S01]  /*03f0*/  IMAD R17, R0, UR8, RZ ;  /* 0x0000000800117c24 */ /* 0x000fe2000f8e02ff */
[----:B------:R-:W-:-:S04]  /*0400*/  IADD3 R14, P1, P2, R12, R10, R9 ;  /* 0x0000000a0c0e7210 */ /* 0x000fc80007a3e009 */
[----:B------:R-:W-:Y:S01]  /*0410*/  IADD3.X R15, R13, R3, R15, P1, P2 ;  /* 0x000000030d0f7210 */ /* 0x000fe20000fe440f */
[C---:B0-----:R-:W-:Y:S02]  /*0420*/  IMAD R16, R22.reuse, UR7, RZ ;  /* 0x0000000716107c24 */ /* 0x041fe4000f8e02ff */
[----:B------:R-:W-:-:S04]  /*0430*/  IMAD.WIDE.U32 R14, R22, UR6, R14 ;  /* 0x00000006160e7c25 */ /* 0x000fc8000f8e000e */
[----:B------:R-:W-:-:S05]  /*0440*/  IMAD R3, R23, UR6, R16 ;  /* 0x0000000617037c24 */ /* 0x000fca000f8e0210 */
[----:B------:R-:W-:Y:S01]  /*0450*/  IADD3 R15, R15, R3, RZ ;  /* 0x000000030f0f7210 */ /* 0x000fe20007ffe0ff */
[C---:B------:R-:W-:Y:S02]  /*0460*/  IMAD R3, R4.reuse, UR9, R17 ;  /* 0x0000000904037c24 */ /* 0x040fe4000f8e0211 */
[----:B------:R-:W-:Y:S01]  /*0470*/  IMAD.WIDE.U32 R14, R4, UR8, R14 ;  /* 0x00000008040e7c25 */ /* 0x000fe2000f8e000e */
[----:B------:R-:W-:-:S04]  /*0480*/  ULDC.64 UR8, c[0x0][0x288] ;  /* 0x0000a20000087ab9 */ /* 0x000fc80000000a00 */
[----:B------:R-:W-:Y:S02]  /*0490*/  IADD3 R3, R15, R3, RZ ;  /* 0x000000030f037210 */ /* 0x000fe40007ffe0ff */
[----:B------:R-:W-:-:S04]  /*04a0*/  LEA R16, P1, R14, UR8, 0x2 ;  /* 0x000000080e107c11 */ /* 0x000fc8000f8210ff */
[----:B------:R-:W-:-:S05]  /*04b0*/  LEA.HI.X R17, R14, UR9, R3, 0x2, P1 ;  /* 0x000000090e117c11 */ /* 0x000fca00088f1403 */
[----:B------:R0:W5:Y:S04]  /*04c0*/  LDG.E R3, desc[UR4][R16.64] ;  /* 0x0000000410037981 */ /* 0x000168000c1e1900 */
.L_x_73:
[----:B------:R-:W-:Y:S05]  /*04d0*/  BSYNC B0 ;  /* 0x0000000000007941 */ /* 0x000fea0003800000 */
.L_x_72:
[----:B------:R-:W-:Y:S01]  /*04e0*/  @P0 LOP3.LUT R5, R20, 0xffffffc0, RZ, 0xc0, !PT ;  /* 0xffffffc014050812 */ /* 0x000fe200078ec0ff */
[----:B------:R-:W-:Y:S01]  /*04f0*/  ULDC.64 UR8, c[0x0][0x238] ;  /* 0x00008e0000087ab9 */ /* 0x000fe20000000a00 */
[----:B------:R-:W-:Y:S01]  /*0500*/  ISETP.GE.AND P0, PT, R6, R7, PT ;  /* 0x000000070600720c */ /* 0x000fe20003f06270 */
[----:B------:R-:W-:Y:S01]  /*0510*/  IMAD R15, R0, UR8, RZ ;  /* 0x00000008000f7c24 */ /* 0x000fe2000f8e02ff */
[----:B------:R-:W-:Y:S01]  /*0520*/  IADD3 R19, R19, R21, RZ ;  /* 0x0000001513137210 */ /* 0x000fe20007ffe0ff */
[----:B------:R-:W-:Y:S01]  /*0530*/  BSSY B0, `(.L_x_74) ;  /* 0x0000035000007945 */ /* 0x000fe20003800000 */
[----:B------:R-:W-:Y:S01]  /*0540*/  IADD3.X R63, R2, R13, RZ, P3, !PT ;  /* 0x0000000d023f7210 */ /* 0x000fe20001ffe4ff */
[C---:B------:R-:W-:Y:S01]  /*0550*/  IMAD R35, R4.reuse, UR9, R15 ;  /* 0x0000000904237c24 */ /* 0x040fe2000f8e020f */
[----:B0-----:R-:W-:Y:S01]  /*0560*/  HFMA2.MMA R16, -RZ, RZ, 0, 0 ;  /* 0x00000000ff107435 */ /* 0x001fe200000001ff */
[----:B------:R-:W-:Y:S01]  /*0570*/  IMAD.WIDE.U32 R36, R4, UR8, R18 ;  /* 0x0000000804247c25 */ /* 0x000fe2000f8e0012 */
[----:B------:R-:W-:-:S02]  /*0580*/  CS2R R28, SRZ ;  /* 0x00000000001c7805 */ /* 0x000fc4000001ff00 */
[----:B------:R-:W-:Y:S02]  /*0590*/  CS2R R20, SRZ ;  /* 0x0000000000147805 */ /* 0x000fe4000001ff00 */
[----:B------:R-:W-:Y:S02]  /*05a0*/  CS2R R22, SRZ ;  /* 0x0000000000167805 */ /* 0x000fe4000001ff00 */
[----:B------:R-:W-:Y:S02]  /*05b0*/  CS2R R24, SRZ ;  /* 0x0000000000187805 */ /* 0x000fe4000001ff00 */
[----:B------:R-:W-:Y:S02]  /*05c0*/  CS2R R26, SRZ ;  /* 0x00000000001a7805 */ /* 0x000fe4000001ff00 */
[----:B------:R-:W-:Y:S02]  /*05d0*/  CS2R R12, SRZ ;  /* 0x00000000000c7805 */ /* 0x000fe4000001ff00 */
[----:B------:R-:W-:Y:S01]  /*05e0*/  CS2R R14, SRZ ;  /* 0x00000000000e7805 */ /* 0x000fe2000001ff00 */
[----:B------:R-:W-:Y:S01]  /*05f0*/  IMAD.WIDE R62, R11, 0x40, R62 ;  /* 0x000000400b3e7825 */ /* 0x000fe200078e023e */
        /* <DEDUP_REMOVED lines=9> */
[----:B------:R-:W-:-:S03]  /*0690*/  @!P1 MOV R34, R36 ;  /* 0x0000002400229202 */ /* 0x000fc60000000f00 */
[----:B------:R-:W-:Y:S02]  /*06a0*/  @!P2 MOV R30, R36 ;  /* 0x00000024001ea202 */ /* 0x000fe40000000f00 */
[----:B------:R-:W-:Y:S02]  /*06b0*/  @!P2 MOV R31, R35 ;  /* 0x00000023001fa202 */ /* 0x000fe40000000f00 */
[----:B------:R-:W1:Y:S08]  /*06c0*/  @!P2 LDC.64 R46, c[0x0][0x228] ;  /* 0x00008a00ff2eab82 */ /* 0x000e700000000a00 */
[----:B------:R-:W2:Y:S08]  /*06d0*/  @!P3 LDC.64 R48, c[0x0][0x228] ;  /* 0x00008a00ff30bb82 */ /* 0x000eb00000000a00 */
[----:B------:R-:W3:Y:S01]  /*06e0*/  @!P1 LDC.64 R40, c[0x0][0x210] ;  /* 0x00008400ff289b82 */ /* 0x000ee20000000a00 */
[----:B0-----:R-:W-:-:S02]  /*06f0*/  @!P1 IMAD R17, R63, R18, RZ ;  /* 0x000000123f119224 */ /* 0x001fc400078e02ff */
[----:B------:R-:W-:Y:S01]  /*0700*/  @!P1 IMAD.WIDE.U32 R38, R62, R18, R34 ;  /* 0x000000123e269225 */ /* 0x000fe200078e0022 */
[----:B------:R-:W-:-:S03]  /*0710*/  @!P3 MOV R18, R36 ;  /* 0x000000240012b202 */ /* 0x000fc60000000f00 */
[C---:B------:R-:W-:Y:S01]  /*0720*/  @!P1 IMAD R17, R62.reuse, R19, R17 ;  /* 0x000000133e119224 */ /* 0x040fe200078e0211 */
[----:B------:R-:W0:Y:S01]  /*0730*/  @!P2 LDC.64 R32, c[0x0][0x210] ;  /* 0x00008400ff20ab82 */ /* 0x000e220000000a00 */
[-C--:B-1----:R-:W-:Y:S01]  /*0740*/  @!P2 IMAD.WIDE.U32 R30, R62, R46.reuse, R30 ;  /* 0x0000002e3e1ea225 */ /* 0x082fe200078e001e */
[----:B------:R-:W-:Y:S02]  /*0750*/  @!P3 MOV R19, R35 ;  /* 0x000000230013b202 */ /* 0x000fe40000000f00 */
[----:B------:R-:W-:Y:S01]  /*0760*/  @!P1 IADD3 R17, R39, R17, RZ ;  /* 0x0000001127119210 */ /* 0x000fe20007ffe0ff */
[----:B------:R-:W-:-:S03]  /*0770*/  @!P2 IMAD R46, R63, R46, RZ ;  /* 0x0000002e3f2ea224 */ /* 0x000fc600078e02ff */
[----:B------:R-:W1:Y:S01]  /*0780*/  @!P3 LDC.64 R42, c[0x0][0x210] ;  /* 0x00008400ff2abb82 */ /* 0x000e620000000a00 */
[-C--:B--2---:R-:W-:Y:S02]  /*0790*/  @!P3 IMAD R50, R63, R48.reuse, RZ ;  /* 0x000000303f32b224 */ /* 0x084fe400078e02ff */
[----:B------:R-:W-:-:S04]  /*07a0*/  @!P3 IMAD.WIDE.U32 R18, R62, R48, R18 ;  /* 0x000000303e12b225 */ /* 0x000fc800078e0012 */
[----:B------:R-:W-:Y:S01]  /*07b0*/  @!P2 IMAD R47, R62, R47, R46 ;  /* 0x0000002f3e2fa224 */ /* 0x000fe200078e022e */
[----:B---3--:R-:W-:Y:S01]  /*07c0*/  @!P1 LEA R40, P4, R38, R40, 0x1 ;  /* 0x0000002826289211 */ /* 0x008fe200078808ff */
[----:B------:R-:W-:-:S03]  /*07d0*/  @!P3 IMAD R49, R62, R49, R50 ;  /* 0x000000313e31b224 */ /* 0x000fc600078e0232 */
[----:B------:R-:W-:Y:S02]  /*07e0*/  @!P2 IADD3 R47, R31, R47, RZ ;  /* 0x0000002f1f2fa210 */ /* 0x000fe40007ffe0ff */
[----:B------:R-:W-:Y:S02]  /*07f0*/  @!P3 IADD3 R49, R19, R49, RZ ;  /* 0x000000311331b210 */ /* 0x000fe40007ffe0ff */
[----:B0-----:R-:W-:Y:S02]  /*0800*/  @!P2 LEA R32, P5, R30, R32, 0x1 ;  /* 0x000000201e20a211 */ /* 0x001fe400078a08ff */
[----:B------:R-:W-:Y:S02]  /*0810*/  @!P1 LEA.HI.X R41, R38, R41, R17, 0x1, P4 ;  /* 0x0000002926299211 */ /* 0x000fe400020f0c11 */
[----:B------:R-:W-:-:S03]  /*0820*/  @!P2 LEA.HI.X R33, R30, R33, R47, 0x1, P5 ;  /* 0x000000211e21a211 */ /* 0x000fc600028f0c2f */
[----:B------:R0:W5:Y:S01]  /*0830*/  @!P1 LDG.E.128 R20, desc[UR4][R40.64] ;  /* 0x0000000428149981 */ /* 0x000162000c1e1d00 */
[----:B-1----:R-:W-:-:S03]  /*0840*/  @!P3 LEA R42, P6, R18, R42, 0x1 ;  /* 0x0000002a122ab211 */ /* 0x002fc600078c08ff */
[----:B------:R0:W5:Y:S01]  /*0850*/  @!P2 LDG.E.128 R24, desc[UR4][R32.64+0x80] ;  /* 0x000080042018a981 */ /* 0x000162000c1e1d00 */
[----:B------:R-:W-:-:S05]  /*0860*/  @!P3 LEA.HI.X R43, R18, R43, R49, 0x1, P6 ;  /* 0x0000002b122bb211 */ /* 0x000fca00030f0c31 */
[----:B------:R0:W5:Y:S04]  /*0870*/  @!P3 LDG.E.128 R12, desc[UR4][R42.64+0x100] ;  /* 0x000100042a0cb981 */ /* 0x000168000c1e1d00 */
.L_x_75:
[----:B------:R-:W-:Y:S05]  /*0880*/  BSYNC B0 ;  /* 0x0000000000007941 */ /* 0x000fea0003800000 */
.L_x_74:
[----:B------:R-:W-:Y:S01]  /*0890*/  IADD3 R48, R6, 0x20, RZ ;  /* 0x0000002006307810 */ /* 0x000fe20007ffe0ff */
[----:B------:R-:W-:Y:S01]  /*08a0*/  BSSY B0, `(.L_x_76) ;  /* 0x0000025000007945 */ /* 0x000fe20003800000 */
[----:B------:R-:W-:Y:S01]  /*08b0*/  HFMA2.MMA R17, -RZ, RZ, 0, 0 ;  /* 0x00000000ff117435 */ /* 0x000fe200000001ff */
[----:B0----5:R-:W-:Y:S02]  /*08c0*/  MOV R32, R20 ;  /* 0x0000001400207202 */ /* 0x021fe40000000f00 */
[----:B------:R-:W-:Y:S02]  /*08d0*/  CS2R R30, SRZ ;  /* 0x00000000001e7805 */ /* 0x000fe4000001ff00 */
[----:B------:R-:W-:Y:S02]  /*08e0*/  ISETP.GE.AND P1, PT, R48, R7, PT ;  /* 0x000000073000720c */ /* 0x000fe40003f26270 */
[----:B------:R-:W-:Y:S02]  /*08f0*/  CS2R R18, SRZ ;  /* 0x0000000000127805 */ /* 0x000fe4000001ff00 */
[----:B------:R-:W-:-:S02]  /*0900*/  MOV R33, R21 ;  /* 0x0000001500217202 */ /* 0x000fc40000000f00 */
[----:B------:R-:W-:Y:S02]  /*0910*/  CS2R R20, SRZ ;  /* 0x0000000000147805 */ /* 0x000fe4000001ff00 */
[----:B------:R-:W-:Y:S02]  /*0920*/  MOV R46, R22 ;  /* 0x00000016002e7202 */ /* 0x000fe40000000f00 */
[----:B------:R-:W-:Y:S02]  /*0930*/  MOV R49, R23 ;  /* 0x0000001700317202 */ /* 0x000fe40000000f00 */
[----:B------:R-:W-:Y:S02]  /*0940*/  CS2R R22, SRZ ;  /* 0x0000000000167805 */ /* 0x000fe4000001ff00 */
[----:B------:R-:W-:Y:S02]  /*0950*/  MOV R47, R24 ;  /* 0x00000018002f7202 */ /* 0x000fe40000000f00 */
[----:B------:R-:W-:-:S02]  /*0960*/  MOV R50, R25 ;  /* 0x0000001900327202 */ /* 0x000fc40000000f00 */
[----:B------:R-:W-:Y:S02]  /*0970*/  MOV R51, R26 ;  /* 0x0000001a00337202 */ /* 0x000fe40000000f00 */
[----:B------:R-:W-:Y:S01]  /*0980*/  MOV R52, R27 ;  /* 0x0000001b00347202 */ /* 0x000fe20000000f00 */
[----:B------:R-:W-:Y:S06]  /*0990*/  @P1 BRA `(.L_x_77) ;  /* 0x0000000000541947 */ /* 0x000fec0003800000 */
[----:B------:R-:W-:Y:S01]  /*09a0*/  IADD3 R25, P1, R62, 0x20, RZ ;  /* 0x000000203e197810 */ /* 0x000fe20007f3e0ff */
[----:B------:R-:W-:Y:S01]  /*09b0*/  ULDC.64 UR10, c[0x0][0x228] ;  /* 0x00008a00000a7ab9 */ /* 0x000fe20000000a00 */
[----:B------:R-:W-:Y:S01]  /*09c0*/  IADD3 R34, R64, 0x40, RZ ;  /* 0x0000004040227810 */ /* 0x000fe20007ffe0ff */
[----:B------:R-:W-:Y:S01]  /*09d0*/  ULDC UR8, c[0x0][0x21c] ;  /* 0x0000870000087ab9 */ /* 0x000fe20000000800 */
[----:B------:R-:W-:Y:S02]  /*09e0*/  IADD3.X R24, RZ, R63, RZ, P1, !PT ;  /* 0x0000003fff187210 */ /* 0x000fe40000ffe4ff */
[----:B------:R-:W-:Y:S02]  /*09f0*/  MOV R26, R36 ;  /* 0x00000024001a7202 */ /* 0x000fe40000000f00 */
[----:B------:R-:W-:Y:S01]  /*0a00*/  MOV R27, R35 ;  /* 0x00000023001b7202 */ /* 0x000fe20000000f00 */
[----:B------:R-:W-:Y:S01]  /*0a10*/  IMAD R24, R24, UR10, RZ ;  /* 0x0000000a18187c24 */ /* 0x000fe2000f8e02ff */
[----:B------:R-:W-:-:S02]  /*0a20*/  ISETP.GE.AND P3, PT, R34, UR8, PT ;  /* 0x0000000822007c0c */ /* 0x000fc4000bf66270 */
[C---:B------:R-:W-:Y:S01]  /*0a30*/  IADD3 R34, R64.reuse, 0x80, RZ ;  /* 0x0000008040227810 */ /* 0x040fe20007ffe0ff */
[C---:B------:R-:W-:Y:S01]  /*0a40*/  IMAD.WIDE.U32 R26, R25.reuse, UR10, R26 ;  /* 0x0000000a191a7c25 */ /* 0x040fe2000f8e001a */
        /* <DEDUP_REMOVED lines=10> */
.L_x_77:
[----:B------:R-:W-:Y:S05]  /*0af0*/  BSYNC B0 ;  /* 0x0000000000007941 */ /* 0x000fea0003800000 */
.L_x_76:
[----:B------:R-:W-:Y:S01]  /*0b00*/  BSSY B0, `(.L_x_78) ;  /* 0x0000056000007945 */ /* 0x000fe20003800000 */
[----:B-----5:R-:W-:Y:S02]  /*0b10*/  MOV R53, R28 ;  /* 0x0000001c00357202 */ /* 0x020fe40000000f00 */
[----:B0-----:R-:W-:Y:S02]  /*0b20*/  CS2R R24, SRZ ;  /* 0x0000000000187805 */ /* 0x001fe4000001ff00 */
[----:B------:R-:W-:Y:S02]  /*0b30*/  MOV R54, R29 ;  /* 0x0000001d00367202 */ /* 0x000fe40000000f00 */
[----:B------:R-:W-:Y:S02]  /*0b40*/  CS2R R26, SRZ ;  /* 0x00000000001a7805 */ /* 0x000fe4000001ff00 */
[----:B------:R-:W-:Y:S02]  /*0b50*/  MOV R55, R30 ;  /* 0x0000001e00377202 */ /* 0x000fe40000000f00 */
[----:B------:R-:W-:-:S02]  /*0b60*/  CS2R R28, SRZ ;  /* 0x00000000001c7805 */ /* 0x000fc4000001ff00 */
[----:B------:R-:W-:Y:S02]  /*0b70*/  MOV R57, R31 ;  /* 0x0000001f00397202 */ /* 0x000fe40000000f00 */
[----:B------:R-:W-:Y:S02]  /*0b80*/  CS2R R30, SRZ ;  /* 0x00000000001e7805 */ /* 0x000fe4000001ff00 */
[----:B------:R-:W-:Y:S02]  /*0b90*/  MOV R56, R20 ;  /* 0x0000001400387202 */ /* 0x000fe40000000f00 */
[----:B------:R-:W-:Y:S02]  /*0ba0*/  MOV R58, R21 ;  /* 0x00000015003a7202 */ /* 0x000fe40000000f00 */
[----:B------:R-:W-:Y:S02]  /*0bb0*/  CS2R R20, SRZ ;  /* 0x0000000000147805 */ /* 0x000fe4000001ff00 */
[----:B------:R-:W-:-:S02]  /*0bc0*/  MOV R59, R22 ;  /* 0x00000016003b7202 */ /* 0x000fc40000000f00 */
[----:B------:R-:W-:Y:S02]  /*0bd0*/  MOV R60, R23 ;  /* 0x00000017003c7202 */ /* 0x000fe40000000f00 */
[----:B------:R-:W-:Y:S01]  /*0be0*/  CS2R R22, SRZ ;  /* 0x0000000000167805 */ /* 0x000fe2000001ff00 */
[----:B------:R-:W-:Y:S06]  /*0bf0*/  @P0 BRA `(.L_x_79) ;  /* 0x0000000400180947 */ /* 0x000fec0003800000 */
[----:B------:R-:W0:Y:S01]  /*0c00*/  LDC R35, c[0x0][0x21c] ;  /* 0x00008700ff237b82 */ /* 0x000e220000000800 */
[C---:B------:R-:W-:Y:S01]  /*0c10*/  IADD3 R34, R64.reuse, 0x40, RZ ;  /* 0x0000004040227810 */ /* 0x040fe20007ffe0ff */
[----:B------:R-:W-:Y:S01]  /*0c20*/  BSSY B1, `(.L_x_80) ;  /* 0x0000019000017945 */ /* 0x000fe20003800000 */
[C---:B------:R-:W-:Y:S02]  /*0c30*/  IADD3 R36, R64.reuse, 0x80, RZ ;  /* 0x0000008040247810 */ /* 0x040fe40007ffe0ff */
[-C--:B0-----:R-:W-:Y:S02]  /*0c40*/  ISETP.GE.AND P0, PT, R64, R35.reuse, PT ;  /* 0x000000234000720c */ /* 0x081fe40003f06270 */
[-C--:B------:R-:W-:Y:S02]  /*0c50*/  ISETP.GE.AND P1, PT, R34, R35.reuse, PT ;  /* 0x000000232200720c */ /* 0x080fe40003f26270 */
[----:B------:R-:W-:-:S09]  /*0c60*/  ISETP.GE.AND P2, PT, R36, R35, PT ;  /* 0x000000232400720c */ /* 0x000fd20003f46270 */
[----:B------:R-:W-:Y:S05]  /*0c70*/  @P0 BRA `(.L_x_81) ;  /* 0x00000000004c0947 */ /* 0x000fea0003800000 */
[----:B------:R-:W0:Y:S01]  /*0c80*/  LDC.64 R20, c[0x0][0x250] ;  /* 0x00009400ff147b82 */ /* 0x000e220000000a00 */
[----:B------:R-:W-:Y:S02]  /*0c90*/  ULDC.64 UR8, c[0x0][0x258] ;  /* 0x0000960000087ab9 */ /* 0x000fe40000000a00 */
[----:B------:R-:W-:-:S04]  /*0ca0*/  IMAD R35, R0, UR8, RZ ;  /* 0x0000000800237c24 */ /* 0x000fc8000f8e02ff */
[----:B------:R-:W-:Y:S02]  /*0cb0*/  IMAD R35, R4, UR9, R35 ;  /* 0x0000000904237c24 */ /* 0x000fe4000f8e0223 */
[C---:B0-----:R-:W-:Y:S02]  /*0cc0*/  IMAD R34, R20.reuse, UR7, RZ ;  /* 0x0000000714227c24 */ /* 0x041fe4000f8e02ff */
[----:B------:R-:W-:-:S04]  /*0cd0*/  IMAD.WIDE.U32 R22, R20, UR6, R64 ;  /* 0x0000000614167c25 */ /* 0x000fc8000f8e0040 */
[----:B------:R-:W-:-:S05]  /*0ce0*/  IMAD R21, R21, UR6, R34 ;  /* 0x0000000615157c24 */ /* 0x000fca000f8e0222 */
[----:B------:R-:W-:-:S03]  /*0cf0*/  IADD3 R23, R23, R21, RZ ;  /* 0x0000001517177210 */ /* 0x000fc60007ffe0ff */
[----:B------:R-:W-:Y:S01]  /*0d00*/  IMAD.WIDE.U32 R22, R4, UR8, R22 ;  /* 0x0000000804167c25 */ /* 0x000fe2000f8e0016 */
[----:B------:R-:W-:-:S03]  /*0d10*/  ULDC.64 UR8, c[0x0][0x248] ;  /* 0x0000920000087ab9 */ /* 0x000fc60000000a00 */
[----:B------:R-:W-:Y:S01]  /*0d20*/  IMAD R21, R63, UR8, RZ ;  /* 0x000000083f157c24 */ /* 0x000fe2000f8e02ff */
[----:B------:R-:W-:-:S03]  /*0d30*/  IADD3 R23, R23, R35, RZ ;  /* 0x0000002317177210 */ /* 0x000fc60007ffe0ff */
[C---:B------:R-:W-:Y:S02]  /*0d40*/  IMAD R21, R62.reuse, UR9, R21 ;  /* 0x000000093e157c24 */ /* 0x040fe4000f8e0215 */
[----:B------:R-:W-:Y:S01]  /*0d50*/  IMAD.WIDE.U32 R22, R62, UR8, R22 ;  /* 0x000000083e167c25 */ /* 0x000fe2000f8e0016 */
[----:B------:R-:W-:-:S04]  /*0d60*/  ULDC.64 UR8, c[0x0][0x240] ;  /* 0x0000900000087ab9 */ /* 0x000fc80000000a00 */
[----:B------:R-:W-:Y:S02]  /*0d70*/  IADD3 R21, R23, R21, RZ ;  /* 0x0000001517157210 */ /* 0x000fe40007ffe0ff */
[----:B------:R-:W-:-:S04]  /*0d80*/  LEA R20, P0, R22, UR8, 0x1 ;  /* 0x0000000816147c11 */ /* 0x000fc8000f8008ff */
[----:B------:R-:W-:-:S06]  /*0d90*/  LEA.HI.X R21, R22, UR9, R21, 0x1, P0 ;  /* 0x0000000916157c11 */ /* 0x000fcc00080f0c15 */
[----:B------:R-:W5:Y:S03]  /*0da0*/  LDG.E.128 R20, desc[UR4][R20.64] ;  /* 0x0000000414147981 */ /* 0x000f66000c1e1d00 */
.L_x_81:
[----:B------:R-:W-:Y:S05]  /*0db0*/  BSYNC B1 ;  /* 0x0000000000017941 */ /* 0x000fea0003800000 */
.L_x_80:
[----:B------:R-:W-:Y:S04]  /*0dc0*/  BSSY B1, `(.L_x_82) ;  /* 0x0000015000017945 */ /* 0x000fe80003800000 */
        /* <DEDUP_REMOVED lines=20> */
.L_x_83:
[----:B------:R-:W-:Y:S05]  /*0f10*/  BSYNC B1 ;  /* 0x0000000000017941 */ /* 0x000fea0003800000 */
.L_x_82:
        /* <DEDUP_REMOVED lines=20> */
.L_x_79:
[----:B------:R-:W-:Y:S05]  /*1060*/  BSYNC B0 ;  /* 0x0000000000007941 */ /* 0x000fea0003800000 */
.L_x_78:
[----:B-----5:R-:W-:Y:S01]  /*1070*/  MOV R34, R20 ;  /* 0x0000001400227202 */ /* 0x020fe20000000f00 */
[--C-:B------:R-:W-:Y:S01]  /*1080*/  HADD2.F32 R20, -RZ, R32.reuse.H1_H1 ;  /* 0x30000020ff147230 */ /* 0x100fe20000004100 */
[----:B------:R-:W-:Y:S01]  /*1090*/  MOV R36, R21 ;  /* 0x0000001500247202 */ /* 0x000fe20000000f00 */
[----:B------:R-:W-:Y:S01]  /*10a0*/  HADD2.F32 R32, -RZ, R32.H0_H0 ;  /* 0x20000020ff207230 */ /* 0x000fe20000004100 */
[----:B------:R-:W-:Y:S01]  /*10b0*/  MOV R61, R22 ;  /* 0x00000016003d7202 */ /* 0x000fe20000000f00 */
[--C-:B------:R-:W-:Y:S01]  /*10c0*/  HADD2.F32 R35, -RZ, R34.reuse.H1_H1 ;  /* 0x30000022ff237230 */ /* 0x100fe20000004100 */
[----:B------:R-:W-:Y:S01]  /*10d0*/  BSSY B0, `(.L_x_84) ;  /* 0x0000032000007945 */ /* 0x000fe20003800000 */
[----:B------:R-:W-:Y:S01]  /*10e0*/  HADD2.F32 R21, -RZ, R34.H0_H0 ;  /* 0x20000022ff157230 */ /* 0x000fe20000004100 */
[----:B------:R-:W-:Y:S01]  /*10f0*/  CS2R R38, SRZ ;  /* 0x0000000000267805 */ /* 0x000fe2000001ff00 */
[--C-:B------:R-:W-:Y:S02]  /*1100*/  HADD2.F32 R66, -RZ, R33.reuse.H1_H1 ;  /* 0x30000021ff427230 */ /* 0x100fe40000004100 */
[----:B------:R-:W-:Y:S01]  /*1110*/  FMUL.FTZ R37, R20, R35 ;  /* 0x0000002314257220 */ /* 0x000fe20000410000 */
[----:B------:R-:W-:Y:S01]  /*1120*/  HADD2.F32 R20, -RZ, R33.H0_H0 ;  /* 0x20000021ff147230 */ /* 0x000fe20000004100 */
[----:B------:R-:W-:Y:S01]  /*1130*/  CS2R R40, SRZ ;  /* 0x0000000000287805 */ /* 0x000fe2000001ff00 */
[----:B------:R-:W-:-:S02]  /*1140*/  HADD2.F32 R35, -RZ, R36.H0_H0 ;  /* 0x20000024ff237230 */ /* 0x000fc40000004100 */
[----:B------:R-:W-:Y:S01]  /*1150*/  FFMA.FTZ R37, R32, R21, R37 ;  /* 0x0000001520257223 */ /* 0x000fe20000010025 */
[----:B------:R-:W-:Y:S01]  /*1160*/  IMAD R21, R11, -0x40, R45 ;  /* 0xffffffc00b157824 */ /* 0x000fe200078e022d */
[----:B------:R-:W-:Y:S01]  /*1170*/  CS2R R42, SRZ ;  /* 0x00000000002a7805 */ /* 0x000fe2000001ff00 */
[----:B------:R-:W-:Y:S02]  /*1180*/  HADD2.F32 R33, -RZ, R36.H1_H1 ;  /* 0x30000024ff217230 */ /* 0x000fe40000004100 */
[----:B------:R-:W-:Y:S01]  /*1190*/  FFMA.FTZ R35, R20, R35, R37 ;  /* 0x0000002314237223 */ /* 0x000fe20000010025 */
[----:B------:R-:W-:Y:S01]  /*11a0*/  HADD2.F32 R67, -RZ, R46.H0_H0 ;  /* 0x2000002eff437230 */ /* 0x000fe20000004100 */
[----:B------:R-:W-:Y:S02]  /*11b0*/  ISETP.GE.AND P0, PT, R48, R21, PT ;  /* 0x000000153000720c */ /* 0x000fe40003f06270 */
[----:B------:R-:W-:Y:S01]  /*11c0*/  CS2R R36, SRZ ;  /* 0x0000000000247805 */ /* 0x000fe2000001ff00 */
[----:B------:R-:W-:Y:S01]  /*11d0*/  FFMA.FTZ R66, R66, R33, R35 ;  /* 0x0000002142427223 */ /* 0x000fe20000010023 */
[----:B------:R-:W-:-:S02]  /*11e0*/  CS2R R32, SRZ ;  /* 0x0000000000207805 */ /* 0x000fc4000001ff00 */
[----:B------:R-:W-:Y:S01]  /*11f0*/  CS2R R34, SRZ ;  /* 0x0000000000227805 */ /* 0x000fe2000001ff00 */
[----:B------:R-:W-:-:S06]  /*1200*/  HADD2.F32 R68, -RZ, R61.H0_H0 ;  /* 0x2000003dff447230 */ /* 0x000fcc0000004100 */
[----:B------:R-:W-:Y:S05]  /*1210*/  @P0 BRA `(.L_x_85) ;  /* 0x0000000000740947 */ /* 0x000fea0003800000 */
[----:B------:R-:W0:Y:S01]  /*1220*/  LDC.64 R20, c[0x0][0x250] ;  /* 0x00009400ff147b82 */ /* 0x000e220000000a00 */
[----:B------:R-:W-:Y:S01]  /*1230*/  ULDC.64 UR8, c[0x0][0x258] ;  /* 0x0000960000087ab9 */ /* 0x000fe20000000a00 */
[----:B------:R-:W-:Y:S01]  /*1240*/  ULDC.64 UR10, c[0x0][0x248] ;  /* 0x00009200000a7ab9 */ /* 0x000fe20000000a00 */
[C---:B0-----:R-:W-:Y:S02]  /*1250*/  IMAD R69, R20.reuse, UR7, RZ ;  /* 0x0000000714457c24 */ /* 0x041fe4000f8e02ff */
[----:B------:R-:W-:Y:S01]  /*1260*/  IMAD.WIDE.U32 R70, R20, UR6, R64 ;  /* 0x0000000614467c25 */ /* 0x000fe2000f8e0040 */
[----:B------:R-:W-:Y:S02]  /*1270*/  IADD3 R20, P0, R62, 0x20, RZ ;  /* 0x000000203e147810 */ /* 0x000fe40007f1e0ff */
[----:B------:R-:W-:Y:S01]  /*1280*/  IADD3 R62, R64, 0x40, RZ ;  /* 0x00000040403e7810 */ /* 0x000fe20007ffe0ff */
[----:B------:R-:W-:Y:S02]  /*1290*/  IMAD R21, R21, UR6, R69 ;  /* 0x0000000615157c24 */ /* 0x000fe4000f8e0245 */
[----:B------:R-:W-:-:S03]  /*12a0*/  IMAD R65, R0, UR8, RZ ;  /* 0x0000000800417c24 */ /* 0x000fc6000f8e02ff */
[----:B------:R-:W-:Y:S01]  /*12b0*/  IADD3 R71, R71, R21, RZ ;  /* 0x0000001547477210 */ /* 0x000fe20007ffe0ff */
[----:B------:R-:W-:Y:S01]  /*12c0*/  IMAD R65, R4, UR9, R65 ;  /* 0x0000000904417c24 */ /* 0x000fe2000f8e0241 */
[----:B------:R-:W-:Y:S02]  /*12d0*/  IADD3.X R21, RZ, R63, RZ, P0, !PT ;  /* 0x0000003fff157210 */ /* 0x000fe400007fe4ff */
[----:B------:R-:W-:Y:S01]  /*12e0*/  IADD3 R63, R64, 0x80, RZ ;  /* 0x00000080403f7810 */ /* 0x000fe20007ffe0ff */
[----:B------:R-:W-:Y:S01]  /*12f0*/  IMAD.WIDE.U32 R70, R4, UR8, R70 ;  /* 0x0000000804467c25 */ /* 0x000fe2000f8e0046 */
[----:B------:R-:W-:Y:S02]  /*1300*/  ULDC UR8, c[0x0][0x21c] ;  /* 0x0000870000087ab9 */ /* 0x000fe40000000800 */
[----:B------:R-:W-:Y:S01]  /*1310*/  ISETP.GE.AND P1, PT, R64, UR8, PT ;  /* 0x0000000840007c0c */ /* 0x000fe2000bf26270 */
[----:B------:R-:W-:Y:S01]  /*1320*/  IMAD R21, R21, UR10, RZ ;  /* 0x0000000a15157c24 */ /* 0x000fe2000f8e02ff */
[----:B------:R-:W-:-:S02]  /*1330*/  IADD3 R71, R71, R65, RZ ;  /* 0x0000004147477210 */ /* 0x000fc40007ffe0ff */
[----:B------:R-:W-:Y:S01]  /*1340*/  ISETP.GE.AND P2, PT, R62, UR8, PT ;  /* 0x000000083e007c0c */ /* 0x000fe2000bf46270 */
[C---:B------:R-:W-:Y:S01]  /*1350*/  IMAD R21, R20.reuse, UR11, R21 ;  /* 0x0000000b14157c24 */ /* 0x040fe2000f8e0215 */
[----:B------:R-:W-:Y:S01]  /*1360*/  ISETP.GE.AND P3, PT, R63, UR8, PT ;  /* 0x000000083f007c0c */ /* 0x000fe2000bf66270 */
[----:B------:R-:W-:Y:S01]  /*1370*/  IMAD.WIDE.U32 R70, R20, UR10, R70 ;  /* 0x0000000a14467c25 */ /* 0x000fe2000f8e0046 */
[----:B------:R-:W-:-:S04]  /*1380*/  ULDC.64 UR8, c[0x0][0x240] ;  /* 0x0000900000087ab9 */ /* 0x000fc80000000a00 */
[----:B------:R-:W-:Y:S02]  /*1390*/  IADD3 R21, R71, R21, RZ ;  /* 0x0000001547157210 */ /* 0x000fe40007ffe0ff */
[----:B------:R-:W-:-:S04]  /*13a0*/  LEA R20, P0, R70, UR8, 0x1 ;  /* 0x0000000846147c11 */ /* 0x000fc8000f8008ff */
[----:B------:R-:W-:-:S05]  /*13b0*/  LEA.HI.X R21, R70, UR9, R21, 0x1, P0 ;  /* 0x0000000946157c11 */ /* 0x000fca00080f0c15 */
[----:B------:R0:W5:Y:S04]  /*13c0*/  @!P1 LDG.E.128 R32, desc[UR4][R20.64] ;  /* 0x0000000414209981 */ /* 0x000168000c1e1d00 */
[----:B------:R0:W5:Y:S04]  /*13d0*/  @!P2 LDG.E.128 R36, desc[UR4][R20.64+0x80] ;  /* 0x000080041424a981 */ /* 0x000168000c1e1d00 */
[----:B------:R0:W5:Y:S02]  /*13e0*/  @!P3 LDG.E.128 R40, desc[UR4][R20.64+0x100] ;  /* 0x000100041428b981 */ /* 0x000164000c1e1d00 */
.L_x_85:
[----:B------:R-:W-:Y:S05]  /*13f0*/  BSYNC B0 ;  /* 0x0000000000007941 */ /* 0x000fea0003800000 */
.L_x_84:
[----:B-----5:R-:W-:Y:S01]  /*1400*/  MOV R22, R32 ;  /* 0x0000002000167202 */ /* 0x020fe20000000f00 */
[----:B------:R-:W-:Y:S02]  /*1410*/  HADD2.F32 R46, -RZ, R46.H1_H1 ;  /* 0x3000002eff2e7230 */ /* 0x000fe40000004100 */
[----:B------:R-:W-:Y:S01]  /*1420*/  FFMA.FTZ R67, R67, R68, R66 ;  /* 0x0000004443437223 */ /* 0x000fe20000010042 */
[----:B0-----:R-:W-:Y:S01]  /*1430*/  HADD2.F32 R21, -RZ, R61.H1_H1 ;  /* 0x3000003dff157230 */ /* 0x001fe20000004100 */
[----:B------:R-:W-:Y:S01]  /*1440*/  BSSY B0, `(.L_x_86) ;  /* 0x00000bc000007945 */ /* 0x000fe20003800000 */
[--C-:B------:R-:W-:Y:S02]  /*1450*/  HADD2.F32 R20, -RZ, R53.reuse.H1_H1 ;  /* 0x30000035ff147230 */ /* 0x100fe40000004100 */
[----:B------:R-:W-:Y:S02]  /*1460*/  HADD2.F32 R61, -RZ, R22.H1_H1 ;  /* 0x30000016ff3d7230 */ /* 0x000fe40000004100 */
[----:B------:R-:W-:Y:S01]  /*1470*/  FFMA.FTZ R46, R46, R21, R67 ;  /* 0x000000152e2e7223 */ /* 0x000fe20000010043 */
[----:B------:R-:W-:-:S02]  /*1480*/  HADD2.F32 R53, -RZ, R53.H0_H0 ;  /* 0x20000035ff357230 */ /* 0x000fc40000004100 */
[----:B------:R-:W-:Y:S02]  /*1490*/  HADD2.F32 R21, -RZ, R49.H0_H0 ;  /* 0x20000031ff157230 */ /* 0x000fe40000004100 */
[----:B------:R-:W-:Y:S01]  /*14a0*/  FMUL.FTZ R20, R20, R61 ;  /* 0x0000003d14147220 */ /* 0x000fe20000410000 */
[----:B------:R-:W-:Y:S02]  /*14b0*/  HADD2.F32 R32, -RZ, R23.H0_H0 ;  /* 0x20000017ff207230 */ /* 0x000fe40000004100 */
[----:B------:R-:W-:Y:S02]  /*14c0*/  HADD2.F32 R22, -RZ, R22.H0_H0 ;  /* 0x20000016ff167230 */ /* 0x000fe40000004100 */
[----:B------:R-:W-:Y:S02]  /*14d0*/  HADD2.F32 R49, -RZ, R49.H1_H1 ;  /* 0x30000031ff317230 */ /* 0x000fe40000004100 */
[----:B------:R-:W-:Y:S01]  /*14e0*/  FFMA.FTZ R32, R21, R32, R46 ;  /* 0x0000002015207223 */ /* 0x000fe2000001002e */
[----:B------:R-:W-:-:S02]  /*14f0*/  HADD2.F32 R21, -RZ, R33.H0_H0 ;  /* 0x20000021ff157230 */ /* 0x000fc40000004100 */
[----:B------:R-:W-:Y:S01]  /*1500*/  FFMA.FTZ R53, R53, R22, R20 ;  /* 0x0000001635357223 */ /* 0x000fe20000010014 */
[--C-:B------:R-:W-:Y:S01]  /*1510*/  HADD2.F32 R20, -RZ, R54.reuse.H0_H0 ;  /* 0x20000036ff147230 */ /* 0x100fe20000004100 */
[----:B------:R-:W-:Y:S01]  /*1520*/  MOV R46, R24 ;  /* 0x00000018002e7202 */ /* 0x000fe20000000f00 */
[----:B------:R-:W-:Y:S02]  /*1530*/  HADD2.F32 R22, -RZ, R23.H1_H1 ;  /* 0x30000017ff167230 */ /* 0x000fe40000004100 */
[----:B------:R-:W-:Y:S02]  /*1540*/  HADD2.F32 R54, -RZ, R54.H1_H1 ;  /* 0x30000036ff367230 */ /* 0x000fe40000004100 */
[----:B------:R-:W-:Y:S01]  /*1550*/  FFMA.FTZ R21, R20, R21, R53 ;  /* 0x0000001514157223 */ /* 0x000fe20000010035 */
[----:B------:R-:W-:Y:S02]  /*1560*/  HADD2.F32 R23, -RZ, R33.H1_H1 ;  /* 0x30000021ff177230 */ /* 0x000fe40000004100 */
[----:B------:R-:W-:Y:S01]  /*1570*/  FFMA.FTZ R32, R49, R22, R32 ;  /* 0x0000001631207223 */ /* 0x000fe20000010020 */
[----:B------:R-:W-:-:S02]  /*1580*/  HADD2.F32 R20, -RZ, R55.H0_H0 ;  /* 0x20000037ff147230 */ /* 0x000fc40000004100 */
[----:B------:R-:W-:Y:S02]  /*1590*/  HADD2.F32 R55, -RZ, R55.H1_H1 ;  /* 0x30000037ff377230 */ /* 0x000fe40000004100 */
[----:B------:R-:W-:Y:S01]  /*15a0*/  FFMA.FTZ R33, R54, R23, R21 ;  /* 0x0000001736217223 */ /* 0x000fe20000010015 */
[----:B------:R-:W-:Y:S02]  /*15b0*/  HADD2.F32 R23, -RZ, R34.H0_H0 ;  /* 0x20000022ff177230 */ /* 0x000fe40000004100 */
[----:B------:R-:W-:Y:S02]  /*15c0*/  HADD2.F32 R21, -RZ, R47.H0_H0 ;  /* 0x2000002fff157230 */ /* 0x000fe40000004100 */
[----:B------:R-:W-:Y:S02]  /*15d0*/  HADD2.F32 R24, -RZ, R46.H0_H0 ;  /* 0x2000002eff187230 */ /* 0x000fe40000004100 */
[----:B------:R-:W-:Y:S01]  /*15e0*/  FFMA.FTZ R20, R20, R23, R33 ;  /* 0x0000001714147223 */ /* 0x000fe20000010021 */
[----:B------:R-:W-:Y:S01]  /*15f0*/  HADD2.F32 R22, -RZ, R34.H1_H1 ;  /* 0x30000022ff167230 */ /* 0x000fe20000004100 */
[----:B------:R-:W-:Y:S01]  /*1600*/  MOV R34, R25 ;  /* 0x0000001900227202 */ /* 0x000fe20000000f00 */
[----:B------:R-:W-:-:S02]  /*1610*/  HADD2.F32 R23, -RZ, R36.H0_H0 ;  /* 0x20000024ff177230 */ /* 0x000fc40000004100 */
[----:B------:R-:W-:Y:S01]  /*1620*/  FFMA.FTZ R32, R21, R24, R32 ;  /* 0x0000001815207223 */ /* 0x000fe20000010020 */
[----:B------:R-:W-:Y:S02]  /*1630*/  HADD2.F32 R21, -RZ, R35.H0_H0 ;  /* 0x20000023ff157230 */ /* 0x000fe40000004100 */
[----:B------:R-:W-:Y:S01]  /*1640*/  FFMA.FTZ R55, R55, R22, R20 ;  /* 0x0000001637377223 */ /* 0x000fe20000010014 */
[--C-:B------:R-:W-:Y:S02]  /*1650*/  HADD2.F32 R20, -RZ, R57.reuse.H0_H0 ;  /* 0x20000039ff147230 */ /* 0x100fe40000004100 */
[----:B------:R-:W-:Y:S02]  /*1660*/  HADD2.F32 R57, -RZ, R57.H1_H1 ;  /* 0x30000039ff397230 */ /* 0x000fe40000004100 */
[----:B------:R-:W-:Y:S02]  /*1670*/  HADD2.F32 R22, -RZ, R35.H1_H1 ;  /* 0x30000023ff167230 */ /* 0x000fe40000004100 */
[----:B------:R-:W-:Y:S01]  /*1680*/  FFMA.FTZ R20, R20, R21, R55 ;  /* 0x0000001514147223 */ /* 0x000fe20000010037 */
[----:B------:R-:W-:-:S02]  /*1690*/  HADD2.F32 R47, -RZ, R47.H1_H1 ;  /* 0x3000002fff2f7230 */ /* 0x000fc40000004100 */
[----:B------:R-:W-:Y:S02]  /*16a0*/  HADD2.F32 R24, -RZ, R46.H1_H1 ;  /* 0x3000002eff187230 */ /* 0x000fe40000004100 */
[----:B------:R-:W-:Y:S01]  /*16b0*/  FFMA.FTZ R57, R57, R22, R20 ;  /* 0x0000001639397223 */ /* 0x000fe20000010014 */
[--C-:B------:R-:W-:Y:S02]  /*16c0*/  HADD2.F32 R20, -RZ, R56.reuse.H0_H0 ;  /* 0x20000038ff147230 */ /* 0x100fe40000004100 */
[----:B------:R-:W-:Y:S02]  /*16d0*/  HADD2.F32 R56, -RZ, R56.H1_H1 ;  /* 0x30000038ff387230 */ /* 0x000fe40000004100 */
[----:B------:R-:W-:Y:S01]  /*16e0*/  FFMA.FTZ R24, R47, R24, R32 ;  /* 0x000000182f187223 */ /* 0x000fe20000010020 */
        /* <DEDUP_REMOVED lines=13> */
[----:B------:R-:W-:Y:S02]  /*17c0*/  HADD2.F32 R24, -RZ, R51.H0_H0 ;  /* 0x20000033ff187230 */ /* 0x000fe40000004100 */
[----:B------:R-:W-:Y:S01]  /*17d0*/  FFMA.FTZ R35, R50, R21, R33 ;  /* 0x0000001532237223 */ /* 0x000fe20000010021 */
[----:B------:R-:W-:Y:S02]  /*17e0*/  HADD2.F32 R33, -RZ, R26.H0_H0 ;  /* 0x2000001aff217230 */ /* 0x000fe40000004100 */
[----:B------:R-:W-:Y:S01]  /*17f0*/  FFMA.FTZ R58, R58, R25, R23 ;  /* 0x000000193a3a7223 */ /* 0x000fe20000010017 */
[----:B------:R-:W-:-:S02]  /*1800*/  HADD2.F32 R25, -RZ, R59.H0_H0 ;  /* 0x2000003bff197230 */ /* 0x000fc40000004100 */
[----:B------:R-:W-:Y:S02]  /*1810*/  HADD2.F32 R32, -RZ, R38.H0_H0 ;  /* 0x20000026ff207230 */ /* 0x000fe40000004100 */
[----:B------:R-:W-:Y:S01]  /*1820*/  FFMA.FTZ R36, R24, R33, R35 ;  /* 0x0000002118247223 */ /* 0x000fe20000010023 */
[--C-:B------:R-:W-:Y:S02]  /*1830*/  HADD2.F32 R24, -RZ, R30.reuse.H0_H0 ;  /* 0x2000001eff187230 */ /* 0x100fe40000004100 */
[----:B------:R-:W-:Y:S02]  /*1840*/  HADD2.F32 R51, -RZ, R51.H1_H1 ;  /* 0x30000033ff337230 */ /* 0x000fe40000004100 */
[----:B------:R-:W-:Y:S01]  /*1850*/  FFMA.FTZ R58, R25, R32, R58 ;  /* 0x00000020193a7223 */ /* 0x000fe2000001003a */
[----:B------:R-:W-:Y:S02]  /*1860*/  HADD2.F32 R25, -RZ, R30.H1_H1 ;  /* 0x3000001eff197230 */ /* 0x000fe40000004100 */
[----:B------:R-:W-:-:S02]  /*1870*/  HADD2.F32 R30, -RZ, R26.H1_H1 ;  /* 0x3000001aff1e7230 */ /* 0x000fc40000004100 */
[----:B------:R-:W-:Y:S02]  /*1880*/  HADD2.F32 R59, -RZ, R59.H1_H1 ;  /* 0x3000003bff3b7230 */ /* 0x000fe40000004100 */
[----:B------:R-:W-:Y:S02]  /*1890*/  HADD2.F32 R34, -RZ, R38.H1_H1 ;  /* 0x30000026ff227230 */ /* 0x000fe40000004100 */
[----:B------:R-:W-:Y:S01]  /*18a0*/  FFMA.FTZ R51, R51, R30, R36 ;  /* 0x0000001e33337223 */ /* 0x000fe20000010024 */
[--C-:B------:R-:W-:Y:S02]  /*18b0*/  HADD2.F32 R32, -RZ, R28.reuse.H0_H0 ;  /* 0x2000001cff207230 */ /* 0x100fe40000004100 */
[----:B------:R-:W-:Y:S02]  /*18c0*/  HADD2.F32 R35, -RZ, R28.H1_H1 ;  /* 0x3000001cff237230 */ /* 0x000fe40000004100 */
[----:B------:R-:W-:Y:S01]  /*18d0*/  FFMA.FTZ R58, R59, R34, R58 ;  /* 0x000000223b3a7223 */ /* 0x000fe2000001003a */
[----:B------:R-:W-:-:S02]  /*18e0*/  HADD2.F32 R28, -RZ, R29.H0_H0 ;  /* 0x2000001dff1c7230 */ /* 0x000fc40000004100 */
[----:B------:R-:W-:Y:S02]  /*18f0*/  HADD2.F32 R33, -RZ, R29.H1_H1 ;  /* 0x3000001dff217230 */ /* 0x000fe40000004100 */
[----:B------:R-:W-:Y:S02]  /*1900*/  HADD2.F32 R30, -RZ, R52.H0_H0 ;  /* 0x20000034ff1e7230 */ /* 0x000fe40000004100 */
[----:B------:R-:W-:Y:S02]  /*1910*/  HADD2.F32 R37, -RZ, R27.H0_H0 ;  /* 0x2000001bff257230 */ /* 0x000fe40000004100 */
[--C-:B------:R-:W-:Y:S02]  /*1920*/  HADD2.F32 R29, -RZ, R31.reuse.H0_H0 ;  /* 0x2000001fff1d7230 */ /* 0x100fe40000004100 */
[----:B------:R-:W-:Y:S02]  /*1930*/  HADD2.F32 R26, -RZ, R31.H1_H1 ;  /* 0x3000001fff1a7230 */ /* 0x000fe40000004100 */
[----:B------:R-:W-:Y:S01]  /*1940*/  FFMA.FTZ R51, R30, R37, R51 ;  /* 0x000000251e337223 */ /* 0x000fe20000010033 */
[----:B------:R-:W-:-:S02]  /*1950*/  HADD2.F32 R31, -RZ, R60.H0_H0 ;  /* 0x2000003cff1f7230 */ /* 0x000fc40000004100 */
[----:B------:R-:W-:Y:S02]  /*1960*/  HADD2.F32 R34, -RZ, R39.H0_H0 ;  /* 0x20000027ff227230 */ /* 0x000fe40000004100 */
        /* <DEDUP_REMOVED lines=10> */
[----:B------:R-:W-:Y:S01]  /*1a10*/  FFMA.FTZ R31, R23, R32, R52 ;  /* 0x00000020171f7223 */ /* 0x000fe20000010034 */
[----:B------:R-:W-:Y:S02]  /*1a20*/  HADD2.F32 R22, -RZ, R12.H1_H1 ;  /* 0x3000000cff167230 */ /* 0x000fe40000004100 */
[----:B------:R-:W-:Y:S02]  /*1a30*/  HADD2.F32 R16, -RZ, R16.H1_H1 ;  /* 0x30000010ff107230 */ /* 0x000fe40000004100 */
[----:B------:R-:W-:Y:S01]  /*1a40*/  FFMA.FTZ R37, R27, R30, R60 ;  /* 0x0000001e1b257223 */ /* 0x000fe2000001003c */
[----:B------:R-:W-:-:S02]  /*1a50*/  HADD2.F32 R23, -RZ, R40.H1_H1 ;  /* 0x30000028ff177230 */ /* 0x000fc40000004100 */
[----:B------:R-:W-:Y:S01]  /*1a60*/  FFMA.FTZ R30, R22, R35, R31 ;  /* 0x00000023161e7223 */ /* 0x000fe2000001001f */
[----:B------:R-:W-:Y:S02]  /*1a70*/  HADD2.F32 R21, -RZ, R13.H0_H0 ;  /* 0x2000000dff157230 */ /* 0x000fe40000004100 */
[----:B------:R-:W-:Y:S02]  /*1a80*/  HADD2.F32 R22, -RZ, R17.H0_H0 ;  /* 0x20000011ff167230 */ /* 0x000fe40000004100 */
[----:B------:R-:W-:Y:S01]  /*1a90*/  FFMA.FTZ R23, R16, R23, R37 ;  /* 0x0000001710177223 */ /* 0x000fe20000010025 */
[----:B------:R-:W-:Y:S02]  /*1aa0*/  HADD2.F32 R27, -RZ, R41.H0_H0 ;  /* 0x20000029ff1b7230 */ /* 0x000fe40000004100 */
[----:B------:R-:W-:Y:S01]  /*1ab0*/  FFMA.FTZ R21, R21, R28, R30 ;  /* 0x0000001c15157223 */ /* 0x000fe2000001001e */
[----:B------:R-:W-:Y:S02]  /*1ac0*/  HADD2.F32 R20, -RZ, R13.H1_H1 ;  /* 0x3000000dff147230 */ /* 0x000fe40000004100 */
[----:B------:R-:W-:-:S02]  /*1ad0*/  HADD2.F32 R17, -RZ, R17.H1_H1 ;  /* 0x30000011ff117230 */ /* 0x000fc40000004100 */
[----:B------:R-:W-:Y:S01]  /*1ae0*/  FFMA.FTZ R22, R22, R27, R23 ;  /* 0x0000001b16167223 */ /* 0x000fe20000010017 */
[----:B------:R-:W-:Y:S02]  /*1af0*/  HADD2.F32 R28, -RZ, R41.H1_H1 ;  /* 0x30000029ff1c7230 */ /* 0x000fe40000004100 */
[----:B------:R-:W-:Y:S01]  /*1b00*/  FFMA.FTZ R20, R20, R33, R21 ;  /* 0x0000002114147223 */ /* 0x000fe20000010015 */
[----:B------:R-:W-:Y:S02]  /*1b10*/  HADD2.F32 R13, -RZ, R14.H0_H0 ;  /* 0x2000000eff0d7230 */ /* 0x000fe40000004100 */
[----:B------:R-:W-:Y:S02]  /*1b20*/  HADD2.F32 R16, -RZ, R18.H0_H0 ;  /* 0x20000012ff107230 */ /* 0x000fe40000004100 */
[----:B------:R-:W-:Y:S01]  /*1b30*/  FFMA.FTZ R23, R17, R28, R22 ;  /* 0x0000001c11177223 */ /* 0x000fe20000010016 */
[----:B------:R-:W-:Y:S02]  /*1b40*/  HADD2.F32 R21, -RZ, R42.H0_H0 ;  /* 0x2000002aff157230 */ /* 0x000fe40000004100 */
[----:B------:R-:W-:Y:S01]  /*1b50*/  FFMA.FTZ R13, R13, R24, R20 ;  /* 0x000000180d0d7223 */ /* 0x000fe20000010014 */
[----:B------:R-:W-:Y:S01]  /*1b60*/  HADD2.F32 R14, -RZ, R14.H1_H1 ;  /* 0x3000000eff0e7230 */ /* 0x000fe20000004100 */
[----:B------:R-:W-:Y:S01]  /*1b70*/  IADD3 R20, R45, 0x3f, RZ ;  /* 0x0000003f2d147810 */ /* 0x000fe20007ffe0ff */
[----:B------:R-:W-:-:S02]  /*1b80*/  HADD2.F32 R18, -RZ, R18.H1_H1 ;  /* 0x30000012ff127230 */ /* 0x000fc40000004100 */
[----:B------:R-:W-:Y:S01]  /*1b90*/  FFMA.FTZ R21, R16, R21, R23 ;  /* 0x0000001510157223 */ /* 0x000fe20000010017 */
[----:B------:R-:W-:Y:S02]  /*1ba0*/  HADD2.F32 R17, -RZ, R42.H1_H1 ;  /* 0x3000002aff117230 */ /* 0x000fe40000004100 */
[----:B------:R-:W-:Y:S01]  /*1bb0*/  FFMA.FTZ R25, R14, R25, R13 ;  /* 0x000000190e197223 */ /* 0x000fe2000001000d */
[----:B------:R-:W-:Y:S01]  /*1bc0*/  HADD2.F32 R12, -RZ, R15.H0_H0 ;  /* 0x2000000fff0c7230 */ /* 0x000fe20000004100 */
[----:B------:R-:W-:Y:S01]  /*1bd0*/  SHF.L.U32 R23, R9, 0x2, RZ ;  /* 0x0000000209177819 */ /* 0x000fe200000006ff */
[----:B------:R-:W-:Y:S02]  /*1be0*/  HADD2.F32 R13, -RZ, R19.H0_H0 ;  /* 0x20000013ff0d7230 */ /* 0x000fe40000004100 */
[----:B------:R-:W-:Y:S01]  /*1bf0*/  FFMA.FTZ R18, R18, R17, R21 ;  /* 0x0000001112127223 */ /* 0x000fe20000010015 */
[----:B------:R-:W-:Y:S02]  /*1c00*/  HADD2.F32 R14, -RZ, R43.H0_H0 ;  /* 0x2000002bff0e7230 */ /* 0x000fe40000004100 */
[----:B------:R-:W-:Y:S01]  /*1c10*/  FFMA.FTZ R12, R12, R29, R25 ;  /* 0x0000001d0c0c7223 */ /* 0x000fe20000010019 */
[----:B------:R-:W-:-:S02]  /*1c20*/  HADD2.F32 R15, -RZ, R15.H1_H1 ;  /* 0x3000000fff0f7230 */ /* 0x000fc40000004100 */
[----:B------:R-:W-:Y:S02]  /*1c30*/  HADD2.F32 R19, -RZ, R19.H1_H1 ;  /* 0x30000013ff137230 */ /* 0x000fe40000004100 */
[----:B------:R-:W-:Y:S01]  /*1c40*/  FFMA.FTZ R14, R13, R14, R18 ;  /* 0x0000000e0d0e7223 */ /* 0x000fe20000010012 */
[----:B------:R-:W-:Y:S02]  /*1c50*/  HADD2.F32 R16, -RZ, R43.H1_H1 ;  /* 0x3000002bff107230 */ /* 0x000fe40000004100 */
[----:B------:R-:W-:Y:S01]  /*1c60*/  FFMA.FTZ R15, R15, R26, R12 ;  /* 0x0000001a0f0f7223 */ /* 0x000fe2000001000c */
[----:B------:R-:W-:Y:S02]  /*1c70*/  IMAD R21, R5, 0xc0, RZ ;  /* 0x000000c005157824 */ /* 0x000fe400078e02ff */
[----:B------:R-:W-:Y:S02]  /*1c80*/  IMAD R22, R11, 0x3000, RZ ;  /* 0x000030000b167824 */ /* 0x000fe400078e02ff */
[----:B------:R-:W-:Y:S01]  /*1c90*/  FFMA.FTZ R16, R19, R16, R14 ;  /* 0x0000001013107223 */ /* 0x000fe2000001000e */
[----:B------:R-:W0:Y:S01]  /*1ca0*/  SHFL.BFLY PT, R12, R15, 0x4, 0x1f ;  /* 0x0c801f000f0c7f89 */ /* 0x000e2200000e0000 */
[----:B------:R-:W-:-:S02]  /*1cb0*/  SHF.R.S32.HI R24, RZ, 0x1f, R21 ;  /* 0x0000001fff187819 */ /* 0x000fc40000011415 */
[----:B------:R-:W-:Y:S01]  /*1cc0*/  SHF.R.S32.HI R25, RZ, 0x1f, R22 ;  /* 0x0000001fff197819 */ /* 0x000fe20000011416 */
[----:B------:R-:W1:Y:S01]  /*1cd0*/  SHFL.BFLY PT, R13, R16, 0x4, 0x1f ;  /* 0x0c801f00100d7f89 */ /* 0x000e6200000e0000 */
[----:B0-----:R-:W-:Y:S01]  /*1ce0*/  FADD.FTZ R14, R15, R12 ;  /* 0x0000000c0f0e7221 */ /* 0x001fe20000010000 */
[----:B------:R-:W-:Y:S01]  /*1cf0*/  SHF.R.S32.HI R15, RZ, 0x1f, R20 ;  /* 0x0000001fff0f7819 */ /* 0x000fe20000011414 */
[----:B-1----:R-:W-:-:S03]  /*1d00*/  FADD.FTZ R18, R16, R13 ;  /* 0x0000000d10127221 */ /* 0x002fc60000010000 */
[----:B------:R-:W0:Y:S01]  /*1d10*/  SHFL.BFLY PT, R17, R14, 0x2, 0x1f ;  /* 0x0c401f000e117f89 */ /* 0x000e2200000e0000 */
[----:B------:R-:W1:Y:S01]  /*1d20*/  LDC.64 R12, c[0x0][0x2d0] ;  /* 0x0000b400ff0c7b82 */ /* 0x000e620000000a00 */
[----:B------:R-:W-:Y:S02]  /*1d30*/  LEA.HI R15, R15, R20, RZ, 0x6 ;  /* 0x000000140f0f7211 */ /* 0x000fe400078f30ff */
[----:B------:R-:W2:Y:S02]  /*1d40*/  SHFL.BFLY PT, R19, R18, 0x2, 0x1f ;  /* 0x0c401f0012137f89 */ /* 0x000ea400000e0000 */
[----:B------:R-:W-:Y:S01]  /*1d50*/  LOP3.LUT R15, R15, 0xffffffc0, RZ, 0xc0, !PT ;  /* 0xffffffc00f0f7812 */ /* 0x000fe200078ec0ff */
[----:B0-----:R-:W-:Y:S01]  /*1d60*/  FADD.FTZ R17, R14, R17 ;  /* 0x000000110e117221 */ /* 0x001fe20000010000 */
[----:B------:R-:W-:Y:S01]  /*1d70*/  IADD3 R14, P0, P1, R21, R23, R22 ;  /* 0x00000017150e7210 */ /* 0x000fe2000791e016 */
[--C-:B------:R-:W-:Y:S01]  /*1d80*/  IMAD R21, R11, -0x40, R20.reuse ;  /* 0xffffffc00b157824 */ /* 0x100fe200078e0214 */
[----:B------:R-:W-:Y:S01]  /*1d90*/  SHF.R.S32.HI R23, RZ, 0x1f, R23 ;  /* 0x0000001fff177819 */ /* 0x000fe20000011417 */
[----:B--2---:R-:W-:Y:S01]  /*1da0*/  FADD.FTZ R19, R18, R19 ;  /* 0x0000001312137221 */ /* 0x004fe20000010000 */
[----:B------:R-:W0:Y:S01]  /*1db0*/  SHFL.BFLY PT, R16, R17, 0x1, 0x1f ;  /* 0x0c201f0011107f89 */ /* 0x000e2200000e0000 */
[----:B-1----:R-:W-:Y:S01]  /*1dc0*/  IMAD R22, R12, UR7, RZ ;  /* 0x000000070c167c24 */ /* 0x002fe2000f8e02ff */
[----:B------:R-:W-:-:S02]  /*1dd0*/  IADD3 R20, R21, R15, -R20 ;  /* 0x0000000f15147210 */ /* 0x000fc40007ffe814 */
[----:B------:R-:W1:Y:S01]  /*1de0*/  SHFL.BFLY PT, R18, R19, 0x1, 0x1f ;  /* 0x0c201f0013127f89 */ /* 0x000e6200000e0000 */
[----:B------:R-:W-:Y:S01]  /*1df0*/  IADD3.X R15, R24, R23, R25, P0, P1 ;  /* 0x00000017180f7210 */ /* 0x000fe200007e2419 */
[----:B------:R-:W-:Y:S01]  /*1e00*/  IMAD R21, R13, UR6, R22 ;  /* 0x000000060d157c24 */ /* 0x000fe2000f8e0216 */
[----:B------:R-:W-:Y:S02]  /*1e10*/  ISETP.NE.AND P1, PT, R8, RZ, PT ;  /* 0x000000ff0800720c */ /* 0x000fe40003f25270 */
[----:B------:R-:W-:Y:S01]  /*1e20*/  ISETP.GE.AND P0, PT, R9, R20, PT ;  /* 0x000000140900720c */ /* 0x000fe20003f06270 */
[----:B------:R-:W-:-:S03]  /*1e30*/  IMAD.WIDE.U32 R12, R12, UR6, R14 ;  /* 0x000000060c0c7c25 */ /* 0x000fc6000f8e000e */
[----:B------:R-:W-:Y:S02]  /*1e40*/  ISETP.GT.OR P0, PT, R9, 0x3f, P0 ;  /* 0x0000003f0900780c */ /* 0x000fe40000704670 */
[----:B------:R-:W-:Y:S01]  /*1e50*/  IADD3 R15, R13, R21, RZ ;  /* 0x000000150d0f7210 */ /* 0x000fe20007ffe0ff */
[----:B0-----:R-:W-:Y:S01]  /*1e60*/  FADD.FTZ R14, R17, R16 ;  /* 0x00000010110e7221 */ /* 0x001fe20000010000 */
[----:B-1----:R-:W-:-:S03]  /*1e70*/  FADD.FTZ R20, R19, R18 ;  /* 0x0000001213147221 */ /* 0x002fc60000010000 */
[----:B------:R-:W-:Y:S06]  /*1e80*/  @P1 BRA `(.L_x_87) ;  /* 0x00000000005c1947 */ /* 0x000fec0003800000 */
[----:B------:R-:W0:Y:S01]  /*1e90*/  LDC.64 R18, c[0x0][0x278] ;  /* 0x00009e00ff127b82 */ /* 0x000e220000000a00 */
[----:B------:R-:W-:Y:S01]  /*1ea0*/  SHF.R.S32.HI R17, RZ, 0x1f, R5 ;  /* 0x0000001fff117819 */ /* 0x000fe20000011405 */
[----:B------:R-:W-:Y:S01]  /*1eb0*/  ULDC.64 UR8, c[0x0][0x280] ;  /* 0x0000a00000087ab9 */ /* 0x000fe20000000a00 */
[----:B------:R-:W-:Y:S02]  /*1ec0*/  IADD3 R16, P1, R10, R5, RZ ;  /* 0x000000050a107210 */ /* 0x000fe40007f3e0ff */
[----:B------:R-:W-:Y:S02]  /*1ed0*/  ISETP.GE.AND P2, PT, R6, R7, PT ;  /* 0x000000070600720c */ /* 0x000fe40003f46270 */
[----:B------:R-:W-:Y:S01]  /*1ee0*/  LEA.HI.X.SX32 R17, R10, R17, 0x1, P1 ;  /* 0x000000110a117211 */ /* 0x000fe200008f0eff */
[C---:B0-----:R-:W-:Y:S02]  /*1ef0*/  IMAD R8, R18.reuse, UR7, RZ ;  /* 0x0000000712087c24 */ /* 0x041fe4000f8e02ff */
[----:B------:R-:W-:-:S04]  /*1f00*/  IMAD.WIDE.U32 R16, R18, UR6, R16 ;  /* 0x0000000612107c25 */ /* 0x000fc8000f8e0010 */
[----:B------:R-:W-:-:S05]  /*1f10*/  IMAD R19, R19, UR6, R8 ;  /* 0x0000000613137c24 */ /* 0x000fca000f8e0208 */
[----:B------:R-:W-:Y:S01]  /*1f20*/  IADD3 R17, R17, R19, RZ ;  /* 0x0000001311117210 */ /* 0x000fe20007ffe0ff */
[----:B------:R-:W-:Y:S02]  /*1f30*/  IMAD R19, R0, UR8, RZ ;  /* 0x0000000800137c24 */ /* 0x000fe4000f8e02ff */
[----:B------:R-:W-:-:S04]  /*1f40*/  IMAD.WIDE.U32 R16, R4, UR8, R16 ;  /* 0x0000000804107c25 */ /* 0x000fc8000f8e0010 */
[----:B------:R-:W-:Y:S01]  /*1f50*/  IMAD R19, R4, UR9, R19 ;  /* 0x0000000904137c24 */ /* 0x000fe2000f8e0213 */
[----:B------:R-:W-:Y:S01]  /*1f60*/  IADD3 R8, P1, R6, R16, RZ ;  /* 0x0000001006087210 */ /* 0x000fe20007f3e0ff */
[----:B------:R-:W-:-:S03]  /*1f70*/  ULDC.64 UR8, c[0x0][0x260] ;  /* 0x0000980000087ab9 */ /* 0x000fc60000000a00 */
[----:B------:R-:W-:Y:S02]  /*1f80*/  IADD3.X R17, R2, R17, R19, P1, !PT ;  /* 0x0000001102117210 */ /* 0x000fe40000ffe413 */
[----:B------:R-:W-:Y:S02]  /*1f90*/  LEA R16, P3, R8, UR8, 0x2 ;  /* 0x0000000808107c11 */ /* 0x000fe4000f8610ff */
[----:B------:R-:W-:Y:S02]  /*1fa0*/  ISETP.GE.AND P1, PT, R48, R7, PT ;  /* 0x000000073000720c */ /* 0x000fe40003f26270 */
[----:B------:R-:W-:Y:S02]  /*1fb0*/  LEA.HI.X R17, R8, UR9, R17, 0x2, P3 ;  /* 0x0000000908117c11 */ /* 0x000fe400098f1411 */
[----:B------:R-:W-:Y:S02]  /*1fc0*/  FSEL R7, R14, RZ, !P2 ;  /* 0x000000ff0e077208 */ /* 0x000fe40005000000 */
[----:B------:R-:W-:-:S03]  /*1fd0*/  FSEL R19, R20, RZ, !P1 ;  /* 0x000000ff14137208 */ /* 0x000fc60004800000 */
[----:B------:R0:W-:Y:S04]  /*1fe0*/  STG.E desc[UR4][R16.64], R7 ;  /* 0x0000000710007986 */ /* 0x0001e8000c101904 */
[----:B------:R0:W-:Y:S02]  /*1ff0*/  STG.E desc[UR4][R16.64+0x80], R19 ;  /* 0x0000801310007986 */ /* 0x0001e4000c101904 */
.L_x_87:
[----:B------:R-:W-:Y:S05]  /*2000*/  BSYNC B0 ;  /* 0x0000000000007941 */ /* 0x000fea0003800000 */
.L_x_86:
[----:B------:R-:W-:Y:S04]  /*2010*/  BSSY B0, `(.L_x_88) ;  /* 0x0000018000007945 */ /* 0x000fe80003800000 */
[----:B------:R-:W-:Y:S05]  /*2020*/  @P0 BRA `(.L_x_89) ;  /* 0x0000000000580947 */ /* 0x000fea0003800000 */
[----:B0-----:R-:W0:Y:S01]  /*2030*/  LDC.64 R16, c[0x0][0x2a8] ;  /* 0x0000aa00ff107b82 */ /* 0x001e220000000a00 */
[----:B------:R-:W-:Y:S01]  /*2040*/  IADD3 R6, P0, P1, R5, R10, R9 ;  /* 0x0000000a05067210 */ /* 0x000fe2000791e009 */
[----:B------:R-:W-:Y:S01]  /*2050*/  ULDC.64 UR8, c[0x0][0x2b0] ;  /* 0x0000ac0000087ab9 */ /* 0x000fe20000000a00 */
[----:B------:R-:W-:Y:S02]  /*2060*/  SHF.R.S32.HI R7, RZ, 0x1f, R5 ;  /* 0x0000001fff077819 */ /* 0x000fe40000011405 */
[----:B------:R-:W-:Y:S02]  /*2070*/  SHF.R.S32.HI R2, RZ, 0x1f, R10 ;  /* 0x0000001fff027819 */ /* 0x000fe4000001140a */
[----:B------:R-:W-:-:S04]  /*2080*/  SHF.R.S32.HI R5, RZ, 0x1f, R9 ;  /* 0x0000001fff057819 */ /* 0x000fc80000011409 */
[----:B------:R-:W-:Y:S02]  /*2090*/  IADD3.X R7, R7, R2, R5, P0, P1 ;  /* 0x0000000207077210 */ /* 0x000fe400007e2405 */
[----:B------:R-:W-:Y:S01]  /*20a0*/  FSETP.NEU.FTZ.AND P0, PT, R3, -INF , PT ;  /* 0xff8000000300780b */ /* 0x000fe20003f1d000 */
[C---:B0-----:R-:W-:Y:S02]  /*20b0*/  IMAD R2, R16.reuse, UR7, RZ ;  /* 0x0000000710027c24 */ /* 0x041fe4000f8e02ff */
[----:B------:R-:W-:-:S04]  /*20c0*/  IMAD.WIDE.U32 R6, R16, UR6, R6 ;  /* 0x0000000610067c25 */ /* 0x000fc8000f8e0006 */
[----:B------:R-:W-:Y:S02]  /*20d0*/  IMAD R5, R17, UR6, R2 ;  /* 0x0000000611057c24 */ /* 0x000fe4000f8e0202 */
[----:B------:R-:W-:-:S03]  /*20e0*/  IMAD R17, R0, UR8, RZ ;  /* 0x0000000800117c24 */ /* 0x000fc6000f8e02ff */
[----:B------:R-:W-:Y:S01]  /*20f0*/  IADD3 R7, R7, R5, RZ ;  /* 0x0000000507077210 */ /* 0x000fe20007ffe0ff */
[C---:B------:R-:W-:Y:S02]  /*2100*/  IMAD R17, R4.reuse, UR9, R17 ;  /* 0x0000000904117c24 */ /* 0x040fe4000f8e0211 */
[----:B------:R-:W-:Y:S01]  /*2110*/  FMUL.FTZ R5, R3, 1.4426950216293334961 ;  /* 0x3fb8aa3b03057820 */ /* 0x000fe20000410000 */
[----:B------:R-:W-:Y:S01]  /*2120*/  IMAD.WIDE.U32 R6, R4, UR8, R6 ;  /* 0x0000000804067c25 */ /* 0x000fe2000f8e0006 */
[----:B------:R-:W-:-:S03]  /*2130*/  ULDC.64 UR8, c[0x0][0x2a0] ;  /* 0x0000a80000087ab9 */ /* 0x000fc60000000a00 */
[----:B------:R-:W-:Y:S02]  /*2140*/  FSEL R5, R5, RZ, P0 ;  /* 0x000000ff05057208 */ /* 0x000fe40000000000 */
[----:B------:R-:W-:Y:S02]  /*2150*/  IADD3 R7, R7, R17, RZ ;  /* 0x0000001107077210 */ /* 0x000fe40007ffe0ff */
[----:B------:R-:W-:-:S04]  /*2160*/  LEA R2, P1, R6, UR8, 0x2 ;  /* 0x0000000806027c11 */ /* 0x000fc8000f8210ff */
[----:B------:R-:W-:-:S05]  /*2170*/  LEA.HI.X R3, R6, UR9, R7, 0x2, P1 ;  /* 0x0000000906037c11 */ /* 0x000fca00088f1407 */
[----:B------:R1:W-:Y:S04]  /*2180*/  STG.E desc[UR4][R2.64], R5 ;  /* 0x0000000502007986 */ /* 0x0003e8000c101904 */
.L_x_89:
[----:B------:R-:W-:Y:S05]  /*2190*/  BSYNC B0 ;  /* 0x0000000000007941 */ /* 0x000fea0003800000 */
.L_x_88:
[----:B------:R-:W-:Y:S01]  /*21a0*/  ULDC.64 UR10, c[0x0][0x2e8] ;  /* 0x0000ba00000a7ab9 */ /* 0x000fe20000000a00 */
[----:B------:R-:W-:Y:S01]  /*21b0*/  ULDC.64 UR8, c[0x0][0x2d8] ;  /* 0x0000b60000087ab9 */ /* 0x000fe20000000a00 */
[----:B------:R-:W-:Y:S01]  /*21c0*/  ISETP.NE.U32.AND P0, PT, RZ, UR10, PT ;  /* 0x0000000aff007c0c */ /* 0x000fe2000bf05070 */
[----:B-1----:R-:W-:Y:S01]  /*21d0*/  IMAD R3, R0, UR8, RZ ;  /* 0x0000000800037c24 */ /* 0x002fe2000f8e02ff */
[----:B------:R-:W-:Y:S02]  /*21e0*/  MOV R14, R12 ;  /* 0x0000000c000e7202 */ /* 0x000fe40000000f00 */
[----:B------:R-:W-:Y:S01]  /*21f0*/  ISETP.NE.AND.EX P0, PT, RZ, UR11, PT, P0 ;  /* 0x0000000bff007c0c */ /* 0x000fe2000bf05300 */
[C---:B------:R-:W-:Y:S02]  /*2200*/  IMAD R3, R4.reuse, UR9, R3 ;  /* 0x0000000904037c24 */ /* 0x040fe4000f8e0203 */
[----:B------:R-:W-:Y:S01]  /*2210*/  IMAD.WIDE.U32 R14, R4, UR8, R14 ;  /* 0x00000008040e7c25 */ /* 0x000fe2000f8e000e */
[----:B------:R-:W-:Y:S01]  /*2220*/  ISETP.NE.OR P0, PT, R9, RZ, !P0 ;  /* 0x000000ff0900720c */ /* 0x000fe20004705670 */
[----:B------:R-:W-:-:S02]  /*2230*/  ULDC.64 UR8, c[0x0][0x2b8] ;  /* 0x0000ae0000087ab9 */ /* 0x000fc40000000a00 */
[----:B------:R-:W-:Y:S02]  /*2240*/  LEA R2, P1, R14, UR8, 0x2 ;  /* 0x000000080e027c11 */ /* 0x000fe4000f8210ff */
[----:B------:R-:W-:-:S04]  /*2250*/  IADD3 R3, R15, R3, RZ ;  /* 0x000000030f037210 */ /* 0x000fc80007ffe0ff */
[----:B------:R-:W-:-:S05]  /*2260*/  LEA.HI.X R3, R14, UR9, R3, 0x2, P1 ;  /* 0x000000090e037c11 */ /* 0x000fca00088f1403 */
        /* <DEDUP_REMOVED lines=13> */
[----:B------:R-:W2:Y:S08]  /*2340*/  LDC R0, c[0x0][0x2e0] ;  /* 0x0000b800ff007b82 */ /* 0x000eb00000000800 */
[----:B------:R-:W3:Y:S08]  /*2350*/  LDC R4, c[0x0][0x220] ;  /* 0x00008800ff047b82 */ /* 0x000ef00000000800 */
[----:B-1----:R-:W1:Y:S01]  /*2360*/  LDC.64 R2, c[0x0][0x2e8] ;  /* 0x0000ba00ff027b82 */ /* 0x002e620000000a00 */
[----:B--2---:R-:W-:-:S04]  /*2370*/  IMAD R11, R11, R0, R44 ;  /* 0x000000000b0b7224 */ /* 0x004fc800078e022c */
[----:B---3--:R-:W-:-:S04]  /*2380*/  IMAD R11, R11, R4, UR6 ;  /* 0x000000060b0b7e24 */ /* 0x008fc8000f8e0204 */
[----:B-1----:R-:W-:-:S05]  /*2390*/  IMAD.WIDE R2, R11, 0x4, R2 ;  /* 0x000000040b027825 */ /* 0x002fca00078e0202 */
[----:B------:R-:W-:Y:S01]  /*23a0*/  STG.E desc[UR4][R2.64], RZ ;  /* 0x000000ff02007986 */ /* 0x000fe2000c101904 */
[----:B------:R-:W-:Y:S05]  /*23b0*/  EXIT ;  /* 0x000000000000794d */ /* 0x000fea0003800000 */
.L_x_90:
        /* <DEDUP_REMOVED lines=12> */
.L_x_142:


//--------------------- .nv.shared._ZN7cutlass13device_kernelIN5flash19enable_sm80_to_sm89INS1_16FlashAttnBwdSm80INS1_25CollectiveMainloopBwdSm80ILi1ELi1EN4cute5tupleIJNS5_1CILi64EEES8_NS7_ILi192EEEEEENS_6half_tEfNS_4arch4Sm80ELb0ELb0ELb1ELb0ELb0ELb0ELb0ELb0ELi2ELi2ELi2ELi2ELb1EEENS1_21CollectiveEpilogueBwdISA_SB_SD_Li256ELb0ELb0ELi4EEENS1_19SingleTileSchedulerILb0ELb0ELb0ELi64EEEEEEEEEvNT_6ParamsE --------------------------
	.section	.nv.shared._ZN7cutlass13device_kernelIN5flash19enable_sm80_to_sm89INS1_16FlashAttnBwdSm80INS1_25CollectiveMainloopBwdSm80ILi1ELi1EN4cute5tupleIJNS5_1CILi64EEES8_NS7_ILi192EEEEEENS_6half_tEfNS_4arch4Sm80ELb0ELb0ELb1ELb0ELb0ELb0ELb0ELb0ELi2ELi2ELi2ELi2ELb1EEENS1_21CollectiveEpilogueBwdISA_SB_SD_Li256ELb0ELb0ELi4EEENS1_19SingleTileSchedulerILb0ELb0ELb0ELi64EEEEEEEEEvNT_6ParamsE,"aw",@nobits
	.sectionflags	@""
	.align	16
	.zero		1024


//--------------------- .nv.shared.reserved.0     --------------------------
	.section	.nv.shared.reserved.0,"aw",@nobits
	.weak		__nv_reservedSMEM_offset_0_alias
	.size		__nv_reservedSMEM_offset_0_alias, 0, 0
	.other		__nv_reservedSMEM_offset_0_alias,@"STO_CUDA_RESERVED_SHARED STV_DEFAULT"
__nv_reservedSMEM_offset_0_alias:
	.zero		0


//--------------------- .nv.global                --------------------------
	.section	.nv.global,"aw",@nobits
.nv.global:
	.type		_ZN74_INTERNAL_438dc0d3_38_flash_bwd_hdim192_fp16_softcap_sm80_cu_ef95aea4_33274cute1_E,@object
	.size		_ZN74_INTERNAL_438dc0d3_38_flash_bwd_hdim192_fp16_softcap_sm80_cu_ef95aea4_33274cute1_E,(_ZN74_INTERNAL_438dc0d3_38_flash_bwd_hdim192_fp16_softcap_sm80_cu_ef95aea4_33274cuda3std3__45__cpo6cbeginE - _ZN74_INTERNAL_438dc0d3_38_flash_bwd_hdim192_fp16_softcap_sm80_cu_ef95aea4_33274cute1_E)
_ZN74_INTERNAL_438dc0d3_38_flash_bwd_hdim192_fp16_softcap_sm80_cu_ef95aea4_33274cute1_E:
	.zero		1
	.type		_ZN74_INTERNAL_438dc0d3_38_flash_bwd_hdim192_fp16_softcap_sm80_cu_ef95aea4_33274cuda3std3__45__cpo6cbeginE,@object
	.size		_ZN74_INTERNAL_438dc0d3_38_flash_bwd_hdim192_fp16_softcap_sm80_cu_ef95aea4_33274cuda3std3__45__cpo6cbeginE,(_ZN74_INTERNAL_438dc0d3_38_flash_bwd_hdim192_fp16_softcap_sm80_cu_ef95aea4_33274cuda3std3__48in_placeE - _ZN74_INTERNAL_438dc0d3_38_flash_bwd_hdim192_fp16_softcap_sm80_cu_ef95aea4_33274cuda3std3__45__cpo6cbeginE)
_ZN74_INTERNAL_438dc0d3_38_flash_bwd_hdim192_fp16_softcap_sm80_cu_ef95aea4_33274cuda3std3__45__cpo6cbeginE:
	.zero		1
	.type		_ZN74_INTERNAL_438dc0d3_38_flash_bwd_hdim192_fp16_softcap_sm80_cu_ef95aea4_33274cuda3std3__48in_placeE,@object
	.size		_ZN74_INTERNAL_438dc0d3_38_flash_bwd_hdim192_fp16_softcap_sm80_cu_ef95aea4_33274cuda3std3__48in_placeE,(_ZN74_INTERNAL_438dc0d3_38_flash_bwd_hdim192_fp16_softcap_sm80_cu_ef95aea4_33274cuda3std6ranges3__45__cpo9iter_moveE - _ZN74_INTERNAL_438dc0d3_38_flash_bwd_hdim192_fp16_softcap_sm80_cu_ef95aea4_33274cuda3std3__48in_placeE)
_ZN74_INTERNAL_438dc0d3_38_flash_bwd_hdim192_fp16_softcap_sm80_cu_ef95aea4_33274cuda3std3__48in_placeE:
	.zero		1
	.type		_ZN74_INTERNAL_438dc0d3_38_flash_bwd_hdim192_fp16_softcap_sm80_cu_ef95aea4_33274cuda3std6ranges3__45__cpo9iter_moveE,@object
	.size		_ZN74_INTERNAL_438dc0d3_38_flash_bwd_hdim192_fp16_softcap_sm80_cu_ef95aea4_33274cuda3std6ranges3__45__cpo9iter_moveE,(_ZN74_INTERNAL_438dc0d3_38_flash_bwd_hdim192_fp16_softcap_sm80_cu_ef95aea4_33274cuda3std3__45__cpo5beginE - _ZN74_INTERNAL_438dc0d3_38_flash_bwd_hdim192_fp16_softcap_sm80_cu_ef95aea4_33274cuda3std6ranges3__45__cpo9iter_moveE)
_ZN74_INTERNAL_438dc0d3_38_flash_bwd_hdim192_fp16_softcap_sm80_cu_ef95aea4_33274cuda3std6ranges3__45__cpo9iter_moveE:
	.zero		1
	.type		_ZN74_INTERNAL_438dc0d3_38_flash_bwd_hdim192_fp16_softcap_sm80_cu_ef95aea4_33274cuda3std3__45__cpo5beginE,@object
	.size		_ZN74_INTERNAL_438dc0d3_38_flash_bwd_hdim192_fp16_softcap_sm80_cu_ef95aea4_33274cuda3std3__45__cpo5beginE,(_ZN74_INTERNAL_438dc0d3_38_flash_bwd_hdim192_fp16_softcap_sm80_cu_ef95aea4_33274cuda3std3__476_GLOBAL__N__438dc0d3_38_flash_bwd_hdim192_fp16_softcap_sm80_cu_ef95aea4_33276ignoreE - _ZN74_INTERNAL_438dc0d3_38_flash_bwd_hdim192_fp16_softcap_sm80_cu_ef95aea4_33274cuda3std3__45__cpo5beginE)
_ZN74_INTERNAL_438dc0d3_38_flash_bwd_hdim192_fp16_softcap_sm80_cu_ef95aea4_33274cuda3std3__45__cpo5beginE:
	.zero		1
	.type		_ZN74_INTERNAL_438dc0d3_38_flash_bwd_hdim192_fp16_softcap_sm80_cu_ef95aea4_33274cuda3std3__476_GLOBAL__N__438dc0d3_38_flash_bwd_hdim192_fp16_softcap_sm80_cu_ef95aea4_33276ignoreE,@object
	.size		_ZN74_INTERNAL_438dc0d3_38_flash_bwd_hdim192_fp16_softcap_sm80_cu_ef95aea4_33274cuda3std3__476_GLOBAL__N__438dc0d3_38_flash_bwd_hdim192_fp16_softcap_sm80_cu_ef95aea4_33276ignoreE,(_ZN74_INTERNAL_438dc0d3_38_flash_bwd_hdim192_fp16_softcap_sm80_cu_ef95aea4_33274cute7productE - _ZN74_INTERNAL_438dc0d3_38_flash_bwd_hdim192_fp16_softcap_sm80_cu_ef95aea4_33274cuda3std3__476_GLOBAL__N__438dc0d3_38_flash_bwd_hdim192_fp16_softcap_sm80_cu_ef95aea4_33276ignoreE)
_ZN74_INTERNAL_438dc0d3_38_flash_bwd_hdim192_fp16_softcap_sm80_cu_ef95aea4_33274cuda3std3__476_GLOBAL__N__438dc0d3_38_flash_bwd_hdim192_fp16_softcap_sm80_cu_ef95aea4_33276ignoreE:
	.zero		1
	.type		_ZN74_INTERNAL_438dc0d3_38_flash_bwd_hdim192_fp16_softcap_sm80_cu_ef95aea4_33274cute7productE,@object
	.size		_ZN74_INTERNAL_438dc0d3_38_flash_bwd_hdim192_fp16_softcap_sm80_cu_ef95aea4_33274cute7productE,(_ZN74_INTERNAL_438dc0d3_38_flash_bwd_hdim192_fp16_softcap_sm80_cu_ef95aea4_33274cuda3std3__45__cpo3endE - _ZN74_INTERNAL_438dc0d3_38_flash_bwd_hdim192_fp16_softcap_sm80_cu_ef95aea4_33274cute7productE)
_ZN74_INTERNAL_438dc0d3_38_flash_bwd_hdim192_fp16_softcap_sm80_cu_ef95aea4_33274cute7productE:
	.zero		1
	.type		_ZN74_INTERNAL_438dc0d3_38_flash_bwd_hdim192_fp16_softcap_sm80_cu_ef95aea4_33274cuda3std3__45__cpo3endE,@object
	.size		_ZN74_INTERNAL_438dc0d3_38_flash_bwd_hdim192_fp16_softcap_sm80_cu_ef95aea4_33274cuda3std3__45__cpo3endE,(_ZN74_INTERNAL_438dc0d3_38_flash_bwd_hdim192_fp16_softcap_sm80_cu_ef95aea4_33274cuda3std3__419piecewise_constructE - _ZN74_INTERNAL_438dc0d3_38_flash_bwd_hdim192_fp16_softcap_sm80_cu_ef95aea4_33274cuda3std3__45__cpo3endE)
_ZN74_INTERNAL_438dc0d3_38_flash_bwd_hdim192_fp16_softcap_sm80_cu_ef95aea4_33274cuda3std3__45__cpo3endE:
	.zero		1
	.type		_ZN74_INTERNAL_438dc0d3_38_flash_bwd_hdim192_fp16_softcap_sm80_cu_ef95aea4_33274cuda3std3__419piecewise_constructE,@object
	.size		_ZN74_INTERNAL_438dc0d3_38_flash_bwd_hdim192_fp16_softcap_sm80_cu_ef95aea4_33274cuda3std3__419piecewise_constructE,(_ZN74_INTERNAL_438dc0d3_38_flash_bwd_hdim192_fp16_softcap_sm80_cu_ef95aea4_33274cuda3std3__45__cpo4cendE - _ZN74_INTERNAL_438dc0d3_38_flash_bwd_hdim192_fp16_softcap_sm80_cu_ef95aea4_33274cuda3std3__419piecewise_constructE)
_ZN74_INTERNAL_438dc0d3_38_flash_bwd_hdim192_fp16_softcap_sm80_cu_ef95aea4_33274cuda3std3__419piecewise_constructE:
	.zero		1
	.type		_ZN74_INTERNAL_438dc0d3_38_flash_bwd_hdim192_fp16_softcap_sm80_cu_ef95aea4_33274cuda3std3__45__cpo4cendE,@object
	.size		_ZN74_INTERNAL_438dc0d3_38_flash_bwd_hdim192_fp16_softcap_sm80_cu_ef95aea4_33274cuda3std3__45__cpo4cendE,(_ZN74_INTERNAL_438dc0d3_38_flash_bwd_hdim192_fp16_softcap_sm80_cu_ef95aea4_33274cuda3std6ranges3__45__cpo4swapE - _ZN74_INTERNAL_438dc0d3_38_flash_bwd_hdim192_fp16_softcap_sm80_cu_ef95aea4_33274cuda3std3__45__cpo4cendE)
_ZN74_INTERNAL_438dc0d3_38_flash_bwd_hdim192_fp16_softcap_sm80_cu_ef95aea4_33274cuda3std3__45__cpo4cendE:
	.zero		1
	.type		_ZN74_INTERNAL_438dc0d3_38_flash_bwd_hdim192_fp16_softcap_sm80_cu_ef95aea4_33274cuda3std6ranges3__45__cpo4swapE,@object
	.size		_ZN74_INTERNAL_438dc0d3_38_flash_bwd_hdim192_fp16_softcap_sm80_cu_ef95aea4_33274cuda3std6ranges3__45__cpo4swapE,(.L_7 - _ZN74_INTERNAL_438dc0d3_38_flash_bwd_hdim192_fp16_softcap_sm80_cu_ef95aea4_33274cuda3std6ranges3__45__cpo4swapE)
_ZN74_INTERNAL_438dc0d3_38_flash_bwd_hdim192_fp16_softcap_sm80_cu_ef95aea4_33274cuda3std6ranges3__45__cpo4swapE:
	.zero		1
.L_7:


//--------------------- .nv.shared._ZN7cutlass13device_kernelIN5flash19enable_sm80_to_sm89INS1_16FlashAttnBwdSm80INS1_25CollectiveMainloopBwdSm80ILi1ELi1EN4cute5tupleIJNS5_1CILi64EEES8_NS7_ILi192EEEEEENS_6half_tEfNS_4arch4Sm80ELb0ELb0ELb1ELb0ELb1ELb0ELb0ELb0ELi2ELi2ELi2ELi2ELb1EEENS1_21CollectiveEpilogueBwdISA_SB_SD_Li256ELb0ELb0ELi4EEENS1_19SingleTileSchedulerILb0ELb0ELb0ELi64EEEEEEEEEvNT_6ParamsE --------------------------
	.section	.nv.shared._ZN7cutlass13device_kernelIN5flash19enable_sm80_to_sm89INS1_16FlashAttnBwdSm80INS1_25CollectiveMainloopBwdSm80ILi1ELi1EN4cute5tupleIJNS5_1CILi64EEES8_NS7_ILi192EEEEEENS_6half_tEfNS_4arch4Sm80ELb0ELb0ELb1ELb0ELb1ELb0ELb0ELb0ELi2ELi2ELi2ELi2ELb1EEENS1_21CollectiveEpilogueBwdISA_SB_SD_Li256ELb0ELb0ELi4EEENS1_19SingleTileSchedulerILb0ELb0ELb0ELi64EEEEEEEEEvNT_6ParamsE,"aw",@nobits
	.sectionflags	@""
	.align	16
	.zero		1024


//--------------------- .nv.shared._ZN7cutlass13device_kernelIN5flash19enable_sm80_to_sm89INS1_16FlashAttnBwdSm80INS1_25CollectiveMainloopBwdSm80ILi1ELi1EN4cute5tupleIJNS5_1CILi64EEES8_NS7_ILi192EEEEEENS_6half_tEfNS_4arch4Sm80ELb0ELb0ELb1ELb0ELb0ELb0ELb0ELb0ELi2ELi2ELi2ELi2ELb1EEENS1_24CollectiveEpilogueBwdGQAISA_fSD_Li256ELb0ELb0EEENS1_19SingleTileSchedulerILb0ELb0ELb0ELi64EEEEEEEEEvNT_6ParamsE --------------------------
	.section	.nv.shared._ZN7cutlass13device_kernelIN5flash19enable_sm80_to_sm89INS1_16FlashAttnBwdSm80INS1_25CollectiveMainloopBwdSm80ILi1ELi1EN4cute5tupleIJNS5_1CILi64EEES8_NS7_ILi192EEEEEENS_6half_tEfNS_4arch4Sm80ELb0ELb0ELb1ELb0ELb0ELb0ELb0ELb0ELi2ELi2ELi2ELi2ELb1EEENS1_24CollectiveEpilogueBwdGQAISA_fSD_Li256ELb0ELb0EEENS1_19SingleTileSchedulerILb0ELb0ELb0ELi64EEEEEEEEEvNT_6ParamsE,"aw",@nobits
	.sectionflags	@""
	.align	16
	.zero		1024


//--------------------- .nv.shared._ZN7cutlass13device_kernelIN5flash19enable_sm80_to_sm89INS1_16FlashAttnBwdSm80INS1_25CollectiveMainloopBwdSm80ILi1ELi1EN4cute5tupleIJNS5_1CILi64EEES8_NS7_ILi192EEEEEENS_6half_tEfNS_4arch4Sm80ELb0ELb0ELb1ELb0ELb1ELb0ELb0ELb0ELi2ELi2ELi2ELi2ELb1EEENS1_24CollectiveEpilogueBwdGQAISA_fSD_Li256ELb0ELb1EEENS1_19SingleTileSchedulerILb0ELb0ELb0ELi64EEEEEEEEEvNT_6ParamsE --------------------------
	.section	.nv.shared._ZN7cutlass13device_kernelIN5flash19enable_sm80_to_sm89INS1_16FlashAttnBwdSm80INS1_25CollectiveMainloopBwdSm80ILi1ELi1EN4cute5tupleIJNS5_1CILi64EEES8_NS7_ILi192EEEEEENS_6half_tEfNS_4arch4Sm80ELb0ELb0ELb1ELb0ELb1ELb0ELb0ELb0ELi2ELi2ELi2ELi2ELb1EEENS1_24CollectiveEpilogueBwdGQAISA_fSD_Li256ELb0ELb1EEENS1_19SingleTileSchedulerILb0ELb0ELb0ELi64EEEEEEEEEvNT_6ParamsE,"aw",@nobits
	.sectionflags	@""
	.align	16
	.zero		1024


//--------------------- .nv.shared._ZN7cutlass13device_kernelIN5flash19enable_sm80_to_sm89INS1_16FlashAttnBwdSm80INS1_25CollectiveMainloopBwdSm80ILi1ELi1EN4cute5tupleIJNS5_1CILi64EEES8_NS7_ILi192EEEEEENS_6half_tEfNS_4arch4Sm80ELb0ELb0ELb1ELb1ELb0ELb0ELb0ELb0ELi2ELi2ELi2ELi2ELb1EEENS1_21CollectiveEpilogueBwdISA_SB_SD_Li256ELb1ELb0ELi4EEENS1_19SingleTileSchedulerILb1ELb0ELb0ELi64EEEEEEEEEvNT_6ParamsE --------------------------
	.section	.nv.shared._ZN7cutlass13device_kernelIN5flash19enable_sm80_to_sm89INS1_16FlashAttnBwdSm80INS1_25CollectiveMainloopBwdSm80ILi1ELi1EN4cute5tupleIJNS5_1CILi64EEES8_NS7_ILi192EEEEEENS_6half_tEfNS_4arch4Sm80ELb0ELb0ELb1ELb1ELb0ELb0ELb0ELb0ELi2ELi2ELi2ELi2ELb1EEENS1_21CollectiveEpilogueBwdISA_SB_SD_Li256ELb1ELb0ELi4EEENS1_19SingleTileSchedulerILb1ELb0ELb0ELi64EEEEEEEEEvNT_6ParamsE,"aw",@nobits
	.sectionflags	@""
	.align	16
	.zero		1024


//--------------------- .nv.shared._ZN7cutlass13device_kernelIN5flash19enable_sm80_to_sm89INS1_16FlashAttnBwdSm80INS1_25CollectiveMainloopBwdSm80ILi1ELi1EN4cute5tupleIJNS5_1CILi64EEES8_NS7_ILi192EEEEEENS_6half_tEfNS_4arch4Sm80ELb0ELb0ELb1ELb1ELb1ELb0ELb0ELb0ELi2ELi2ELi2ELi2ELb1EEENS1_21CollectiveEpilogueBwdISA_SB_SD_Li256ELb1ELb0ELi4EEENS1_19SingleTileSchedulerILb1ELb0ELb0ELi64EEEEEEEEEvNT_6ParamsE --------------------------
	.section	.nv.shared._ZN7cutlass13device_kernelIN5flash19enable_sm80_to_sm89INS1_16FlashAttnBwdSm80INS1_25CollectiveMainloopBwdSm80ILi1ELi1EN4cute5tupleIJNS5_1CILi64EEES8_NS7_ILi192EEEEEENS_6half_tEfNS_4arch4Sm80ELb0ELb0ELb1ELb1ELb1ELb0ELb0ELb0ELi2ELi2ELi2ELi2ELb1EEENS1_21CollectiveEpilogueBwdISA_SB_SD_Li256ELb1ELb0ELi4EEENS1_19SingleTileSchedulerILb1ELb0ELb0ELi64EEEEEEEEEvNT_6ParamsE,"aw",@nobits
	.sectionflags	@""
	.align	16
	.zero		1024


//--------------------- .nv.shared._ZN7cutlass13device_kernelIN5flash19enable_sm80_to_sm89INS1_16FlashAttnBwdSm80INS1_25CollectiveMainloopBwdSm80ILi1ELi1EN4cute5tupleIJNS5_1CILi64EEES8_NS7_ILi192EEEEEENS_6half_tEfNS_4arch4Sm80ELb0ELb0ELb1ELb1ELb0ELb0ELb0ELb0ELi2ELi2ELi2ELi2ELb1EEENS1_24CollectiveEpilogueBwdGQAISA_fSD_Li256ELb1ELb0EEENS1_19SingleTileSchedulerILb1ELb0ELb0ELi64EEEEEEEEEvNT_6ParamsE --------------------------
	.section	.nv.shared._ZN7cutlass13device_kernelIN5flash19enable_sm80_to_sm89INS1_16FlashAttnBwdSm80INS1_25CollectiveMainloopBwdSm80ILi1ELi1EN4cute5tupleIJNS5_1CILi64EEES8_NS7_ILi192EEEEEENS_6half_tEfNS_4arch4Sm80ELb0ELb0ELb1ELb1ELb0ELb0ELb0ELb0ELi2ELi2ELi2ELi2ELb1EEENS1_24CollectiveEpilogueBwdGQAISA_fSD_Li256ELb1ELb0EEENS1_19SingleTileSchedulerILb1ELb0ELb0ELi64EEEEEEEEEvNT_6ParamsE,"aw",@nobits
	.sectionflags	@""
	.align	16
	.zero		1024


//--------------------- .nv.shared._ZN7cutlass13device_kernelIN5flash19enable_sm80_to_sm89INS1_16FlashAttnBwdSm80INS1_25CollectiveMainloopBwdSm80ILi1ELi1EN4cute5tupleIJNS5_1CILi64EEES8_NS7_ILi192EEEEEENS_6half_tEfNS_4arch4Sm80ELb0ELb0ELb1ELb1ELb1ELb0ELb0ELb0ELi2ELi2ELi2ELi2ELb1EEENS1_24CollectiveEpilogueBwdGQAISA_fSD_Li256ELb1ELb1EEENS1_19SingleTileSchedulerILb1ELb0ELb0ELi64EEEEEEEEEvNT_6ParamsE --------------------------
	.section	.nv.shared._ZN7cutlass13device_kernelIN5flash19enable_sm80_to_sm89INS1_16FlashAttnBwdSm80INS1_25CollectiveMainloopBwdSm80ILi1ELi1EN4cute5tupleIJNS5_1CILi64EEES8_NS7_ILi192EEEEEENS_6half_tEfNS_4arch4Sm80ELb0ELb0ELb1ELb1ELb1ELb0ELb0ELb0ELi2ELi2ELi2ELi2ELb1EEENS1_24CollectiveEpilogueBwdGQAISA_fSD_Li256ELb1ELb1EEENS1_19SingleTileSchedulerILb1ELb0ELb0ELi64EEEEEEEEEvNT_6ParamsE,"aw",@nobits
	.sectionflags	@""
	.align	16
	.zero		1024


//--------------------- .nv.shared._ZN7cutlass13device_kernelIN5flash19enable_sm80_to_sm89INS1_16FlashAttnBwdSm80INS1_25CollectiveMainloopBwdSm80ILi1ELi1EN4cute5tupleIJNS5_1CILi64EEES8_NS7_ILi192EEEEEENS_6half_tEfNS_4arch4Sm80ELb0ELb1ELb1ELb0ELb0ELb0ELb0ELb0ELi2ELi2ELi2ELi2ELb1EEENS1_21CollectiveEpilogueBwdISA_SB_SD_Li256ELb0ELb0ELi4EEENS1_19SingleTileSchedulerILb0ELb0ELb0ELi64EEEEEEEEEvNT_6ParamsE --------------------------
	.section	.nv.shared._ZN7cutlass13device_kernelIN5flash19enable_sm80_to_sm89INS1_16FlashAttnBwdSm80INS1_25CollectiveMainloopBwdSm80ILi1ELi1EN4cute5tupleIJNS5_1CILi64EEES8_NS7_ILi192EEEEEENS_6half_tEfNS_4arch4Sm80ELb0ELb1ELb1ELb0ELb0ELb0ELb0ELb0ELi2ELi2ELi2ELi2ELb1EEENS1_21CollectiveEpilogueBwdISA_SB_SD_Li256ELb0ELb0ELi4EEENS1_19SingleTileSchedulerILb0ELb0ELb0ELi64EEEEEEEEEvNT_6ParamsE,"aw",@nobits
	.sectionflags	@""
	.align	16
	.zero		1024


//--------------------- .nv.shared._ZN7cutlass13device_kernelIN5flash19enable_sm80_to_sm89INS1_16FlashAttnBwdSm80INS1_25CollectiveMainloopBwdSm80ILi1ELi1EN4cute5tupleIJNS5_1CILi64EEES8_NS7_ILi192EEEEEENS_6half_tEfNS_4arch4Sm80ELb0ELb1ELb1ELb0ELb1ELb0ELb0ELb0ELi2ELi2ELi2ELi2ELb1EEENS1_21CollectiveEpilogueBwdISA_SB_SD_Li256ELb0ELb0ELi4EEENS1_19SingleTileSchedulerILb0ELb0ELb0ELi64EEEEEEEEEvNT_6ParamsE --------------------------
	.section	.nv.shared._ZN7cutlass13device_kernelIN5flash19enable_sm80_to_sm89INS1_16FlashAttnBwdSm80INS1_25CollectiveMainloopBwdSm80ILi1ELi1EN4cute5tupleIJNS5_1CILi64EEES8_NS7_ILi192EEEEEENS_6half_tEfNS_4arch4Sm80ELb0ELb1ELb1ELb0ELb1ELb0ELb0ELb0ELi2ELi2ELi2ELi2ELb1EEENS1_21CollectiveEpilogueBwdISA_SB_SD_Li256ELb0ELb0ELi4EEENS1_19SingleTileSchedulerILb0ELb0ELb0ELi64EEEEEEEEEvNT_6ParamsE,"aw",@nobits
	.sectionflags	@""
	.align	16
	.zero		1024


//--------------------- .nv.shared._ZN7cutlass13device_kernelIN5flash19enable_sm80_to_sm89INS1_16FlashAttnBwdSm80INS1_25CollectiveMainloopBwdSm80ILi1ELi1EN4cute5tupleIJNS5_1CILi64EEES8_NS7_ILi192EEEEEENS_6half_tEfNS_4arch4Sm80ELb0ELb1ELb1ELb0ELb0ELb0ELb0ELb0ELi2ELi2ELi2ELi2ELb1EEENS1_24CollectiveEpilogueBwdGQAISA_fSD_Li256ELb0ELb0EEENS1_19SingleTileSchedulerILb0ELb0ELb0ELi64EEEEEEEEEvNT_6ParamsE --------------------------
	.section	.nv.shared._ZN7cutlass13device_kernelIN5flash19enable_sm80_to_sm89INS1_16FlashAttnBwdSm80INS1_25CollectiveMainloopBwdSm80ILi1ELi1EN4cute5tupleIJNS5_1CILi64EEES8_NS7_ILi192EEEEEENS_6half_tEfNS_4arch4Sm80ELb0ELb1ELb1ELb0ELb0ELb0ELb0ELb0ELi2ELi2ELi2ELi2ELb1EEENS1_24CollectiveEpilogueBwdGQAISA_fSD_Li256ELb0ELb0EEENS1_19SingleTileSchedulerILb0ELb0ELb0ELi64EEEEEEEEEvNT_6ParamsE,"aw",@nobits
	.sectionflags	@""
	.align	16
	.zero		1024


//--------------------- .nv.shared._ZN7cutlass13device_kernelIN5flash19enable_sm80_to_sm89INS1_16FlashAttnBwdSm80INS1_25CollectiveMainloopBwdSm80ILi1ELi1EN4cute5tupleIJNS5_1CILi64EEES8_NS7_ILi192EEEEEENS_6half_tEfNS_4arch4Sm80ELb0ELb1ELb1ELb0ELb1ELb0ELb0ELb0ELi2ELi2ELi2ELi2ELb1EEENS1_24CollectiveEpilogueBwdGQAISA_fSD_Li256ELb0ELb1EEENS1_19SingleTileSchedulerILb0ELb0ELb0ELi64EEEEEEEEEvNT_6ParamsE --------------------------
	.section	.nv.shared._ZN7cutlass13device_kernelIN5flash19enable_sm80_to_sm89INS1_16FlashAttnBwdSm80INS1_25CollectiveMainloopBwdSm80ILi1ELi1EN4cute5tupleIJNS5_1CILi64EEES8_NS7_ILi192EEEEEENS_6half_tEfNS_4arch4Sm80ELb0ELb1ELb1ELb0ELb1ELb0ELb0ELb0ELi2ELi2ELi2ELi2ELb1EEENS1_24CollectiveEpilogueBwdGQAISA_fSD_Li256ELb0ELb1EEENS1_19SingleTileSchedulerILb0ELb0ELb0ELi64EEEEEEEEEvNT_6ParamsE,"aw",@nobits
	.sectionflags	@""
	.align	16
	.zero		1024


//--------------------- .nv.shared._ZN7cutlass13device_kernelIN5flash19enable_sm80_to_sm89INS1_16FlashAttnBwdSm80INS1_25CollectiveMainloopBwdSm80ILi1ELi1EN4cute5tupleIJNS5_1CILi64EEES8_NS7_ILi192EEEEEENS_6half_tEfNS_4arch4Sm80ELb0ELb1ELb1ELb1ELb0ELb0ELb0ELb0ELi2ELi2ELi2ELi2ELb1EEENS1_21CollectiveEpilogueBwdISA_SB_SD_Li256ELb1ELb0ELi4EEENS1_19SingleTileSchedulerILb1ELb0ELb0ELi64EEEEEEEEEvNT_6ParamsE --------------------------
	.section	.nv.shared._ZN7cutlass13device_kernelIN5flash19enable_sm80_to_sm89INS1_16FlashAttnBwdSm80INS1_25CollectiveMainloopBwdSm80ILi1ELi1EN4cute5tupleIJNS5_1CILi64EEES8_NS7_ILi192EEEEEENS_6half_tEfNS_4arch4Sm80ELb0ELb1ELb1ELb1ELb0ELb0ELb0ELb0ELi2ELi2ELi2ELi2ELb1EEENS1_21CollectiveEpilogueBwdISA_SB_SD_Li256ELb1ELb0ELi4EEENS1_19SingleTileSchedulerILb1ELb0ELb0ELi64EEEEEEEEEvNT_6ParamsE,"aw",@nobits
	.sectionflags	@""
	.align	16
	.zero		1024


//--------------------- .nv.shared._ZN7cutlass13device_kernelIN5flash19enable_sm80_to_sm89INS1_16FlashAttnBwdSm80INS1_25CollectiveMainloopBwdSm80ILi1ELi1EN4cute5tupleIJNS5_1CILi64EEES8_NS7_ILi192EEEEEENS_6half_tEfNS_4arch4Sm80ELb0ELb1ELb1ELb1ELb1ELb0ELb0ELb0ELi2ELi2ELi2ELi2ELb1EEENS1_21CollectiveEpilogueBwdISA_SB_SD_Li256ELb1ELb0ELi4EEENS1_19SingleTileSchedulerILb1ELb0ELb0ELi64EEEEEEEEEvNT_6ParamsE --------------------------
	.section	.nv.shared._ZN7cutlass13device_kernelIN5flash19enable_sm80_to_sm89INS1_16FlashAttnBwdSm80INS1_25CollectiveMainloopBwdSm80ILi1ELi1EN4cute5tupleIJNS5_1CILi64EEES8_NS7_ILi192EEEEEENS_6half_tEfNS_4arch4Sm80ELb0ELb1ELb1ELb1ELb1ELb0ELb0ELb0ELi2ELi2ELi2ELi2ELb1EEENS1_21CollectiveEpilogueBwdISA_SB_SD_Li256ELb1ELb0ELi4EEENS1_19SingleTileSchedulerILb1ELb0ELb0ELi64EEEEEEEEEvNT_6ParamsE,"aw",@nobits
	.sectionflags	@""
	.align	16
	.zero		1024


//--------------------- .nv.shared._ZN7cutlass13device_kernelIN5flash19enable_sm80_to_sm89INS1_16FlashAttnBwdSm80INS1_25CollectiveMainloopBwdSm80ILi1ELi1EN4cute5tupleIJNS5_1CILi64EEES8_NS7_ILi192EEEEEENS_6half_tEfNS_4arch4Sm80ELb0ELb1ELb1ELb1ELb0ELb0ELb0ELb0ELi2ELi2ELi2ELi2ELb1EEENS1_24CollectiveEpilogueBwdGQAISA_fSD_Li256ELb1ELb0EEENS1_19SingleTileSchedulerILb1ELb0ELb0ELi64EEEEEEEEEvNT_6ParamsE --------------------------
	.section	.nv.shared._ZN7cutlass13device_kernelIN5flash19enable_sm80_to_sm89INS1_16FlashAttnBwdSm80INS1_25CollectiveMainloopBwdSm80ILi1ELi1EN4cute5tupleIJNS5_1CILi64EEES8_NS7_ILi192EEEEEENS_6half_tEfNS_4arch4Sm80ELb0ELb1ELb1ELb1ELb0ELb0ELb0ELb0ELi2ELi2ELi2ELi2ELb1EEENS1_24CollectiveEpilogueBwdGQAISA_fSD_Li256ELb1ELb0EEENS1_19SingleTileSchedulerILb1ELb0ELb0ELi64EEEEEEEEEvNT_6ParamsE,"aw",@nobits
	.sectionflags	@""
	.align	16
	.zero		1024


//--------------------- .nv.shared._ZN7cutlass13device_kernelIN5flash19enable_sm80_to_sm89INS1_16FlashAttnBwdSm80INS1_25CollectiveMainloopBwdSm80ILi1ELi1EN4cute5tupleIJNS5_1CILi64EEES8_NS7_ILi192EEEEEENS_6half_tEfNS_4arch4Sm80ELb0ELb1ELb1ELb1ELb1ELb0ELb0ELb0ELi2ELi2ELi2ELi2ELb1EEENS1_24CollectiveEpilogueBwdGQAISA_fSD_Li256ELb1ELb1EEENS1_19SingleTileSchedulerILb1ELb0ELb0ELi64EEEEEEEEEvNT_6ParamsE --------------------------
	.section	.nv.shared._ZN7cutlass13device_kernelIN5flash19enable_sm80_to_sm89INS1_16FlashAttnBwdSm80INS1_25CollectiveMainloopBwdSm80ILi1ELi1EN4cute5tupleIJNS5_1CILi64EEES8_NS7_ILi192EEEEEENS_6half_tEfNS_4arch4Sm80ELb0ELb1ELb1ELb1ELb1ELb0ELb0ELb0ELi2ELi2ELi2ELi2ELb1EEENS1_24CollectiveEpilogueBwdGQAISA_fSD_Li256ELb1ELb1EEENS1_19SingleTileSchedulerILb1ELb0ELb0ELi64EEEEEEEEEvNT_6ParamsE,"aw",@nobits
	.sectionflags	@""
	.align	16
	.zero		1024


//--------------------- .nv.shared._ZN7cutlass13device_kernelIN5flash19enable_sm80_to_sm89INS1_16FlashAttnBwdSm80INS1_25CollectiveMainloopBwdSm80ILi1ELi1EN4cute5tupleIJNS5_1CILi64EEES8_NS7_ILi192EEEEEENS_6half_tEfNS_4arch4Sm80ELb1ELb0ELb1ELb0ELb0ELb0ELb0ELb0ELi2ELi2ELi2ELi2ELb1EEENS1_21CollectiveEpilogueBwdISA_SB_SD_Li256ELb0ELb0ELi4EEENS1_25SingleTileBwdLPTSchedulerILb0ELi64ELb0EEEEEEEEEvNT_6ParamsE --------------------------
	.section	.nv.shared._ZN7cutlass13device_kernelIN5flash19enable_sm80_to_sm89INS1_16FlashAttnBwdSm80INS1_25CollectiveMainloopBwdSm80ILi1ELi1EN4cute5tupleIJNS5_1CILi64EEES8_NS7_ILi192EEEEEENS_6half_tEfNS_4arch4Sm80ELb1ELb0ELb1ELb0ELb0ELb0ELb0ELb0ELi2ELi2ELi2ELi2ELb1EEENS1_21CollectiveEpilogueBwdISA_SB_SD_Li256ELb0ELb0ELi4EEENS1_25SingleTileBwdLPTSchedulerILb0ELi64ELb0EEEEEEEEEvNT_6ParamsE,"aw",@nobits
	.sectionflags	@""
	.align	16
	.zero		1024


//--------------------- .nv.shared._ZN7cutlass13device_kernelIN5flash19enable_sm80_to_sm89INS1_16FlashAttnBwdSm80INS1_25CollectiveMainloopBwdSm80ILi1ELi1EN4cute5tupleIJNS5_1CILi64EEES8_NS7_ILi192EEEEEENS_6half_tEfNS_4arch4Sm80ELb1ELb0ELb1ELb0ELb1ELb0ELb0ELb0ELi2ELi2ELi2ELi2ELb1EEENS1_21CollectiveEpilogueBwdISA_SB_SD_Li256ELb0ELb0ELi4EEENS1_25SingleTileBwdLPTSchedulerILb0ELi64ELb1EEEEEEEEEvNT_6ParamsE --------------------------
	.section	.nv.shared._ZN7cutlass13device_kernelIN5flash19enable_sm80_to_sm89INS1_16FlashAttnBwdSm80INS1_25CollectiveMainloopBwdSm80ILi1ELi1EN4cute5tupleIJNS5_1CILi64EEES8_NS7_ILi192EEEEEENS_6half_tEfNS_4arch4Sm80ELb1ELb0ELb1ELb0ELb1ELb0ELb0ELb0ELi2ELi2ELi2ELi2ELb1EEENS1_21CollectiveEpilogueBwdISA_SB_SD_Li256ELb0ELb0ELi4EEENS1_25SingleTileBwdLPTSchedulerILb0ELi64ELb1EEEEEEEEEvNT_6ParamsE,"aw",@nobits
	.sectionflags	@""
	.align	16
	.zero		1024


//--------------------- .nv.shared._ZN7cutlass13device_kernelIN5flash19enable_sm80_to_sm89INS1_16FlashAttnBwdSm80INS1_25CollectiveMainloopBwdSm80ILi1ELi1EN4cute5tupleIJNS5_1CILi64EEES8_NS7_ILi192EEEEEENS_6half_tEfNS_4arch4Sm80ELb1ELb0ELb1ELb0ELb0ELb0ELb0ELb0ELi2ELi2ELi2ELi2ELb1EEENS1_24CollectiveEpilogueBwdGQAISA_fSD_Li256ELb0ELb0EEENS1_25SingleTileBwdLPTSchedulerILb0ELi64ELb0EEEEEEEEEvNT_6ParamsE --------------------------
	.section	.nv.shared._ZN7cutlass13device_kernelIN5flash19enable_sm80_to_sm89INS1_16FlashAttnBwdSm80INS1_25CollectiveMainloopBwdSm80ILi1ELi1EN4cute5tupleIJNS5_1CILi64EEES8_NS7_ILi192EEEEEENS_6half_tEfNS_4arch4Sm80ELb1ELb0ELb1ELb0ELb0ELb0ELb0ELb0ELi2ELi2ELi2ELi2ELb1EEENS1_24CollectiveEpilogueBwdGQAISA_fSD_Li256ELb0ELb0EEENS1_25SingleTileBwdLPTSchedulerILb0ELi64ELb0EEEEEEEEEvNT_6ParamsE,"aw",@nobits
	.sectionflags	@""
	.align	16
	.zero		1024


//--------------------- .nv.shared._ZN7cutlass13device_kernelIN5flash19enable_sm80_to_sm89INS1_16FlashAttnBwdSm80INS1_25CollectiveMainloopBwdSm80ILi1ELi1EN4cute5tupleIJNS5_1CILi64EEES8_NS7_ILi192EEEEEENS_6half_tEfNS_4arch4Sm80ELb1ELb0ELb1ELb0ELb1ELb0ELb0ELb0ELi2ELi2ELi2ELi2ELb1EEENS1_24CollectiveEpilogueBwdGQAISA_fSD_Li256ELb0ELb1EEENS1_25SingleTileBwdLPTSchedulerILb0ELi64ELb1EEEEEEEEEvNT_6ParamsE --------------------------
	.section	.nv.shared._ZN7cutlass13device_kernelIN5flash19enable_sm80_to_sm89INS1_16FlashAttnBwdSm80INS1_25CollectiveMainloopBwdSm80ILi1ELi1EN4cute5tupleIJNS5_1CILi64EEES8_NS7_ILi192EEEEEENS_6half_tEfNS_4arch4Sm80ELb1ELb0ELb1ELb0ELb1ELb0ELb0ELb0ELi2ELi2ELi2ELi2ELb1EEENS1_24CollectiveEpilogueBwdGQAISA_fSD_Li256ELb0ELb1EEENS1_25SingleTileBwdLPTSchedulerILb0ELi64ELb1EEEEEEEEEvNT_6ParamsE,"aw",@nobits
	.sectionflags	@""
	.align	16
	.zero		1024


//--------------------- .nv.shared._ZN7cutlass13device_kernelIN5flash19enable_sm80_to_sm89INS1_16FlashAttnBwdSm80INS1_25CollectiveMainloopBwdSm80ILi1ELi1EN4cute5tupleIJNS5_1CILi64EEES8_NS7_ILi192EEEEEENS_6half_tEfNS_4arch4Sm80ELb1ELb0ELb1ELb1ELb0ELb0ELb0ELb0ELi2ELi2ELi2ELi2ELb1EEENS1_21CollectiveEpilogueBwdISA_SB_SD_Li256ELb1ELb0ELi4EEENS1_25SingleTileBwdLPTSchedulerILb1ELi64ELb0EEEEEEEEEvNT_6ParamsE --------------------------
	.section	.nv.shared._ZN7cutlass13device_kernelIN5flash19enable_sm80_to_sm89INS1_16FlashAttnBwdSm80INS1_25CollectiveMainloopBwdSm80ILi1ELi1EN4cute5tupleIJNS5_1CILi64EEES8_NS7_ILi192EEEEEENS_6half_tEfNS_4arch4Sm80ELb1ELb0ELb1ELb1ELb0ELb0ELb0ELb0ELi2ELi2ELi2ELi2ELb1EEENS1_21CollectiveEpilogueBwdISA_SB_SD_Li256ELb1ELb0ELi4EEENS1_25SingleTileBwdLPTSchedulerILb1ELi64ELb0EEEEEEEEEvNT_6ParamsE,"aw",@nobits
	.sectionflags	@""
	.align	16
	.zero		1024


//--------------------- .nv.shared._ZN7cutlass13device_kernelIN5flash19enable_sm80_to_sm89INS1_16FlashAttnBwdSm80INS1_25CollectiveMainloopBwdSm80ILi1ELi1EN4cute5tupleIJNS5_1CILi64EEES8_NS7_ILi192EEEEEENS_6half_tEfNS_4arch4Sm80ELb1ELb0ELb1ELb1ELb1ELb0ELb0ELb0ELi2ELi2ELi2ELi2ELb1EEENS1_21CollectiveEpilogueBwdISA_SB_SD_Li256ELb1ELb0ELi4EEENS1_25SingleTileBwdLPTSchedulerILb1ELi64ELb1EEEEEEEEEvNT_6ParamsE --------------------------
	.section	.nv.shared._ZN7cutlass13device_kernelIN5flash19enable_sm80_to_sm89INS1_16FlashAttnBwdSm80INS1_25CollectiveMainloopBwdSm80ILi1ELi1EN4cute5tupleIJNS5_1CILi64EEES8_NS7_ILi192EEEEEENS_6half_tEfNS_4arch4Sm80ELb1ELb0ELb1ELb1ELb1ELb0ELb0ELb0ELi2ELi2ELi2ELi2ELb1EEENS1_21CollectiveEpilogueBwdISA_SB_SD_Li256ELb1ELb0ELi4EEENS1_25SingleTileBwdLPTSchedulerILb1ELi64ELb1EEEEEEEEEvNT_6ParamsE,"aw",@nobits
	.sectionflags	@""
	.align	16
	.zero		1024


//--------------------- .nv.shared._ZN7cutlass13device_kernelIN5flash19enable_sm80_to_sm89INS1_16FlashAttnBwdSm80INS1_25CollectiveMainloopBwdSm80ILi1ELi1EN4cute5tupleIJNS5_1CILi64EEES8_NS7_ILi192EEEEEENS_6half_tEfNS_4arch4Sm80ELb1ELb0ELb1ELb1ELb0ELb0ELb0ELb0ELi2ELi2ELi2ELi2ELb1EEENS1_24CollectiveEpilogueBwdGQAISA_fSD_Li256ELb1ELb0EEENS1_25SingleTileBwdLPTSchedulerILb1ELi64ELb0EEEEEEEEEvNT_6ParamsE --------------------------
	.section	.nv.shared._ZN7cutlass13device_kernelIN5flash19enable_sm80_to_sm89INS1_16FlashAttnBwdSm80INS1_25CollectiveMainloopBwdSm80ILi1ELi1EN4cute5tupleIJNS5_1CILi64EEES8_NS7_ILi192EEEEEENS_6half_tEfNS_4arch4Sm80ELb1ELb0ELb1ELb1ELb0ELb0ELb0ELb0ELi2ELi2ELi2ELi2ELb1EEENS1_24CollectiveEpilogueBwdGQAISA_fSD_Li256ELb1ELb0EEENS1_25SingleTileBwdLPTSchedulerILb1ELi64ELb0EEEEEEEEEvNT_6ParamsE,"aw",@nobits
	.sectionflags	@""
	.align	16
	.zero		1024


//--------------------- .nv.shared._ZN7cutlass13device_kernelIN5flash19enable_sm80_to_sm89INS1_16FlashAttnBwdSm80INS1_25CollectiveMainloopBwdSm80ILi1ELi1EN4cute5tupleIJNS5_1CILi64EEES8_NS7_ILi192EEEEEENS_6half_tEfNS_4arch4Sm80ELb1ELb0ELb1ELb1ELb1ELb0ELb0ELb0ELi2ELi2ELi2ELi2ELb1EEENS1_24CollectiveEpilogueBwdGQAISA_fSD_Li256ELb1ELb1EEENS1_25SingleTileBwdLPTSchedulerILb1ELi64ELb1EEEEEEEEEvNT_6ParamsE --------------------------
	.section	.nv.shared._ZN7cutlass13device_kernelIN5flash19enable_sm80_to_sm89INS1_16FlashAttnBwdSm80INS1_25CollectiveMainloopBwdSm80ILi1ELi1EN4cute5tupleIJNS5_1CILi64EEES8_NS7_ILi192EEEEEENS_6half_tEfNS_4arch4Sm80ELb1ELb0ELb1ELb1ELb1ELb0ELb0ELb0ELi2ELi2ELi2ELi2ELb1EEENS1_24CollectiveEpilogueBwdGQAISA_fSD_Li256ELb1ELb1EEENS1_25SingleTileBwdLPTSchedulerILb1ELi64ELb1EEEEEEEEEvNT_6ParamsE,"aw",@nobits
	.sectionflags	@""
	.align	16
	.zero		1024


//--------------------- .nv.shared._ZN7cutlass13device_kernelIN5flash19enable_sm80_to_sm89INS1_16FlashAttnBwdSm80INS1_25CollectiveMainloopBwdSm80ILi2ELi1EN4cute5tupleIJNS5_1CILi64EEENS7_ILi80EEENS7_ILi192EEEEEENS_6half_tEfNS_4arch4Sm80ELb0ELb0ELb1ELb0ELb0ELb0ELb1ELb0ELi2ELi4ELi2ELi2ELb0EEENS1_21CollectiveEpilogueBwdISB_SC_SE_Li256ELb0ELb1ELi4EEENS1_19SingleTileSchedulerILb0ELb0ELb0ELi80EEEEEEEEEvNT_6ParamsE --------------------------
	.section	.nv.shared._ZN7cutlass13device_kernelIN5flash19enable_sm80_to_sm89INS1_16FlashAttnBwdSm80INS1_25CollectiveMainloopBwdSm80ILi2ELi1EN4cute5tupleIJNS5_1CILi64EEENS7_ILi80EEENS7_ILi192EEEEEENS_6half_tEfNS_4arch4Sm80ELb0ELb0ELb1ELb0ELb0ELb0ELb1ELb0ELi2ELi4ELi2ELi2ELb0EEENS1_21CollectiveEpilogueBwdISB_SC_SE_Li256ELb0ELb1ELi4EEENS1_19SingleTileSchedulerILb0ELb0ELb0ELi80EEEEEEEEEvNT_6ParamsE,"aw",@nobits
	.sectionflags	@""
	.align	16
	.zero		1024


//--------------------- .nv.shared._ZN7cutlass13device_kernelIN5flash19enable_sm80_to_sm89INS1_16FlashAttnBwdSm80INS1_25CollectiveMainloopBwdSm80ILi2ELi1EN4cute5tupleIJNS5_1CILi64EEENS7_ILi80EEENS7_ILi192EEEEEENS_6half_tEfNS_4arch4Sm80ELb0ELb0ELb1ELb0ELb1ELb0ELb1ELb0ELi2ELi4ELi2ELi2ELb0EEENS1_21CollectiveEpilogueBwdISB_SC_SE_Li256ELb0ELb1ELi4EEENS1_19SingleTileSchedulerILb0ELb0ELb0ELi80EEEEEEEEEvNT_6ParamsE --------------------------
	.section	.nv.shared._ZN7cutlass13device_kernelIN5flash19enable_sm80_to_sm89INS1_16FlashAttnBwdSm80INS1_25CollectiveMainloopBwdSm80ILi2ELi1EN4cute5tupleIJNS5_1CILi64EEENS7_ILi80EEENS7_ILi192EEEEEENS_6half_tEfNS_4arch4Sm80ELb0ELb0ELb1ELb0ELb1ELb0ELb1ELb0ELi2ELi4ELi2ELi2ELb0EEENS1_21CollectiveEpilogueBwdISB_SC_SE_Li256ELb0ELb1ELi4EEENS1_19SingleTileSchedulerILb0ELb0ELb0ELi80EEEEEEEEEvNT_6ParamsE,"aw",@nobits
	.sectionflags	@""
	.align	16
	.zero		1024


//--------------------- .nv.shared._ZN7cutlass13device_kernelIN5flash19enable_sm80_to_sm89INS1_16FlashAttnBwdSm80INS1_25CollectiveMainloopBwdSm80ILi2ELi1EN4cute5tupleIJNS5_1CILi64EEENS7_ILi80EEENS7_ILi192EEEEEENS_6half_tEfNS_4arch4Sm80ELb0ELb0ELb1ELb0ELb0ELb0ELb1ELb0ELi2ELi4ELi2ELi2ELb0EEENS1_24CollectiveEpilogueBwdGQAISB_fSE_Li256ELb0ELb0EEENS1_19SingleTileSchedulerILb0ELb0ELb0ELi80EEEEEEEEEvNT_6ParamsE --------------------------
	.section	.nv.shared._ZN7cutlass13device_kernelIN5flash19enable_sm80_to_sm89INS1_16FlashAttnBwdSm80INS1_25CollectiveMainloopBwdSm80ILi2ELi1EN4cute5tupleIJNS5_1CILi64EEENS7_ILi80EEENS7_ILi192EEEEEENS_6half_tEfNS_4arch4Sm80ELb0ELb0ELb1ELb0ELb0ELb0ELb1ELb0ELi2ELi4ELi2ELi2ELb0EEENS1_24CollectiveEpilogueBwdGQAISB_fSE_Li256ELb0ELb0EEENS1_19SingleTileSchedulerILb0ELb0ELb0ELi80EEEEEEEEEvNT_6ParamsE,"aw",@nobits
	.sectionflags	@""
	.align	16
	.zero		1024


//--------------------- .nv.shared._ZN7cutlass13device_kernelIN5flash19enable_sm80_to_sm89INS1_16FlashAttnBwdSm80INS1_25CollectiveMainloopBwdSm80ILi2ELi1EN4cute5tupleIJNS5_1CILi64EEENS7_ILi80EEENS7_ILi192EEEEEENS_6half_tEfNS_4arch4Sm80ELb0ELb0ELb1ELb0ELb1ELb0ELb1ELb0ELi2ELi4ELi2ELi2ELb0EEENS1_24CollectiveEpilogueBwdGQAISB_fSE_Li256ELb0ELb1EEENS1_19SingleTileSchedulerILb0ELb0ELb0ELi80EEEEEEEEEvNT_6ParamsE --------------------------
	.section	.nv.shared._ZN7cutlass13device_kernelIN5flash19enable_sm80_to_sm89INS1_16FlashAttnBwdSm80INS1_25CollectiveMainloopBwdSm80ILi2ELi1EN4cute5tupleIJNS5_1CILi64EEENS7_ILi80EEENS7_ILi192EEEEEENS_6half_tEfNS_4arch4Sm80ELb0ELb0ELb1ELb0ELb1ELb0ELb1ELb0ELi2ELi4ELi2ELi2ELb0EEENS1_24CollectiveEpilogueBwdGQAISB_fSE_Li256ELb0ELb1EEENS1_19SingleTileSchedulerILb0ELb0ELb0ELi80EEEEEEEEEvNT_6ParamsE,"aw",@nobits
	.sectionflags	@""
	.align	16
	.zero		1024


//--------------------- .nv.shared._ZN7cutlass13device_kernelIN5flash19enable_sm80_to_sm89INS1_16FlashAttnBwdSm80INS1_25CollectiveMainloopBwdSm80ILi2ELi1EN4cute5tupleIJNS5_1CILi64EEENS7_ILi80EEENS7_ILi192EEEEEENS_6half_tEfNS_4arch4Sm80ELb0ELb0ELb1ELb1ELb0ELb0ELb1ELb0ELi2ELi4ELi2ELi2ELb0EEENS1_21CollectiveEpilogueBwdISB_SC_SE_Li256ELb1ELb1ELi4EEENS1_19SingleTileSchedulerILb1ELb0ELb0ELi80EEEEEEEEEvNT_6ParamsE --------------------------
	.section	.nv.shared._ZN7cutlass13device_kernelIN5flash19enable_sm80_to_sm89INS1_16FlashAttnBwdSm80INS1_25CollectiveMainloopBwdSm80ILi2ELi1EN4cute5tupleIJNS5_1CILi64EEENS7_ILi80EEENS7_ILi192EEEEEENS_6half_tEfNS_4arch4Sm80ELb0ELb0ELb1ELb1ELb0ELb0ELb1ELb0ELi2ELi4ELi2ELi2ELb0EEENS1_21CollectiveEpilogueBwdISB_SC_SE_Li256ELb1ELb1ELi4EEENS1_19SingleTileSchedulerILb1ELb0ELb0ELi80EEEEEEEEEvNT_6ParamsE,"aw",@nobits
	.sectionflags	@""
	.align	16
	.zero		1024


//--------------------- .nv.shared._ZN7cutlass13device_kernelIN5flash19enable_sm80_to_sm89INS1_16FlashAttnBwdSm80INS1_25CollectiveMainloopBwdSm80ILi2ELi1EN4cute5tupleIJNS5_1CILi64EEENS7_ILi80EEENS7_ILi192EEEEEENS_6half_tEfNS_4arch4Sm80ELb0ELb0ELb1ELb1ELb1ELb0ELb1ELb0ELi2ELi4ELi2ELi2ELb0EEENS1_21CollectiveEpilogueBwdISB_SC_SE_Li256ELb1ELb1ELi4EEENS1_19SingleTileSchedulerILb1ELb0ELb0ELi80EEEEEEEEEvNT_6ParamsE --------------------------
	.section	.nv.shared._ZN7cutlass13device_kernelIN5flash19enable_sm80_to_sm89INS1_16FlashAttnBwdSm80INS1_25CollectiveMainloopBwdSm80ILi2ELi1EN4cute5tupleIJNS5_1CILi64EEENS7_ILi80EEENS7_ILi192EEEEEENS_6half_tEfNS_4arch4Sm80ELb0ELb0ELb1ELb1ELb1ELb0ELb1ELb0ELi2ELi4ELi2ELi2ELb0EEENS1_21CollectiveEpilogueBwdISB_SC_SE_Li256ELb1ELb1ELi4EEENS1_19SingleTileSchedulerILb1ELb0ELb0ELi80EEEEEEEEEvNT_6ParamsE,"aw",@nobits
	.sectionflags	@""
	.align	16
	.zero		1024


//--------------------- .nv.shared._ZN7cutlass13device_kernelIN5flash19enable_sm80_to_sm89INS1_16FlashAttnBwdSm80INS1_25CollectiveMainloopBwdSm80ILi2ELi1EN4cute5tupleIJNS5_1CILi64EEENS7_ILi80EEENS7_ILi192EEEEEENS_6half_tEfNS_4arch4Sm80ELb0ELb0ELb1ELb1ELb0ELb0ELb1ELb0ELi2ELi4ELi2ELi2ELb0EEENS1_24CollectiveEpilogueBwdGQAISB_fSE_Li256ELb1ELb0EEENS1_19SingleTileSchedulerILb1ELb0ELb0ELi80EEEEEEEEEvNT_6ParamsE --------------------------
	.section	.nv.shared._ZN7cutlass13device_kernelIN5flash19enable_sm80_to_sm89INS1_16FlashAttnBwdSm80INS1_25CollectiveMainloopBwdSm80ILi2ELi1EN4cute5tupleIJNS5_1CILi64EEENS7_ILi80EEENS7_ILi192EEEEEENS_6half_tEfNS_4arch4Sm80ELb0ELb0ELb1ELb1ELb0ELb0ELb1ELb0ELi2ELi4ELi2ELi2ELb0EEENS1_24CollectiveEpilogueBwdGQAISB_fSE_Li256ELb1ELb0EEENS1_19SingleTileSchedulerILb1ELb0ELb0ELi80EEEEEEEEEvNT_6ParamsE,"aw",@nobits
	.sectionflags	@""
	.align	16
	.zero		1024


//--------------------- .nv.shared._ZN7cutlass13device_kernelIN5flash19enable_sm80_to_sm89INS1_16FlashAttnBwdSm80INS1_25CollectiveMainloopBwdSm80ILi2ELi1EN4cute5tupleIJNS5_1CILi64EEENS7_ILi80EEENS7_ILi192EEEEEENS_6half_tEfNS_4arch4Sm80ELb0ELb0ELb1ELb1ELb1ELb0ELb1ELb0ELi2ELi4ELi2ELi2ELb0EEENS1_24CollectiveEpilogueBwdGQAISB_fSE_Li256ELb1ELb1EEENS1_19SingleTileSchedulerILb1ELb0ELb0ELi80EEEEEEEEEvNT_6ParamsE --------------------------
	.section	.nv.shared._ZN7cutlass13device_kernelIN5flash19enable_sm80_to_sm89INS1_16FlashAttnBwdSm80INS1_25CollectiveMainloopBwdSm80ILi2ELi1EN4cute5tupleIJNS5_1CILi64EEENS7_ILi80EEENS7_ILi192EEEEEENS_6half_tEfNS_4arch4Sm80ELb0ELb0ELb1ELb1ELb1ELb0ELb1ELb0ELi2ELi4ELi2ELi2ELb0EEENS1_24CollectiveEpilogueBwdGQAISB_fSE_Li256ELb1ELb1EEENS1_19SingleTileSchedulerILb1ELb0ELb0ELi80EEEEEEEEEvNT_6ParamsE,"aw",@nobits
	.sectionflags	@""
	.align	16
	.zero		1024


//--------------------- .nv.shared._ZN7cutlass13device_kernelIN5flash19enable_sm80_to_sm89INS1_16FlashAttnBwdSm80INS1_25CollectiveMainloopBwdSm80ILi2ELi1EN4cute5tupleIJNS5_1CILi64EEENS7_ILi80EEENS7_ILi192EEEEEENS_6half_tEfNS_4arch4Sm80ELb0ELb1ELb1ELb0ELb0ELb0ELb1ELb0ELi2ELi4ELi2ELi2ELb0EEENS1_21CollectiveEpilogueBwdISB_SC_SE_Li256ELb0ELb1ELi4EEENS1_19SingleTileSchedulerILb0ELb0ELb0ELi80EEEEEEEEEvNT_6ParamsE --------------------------
	.section	.nv.shared._ZN7cutlass13device_kernelIN5flash19enable_sm80_to_sm89INS1_16FlashAttnBwdSm80INS1_25CollectiveMainloopBwdSm80ILi2ELi1EN4cute5tupleIJNS5_1CILi64EEENS7_ILi80EEENS7_ILi192EEEEEENS_6half_tEfNS_4arch4Sm80ELb0ELb1ELb1ELb0ELb0ELb0ELb1ELb0ELi2ELi4ELi2ELi2ELb0EEENS1_21CollectiveEpilogueBwdISB_SC_SE_Li256ELb0ELb1ELi4EEENS1_19SingleTileSchedulerILb0ELb0ELb0ELi80EEEEEEEEEvNT_6ParamsE,"aw",@nobits
	.sectionflags	@""
	.align	16
	.zero		1024


//--------------------- .nv.shared._ZN7cutlass13device_kernelIN5flash19enable_sm80_to_sm89INS1_16FlashAttnBwdSm80INS1_25CollectiveMainloopBwdSm80ILi2ELi1EN4cute5tupleIJNS5_1CILi64EEENS7_ILi80EEENS7_ILi192EEEEEENS_6half_tEfNS_4arch4Sm80ELb0ELb1ELb1ELb0ELb1ELb0ELb1ELb0ELi2ELi4ELi2ELi2ELb0EEENS1_21CollectiveEpilogueBwdISB_SC_SE_Li256ELb0ELb1ELi4EEENS1_19SingleTileSchedulerILb0ELb0ELb0ELi80EEEEEEEEEvNT_6ParamsE --------------------------
	.section	.nv.shared._ZN7cutlass13device_kernelIN5flash19enable_sm80_to_sm89INS1_16FlashAttnBwdSm80INS1_25CollectiveMainloopBwdSm80ILi2ELi1EN4cute5tupleIJNS5_1CILi64EEENS7_ILi80EEENS7_ILi192EEEEEENS_6half_tEfNS_4arch4Sm80ELb0ELb1ELb1ELb0ELb1ELb0ELb1ELb0ELi2ELi4ELi2ELi2ELb0EEENS1_21CollectiveEpilogueBwdISB_SC_SE_Li256ELb0ELb1ELi4EEENS1_19SingleTileSchedulerILb0ELb0ELb0ELi80EEEEEEEEEvNT_6ParamsE,"aw",@nobits
	.sectionflags	@""
	.align	16
	.zero		1024


//--------------------- .nv.shared._ZN7cutlass13device_kernelIN5flash19enable_sm80_to_sm89INS1_16FlashAttnBwdSm80INS1_25CollectiveMainloopBwdSm80ILi2ELi1EN4cute5tupleIJNS5_1CILi64EEENS7_ILi80EEENS7_ILi192EEEEEENS_6half_tEfNS_4arch4Sm80ELb0ELb1ELb1ELb0ELb0ELb0ELb1ELb0ELi2ELi4ELi2ELi2ELb0EEENS1_24CollectiveEpilogueBwdGQAISB_fSE_Li256ELb0ELb0EEENS1_19SingleTileSchedulerILb0ELb0ELb0ELi80EEEEEEEEEvNT_6ParamsE --------------------------
	.section	.nv.shared._ZN7cutlass13device_kernelIN5flash19enable_sm80_to_sm89INS1_16FlashAttnBwdSm80INS1_25CollectiveMainloopBwdSm80ILi2ELi1EN4cute5tupleIJNS5_1CILi64EEENS7_ILi80EEENS7_ILi192EEEEEENS_6half_tEfNS_4arch4Sm80ELb0ELb1ELb1ELb0ELb0ELb0ELb1ELb0ELi2ELi4ELi2ELi2ELb0EEENS1_24CollectiveEpilogueBwdGQAISB_fSE_Li256ELb0ELb0EEENS1_19SingleTileSchedulerILb0ELb0ELb0ELi80EEEEEEEEEvNT_6ParamsE,"aw",@nobits
	.sectionflags	@""
	.align	16
	.zero		1024


//--------------------- .nv.shared._ZN7cutlass13device_kernelIN5flash19enable_sm80_to_sm89INS1_16FlashAttnBwdSm80INS1_25CollectiveMainloopBwdSm80ILi2ELi1EN4cute5tupleIJNS5_1CILi64EEENS7_ILi80EEENS7_ILi192EEEEEENS_6half_tEfNS_4arch4Sm80ELb0ELb1ELb1ELb0ELb1ELb0ELb1ELb0ELi2ELi4ELi2ELi2ELb0EEENS1_24CollectiveEpilogueBwdGQAISB_fSE_Li256ELb0ELb1EEENS1_19SingleTileSchedulerILb0ELb0ELb0ELi80EEEEEEEEEvNT_6ParamsE --------------------------
	.section	.nv.shared._ZN7cutlass13device_kernelIN5flash19enable_sm80_to_sm89INS1_16FlashAttnBwdSm80INS1_25CollectiveMainloopBwdSm80ILi2ELi1EN4cute5tupleIJNS5_1CILi64EEENS7_ILi80EEENS7_ILi192EEEEEENS_6half_tEfNS_4arch4Sm80ELb0ELb1ELb1ELb0ELb1ELb0ELb1ELb0ELi2ELi4ELi2ELi2ELb0EEENS1_24CollectiveEpilogueBwdGQAISB_fSE_Li256ELb0ELb1EEENS1_19SingleTileSchedulerILb0ELb0ELb0ELi80EEEEEEEEEvNT_6ParamsE,"aw",@nobits
	.sectionflags	@""
	.align	16
	.zero		1024


//--------------------- .nv.shared._ZN7cutlass13device_kernelIN5flash19enable_sm80_to_sm89INS1_16FlashAttnBwdSm80INS1_25CollectiveMainloopBwdSm80ILi2ELi1EN4cute5tupleIJNS5_1CILi64EEENS7_ILi80EEENS7_ILi192EEEEEENS_6half_tEfNS_4arch4Sm80ELb0ELb1ELb1ELb1ELb0ELb0ELb1ELb0ELi2ELi4ELi2ELi2ELb0EEENS1_21CollectiveEpilogueBwdISB_SC_SE_Li256ELb1ELb1ELi4EEENS1_19SingleTileSchedulerILb1ELb0ELb0ELi80EEEEEEEEEvNT_6ParamsE --------------------------
	.section	.nv.shared._ZN7cutlass13device_kernelIN5flash19enable_sm80_to_sm89INS1_16FlashAttnBwdSm80INS1_25CollectiveMainloopBwdSm80ILi2ELi1EN4cute5tupleIJNS5_1CILi64EEENS7_ILi80EEENS7_ILi192EEEEEENS_6half_tEfNS_4arch4Sm80ELb0ELb1ELb1ELb1ELb0ELb0ELb1ELb0ELi2ELi4ELi2ELi2ELb0EEENS1_21CollectiveEpilogueBwdISB_SC_SE_Li256ELb1ELb1ELi4EEENS1_19SingleTileSchedulerILb1ELb0ELb0ELi80EEEEEEEEEvNT_6ParamsE,"aw",@nobits
	.sectionflags	@""
	.align	16
	.zero		1024


//--------------------- .nv.shared._ZN7cutlass13device_kernelIN5flash19enable_sm80_to_sm89INS1_16FlashAttnBwdSm80INS1_25CollectiveMainloopBwdSm80ILi2ELi1EN4cute5tupleIJNS5_1CILi64EEENS7_ILi80EEENS7_ILi192EEEEEENS_6half_tEfNS_4arch4Sm80ELb0ELb1ELb1ELb1ELb1ELb0ELb1ELb0ELi2ELi4ELi2ELi2ELb0EEENS1_21CollectiveEpilogueBwdISB_SC_SE_Li256ELb1ELb1ELi4EEENS1_19SingleTileSchedulerILb1ELb0ELb0ELi80EEEEEEEEEvNT_6ParamsE --------------------------
	.section	.nv.shared._ZN7cutlass13device_kernelIN5flash19enable_sm80_to_sm89INS1_16FlashAttnBwdSm80INS1_25CollectiveMainloopBwdSm80ILi2ELi1EN4cute5tupleIJNS5_1CILi64EEENS7_ILi80EEENS7_ILi192EEEEEENS_6half_tEfNS_4arch4Sm80ELb0ELb1ELb1ELb1ELb1ELb0ELb1ELb0ELi2ELi4ELi2ELi2ELb0EEENS1_21CollectiveEpilogueBwdISB_SC_SE_Li256ELb1ELb1ELi4EEENS1_19SingleTileSchedulerILb1ELb0ELb0ELi80EEEEEEEEEvNT_6ParamsE,"aw",@nobits
	.sectionflags	@""
	.align	16
	.zero		1024


//--------------------- .nv.shared._ZN7cutlass13device_kernelIN5flash19enable_sm80_to_sm89INS1_16FlashAttnBwdSm80INS1_25CollectiveMainloopBwdSm80ILi2ELi1EN4cute5tupleIJNS5_1CILi64EEENS7_ILi80EEENS7_ILi192EEEEEENS_6half_tEfNS_4arch4Sm80ELb0ELb1ELb1ELb1ELb0ELb0ELb1ELb0ELi2ELi4ELi2ELi2ELb0EEENS1_24CollectiveEpilogueBwdGQAISB_fSE_Li256ELb1ELb0EEENS1_19SingleTileSchedulerILb1ELb0ELb0ELi80EEEEEEEEEvNT_6ParamsE --------------------------
	.section	.nv.shared._ZN7cutlass13device_kernelIN5flash19enable_sm80_to_sm89INS1_16FlashAttnBwdSm80INS1_25CollectiveMainloopBwdSm80ILi2ELi1EN4cute5tupleIJNS5_1CILi64EEENS7_ILi80EEENS7_ILi192EEEEEENS_6half_tEfNS_4arch4Sm80ELb0ELb1ELb1ELb1ELb0ELb0ELb1ELb0ELi2ELi4ELi2ELi2ELb0EEENS1_24CollectiveEpilogueBwdGQAISB_fSE_Li256ELb1ELb0EEENS1_19SingleTileSchedulerILb1ELb0ELb0ELi80EEEEEEEEEvNT_6ParamsE,"aw",@nobits
	.sectionflags	@""
	.align	16
	.zero		1024


//--------------------- .nv.shared._ZN7cutlass13device_kernelIN5flash19enable_sm80_to_sm89INS1_16FlashAttnBwdSm80INS1_25CollectiveMainloopBwdSm80ILi2ELi1EN4cute5tupleIJNS5_1CILi64EEENS7_ILi80EEENS7_ILi192EEEEEENS_6half_tEfNS_4arch4Sm80ELb0ELb1ELb1ELb1ELb1ELb0ELb1ELb0ELi2ELi4ELi2ELi2ELb0EEENS1_24CollectiveEpilogueBwdGQAISB_fSE_Li256ELb1ELb1EEENS1_19SingleTileSchedulerILb1ELb0ELb0ELi80EEEEEEEEEvNT_6ParamsE --------------------------
	.section	.nv.shared._ZN7cutlass13device_kernelIN5flash19enable_sm80_to_sm89INS1_16FlashAttnBwdSm80INS1_25CollectiveMainloopBwdSm80ILi2ELi1EN4cute5tupleIJNS5_1CILi64EEENS7_ILi80EEENS7_ILi192EEEEEENS_6half_tEfNS_4arch4Sm80ELb0ELb1ELb1ELb1ELb1ELb0ELb1ELb0ELi2ELi4ELi2ELi2ELb0EEENS1_24CollectiveEpilogueBwdGQAISB_fSE_Li256ELb1ELb1EEENS1_19SingleTileSchedulerILb1ELb0ELb0ELi80EEEEEEEEEvNT_6ParamsE,"aw",@nobits
	.sectionflags	@""
	.align	16
	.zero		1024


//--------------------- .nv.shared._ZN7cutlass13device_kernelIN5flash19enable_sm80_to_sm89INS1_16FlashAttnBwdSm80INS1_25CollectiveMainloopBwdSm80ILi2ELi1EN4cute5tupleIJNS5_1CILi64EEENS7_ILi80EEENS7_ILi192EEEEEENS_6half_tEfNS_4arch4Sm80ELb1ELb0ELb1ELb0ELb0ELb0ELb1ELb0ELi2ELi4ELi2ELi2ELb0EEENS1_21CollectiveEpilogueBwdISB_SC_SE_Li256ELb0ELb1ELi4EEENS1_25SingleTileBwdLPTSchedulerILb0ELi80ELb0EEEEEEEEEvNT_6ParamsE --------------------------
	.section	.nv.shared._ZN7cutlass13device_kernelIN5flash19enable_sm80_to_sm89INS1_16FlashAttnBwdSm80INS1_25CollectiveMainloopBwdSm80ILi2ELi1EN4cute5tupleIJNS5_1CILi64EEENS7_ILi80EEENS7_ILi192EEEEEENS_6half_tEfNS_4arch4Sm80ELb1ELb0ELb1ELb0ELb0ELb0ELb1ELb0ELi2ELi4ELi2ELi2ELb0EEENS1_21CollectiveEpilogueBwdISB_SC_SE_Li256ELb0ELb1ELi4EEENS1_25SingleTileBwdLPTSchedulerILb0ELi80ELb0EEEEEEEEEvNT_6ParamsE,"aw",@nobits
	.sectionflags	@""
	.align	16
	.zero		1024


//--------------------- .nv.shared._ZN7cutlass13device_kernelIN5flash19enable_sm80_to_sm89INS1_16FlashAttnBwdSm80INS1_25CollectiveMainloopBwdSm80ILi2ELi1EN4cute5tupleIJNS5_1CILi64EEENS7_ILi80EEENS7_ILi192EEEEEENS_6half_tEfNS_4arch4Sm80ELb1ELb0ELb1ELb0ELb1ELb0ELb1ELb0ELi2ELi4ELi2ELi2ELb0EEENS1_21CollectiveEpilogueBwdISB_SC_SE_Li256ELb0ELb1ELi4EEENS1_25SingleTileBwdLPTSchedulerILb0ELi80ELb1EEEEEEEEEvNT_6ParamsE --------------------------
	.section	.nv.shared._ZN7cutlass13device_kernelIN5flash19enable_sm80_to_sm89INS1_16FlashAttnBwdSm80INS1_25CollectiveMainloopBwdSm80ILi2ELi1EN4cute5tupleIJNS5_1CILi64EEENS7_ILi80EEENS7_ILi192EEEEEENS_6half_tEfNS_4arch4Sm80ELb1ELb0ELb1ELb0ELb1ELb0ELb1ELb0ELi2ELi4ELi2ELi2ELb0EEENS1_21CollectiveEpilogueBwdISB_SC_SE_Li256ELb0ELb1ELi4EEENS1_25SingleTileBwdLPTSchedulerILb0ELi80ELb1EEEEEEEEEvNT_6ParamsE,"aw",@nobits
	.sectionflags	@""
	.align	16
	.zero		1024


//--------------------- .nv.shared._ZN7cutlass13device_kernelIN5flash19enable_sm80_to_sm89INS1_16FlashAttnBwdSm80INS1_25CollectiveMainloopBwdSm80ILi2ELi1EN4cute5tupleIJNS5_1CILi64EEENS7_ILi80EEENS7_ILi192EEEEEENS_6half_tEfNS_4arch4Sm80ELb1ELb0ELb1ELb0ELb0ELb0ELb1ELb0ELi2ELi4ELi2ELi2ELb0EEENS1_24CollectiveEpilogueBwdGQAISB_fSE_Li256ELb0ELb0EEENS1_25SingleTileBwdLPTSchedulerILb0ELi80ELb0EEEEEEEEEvNT_6ParamsE --------------------------
	.section	.nv.shared._ZN7cutlass13device_kernelIN5flash19enable_sm80_to_sm89INS1_16FlashAttnBwdSm80INS1_25CollectiveMainloopBwdSm80ILi2ELi1EN4cute5tupleIJNS5_1CILi64EEENS7_ILi80EEENS7_ILi192EEEEEENS_6half_tEfNS_4arch4Sm80ELb1ELb0ELb1ELb0ELb0ELb0ELb1ELb0ELi2ELi4ELi2ELi2ELb0EEENS1_24CollectiveEpilogueBwdGQAISB_fSE_Li256ELb0ELb0EEENS1_25SingleTileBwdLPTSchedulerILb0ELi80ELb0EEEEEEEEEvNT_6ParamsE,"aw",@nobits
	.sectionflags	@""
	.align	16
	.zero		1024


//--------------------- .nv.shared._ZN7cutlass13device_kernelIN5flash19enable_sm80_to_sm89INS1_16FlashAttnBwdSm80INS1_25CollectiveMainloopBwdSm80ILi2ELi1EN4cute5tupleIJNS5_1CILi64EEENS7_ILi80EEENS7_ILi192EEEEEENS_6half_tEfNS_4arch4Sm80ELb1ELb0ELb1ELb0ELb1ELb0ELb1ELb0ELi2ELi4ELi2ELi2ELb0EEENS1_24CollectiveEpilogueBwdGQAISB_fSE_Li256ELb0ELb1EEENS1_25SingleTileBwdLPTSchedulerILb0ELi80ELb1EEEEEEEEEvNT_6ParamsE --------------------------
	.section	.nv.shared._ZN7cutlass13device_kernelIN5flash19enable_sm80_to_sm89INS1_16FlashAttnBwdSm80INS1_25CollectiveMainloopBwdSm80ILi2ELi1EN4cute5tupleIJNS5_1CILi64EEENS7_ILi80EEENS7_ILi192EEEEEENS_6half_tEfNS_4arch4Sm80ELb1ELb0ELb1ELb0ELb1ELb0ELb1ELb0ELi2ELi4ELi2ELi2ELb0EEENS1_24CollectiveEpilogueBwdGQAISB_fSE_Li256ELb0ELb1EEENS1_25SingleTileBwdLPTSchedulerILb0ELi80ELb1EEEEEEEEEvNT_6ParamsE,"aw",@nobits
	.sectionflags	@""
	.align	16
	.zero		1024


//--------------------- .nv.shared._ZN7cutlass13device_kernelIN5flash22FlashAttnBwdPreprocessIN4cute5tupleIJNS3_1CILi64EEENS5_ILi192EEEEEENS_6half_tEfNS_4arch4Sm80ELb1ELb0EEEEEvNT_6ParamsE --------------------------
	.section	.nv.shared._ZN7cutlass13device_kernelIN5flash22FlashAttnBwdPreprocessIN4cute5tupleIJNS3_1CILi64EEENS5_ILi192EEEEEENS_6half_tEfNS_4arch4Sm80ELb1ELb0EEEEEvNT_6ParamsE,"aw",@nobits
	.sectionflags	@""
	.align	16
	.zero		1024


//--------------------- .nv.shared._ZN7cutlass13device_kernelIN5flash19enable_sm80_to_sm89INS1_16FlashAttnBwdSm80INS1_25CollectiveMainloopBwdSm80ILi2ELi1EN4cute5tupleIJNS5_1CILi64EEENS7_ILi80EEENS7_ILi192EEEEEENS_6half_tEfNS_4arch4Sm80ELb1ELb0ELb1ELb1ELb0ELb0ELb1ELb0ELi2ELi4ELi2ELi2ELb0EEENS1_21CollectiveEpilogueBwdISB_SC_SE_Li256ELb1ELb1ELi4EEENS1_25SingleTileBwdLPTSchedulerILb1ELi80ELb0EEEEEEEEEvNT_6ParamsE --------------------------
	.section	.nv.shared._ZN7cutlass13device_kernelIN5flash19enable_sm80_to_sm89INS1_16FlashAttnBwdSm80INS1_25CollectiveMainloopBwdSm80ILi2ELi1EN4cute5tupleIJNS5_1CILi64EEENS7_ILi80EEENS7_ILi192EEEEEENS_6half_tEfNS_4arch4Sm80ELb1ELb0ELb1ELb1ELb0ELb0ELb1ELb0ELi2ELi4ELi2ELi2ELb0EEENS1_21CollectiveEpilogueBwdISB_SC_SE_Li256ELb1ELb1ELi4EEENS1_25SingleTileBwdLPTSchedulerILb1ELi80ELb0EEEEEEEEEvNT_6ParamsE,"aw",@nobits
	.sectionflags	@""
	.align	16
	.zero		1024


//--------------------- .nv.shared._ZN7cutlass13device_kernelIN5flash19enable_sm80_to_sm89INS1_16FlashAttnBwdSm80INS1_25CollectiveMainloopBwdSm80ILi2ELi1EN4cute5tupleIJNS5_1CILi64EEENS7_ILi80EEENS7_ILi192EEEEEENS_6half_tEfNS_4arch4Sm80ELb1ELb0ELb1ELb1ELb1ELb0ELb1ELb0ELi2ELi4ELi2ELi2ELb0EEENS1_21CollectiveEpilogueBwdISB_SC_SE_Li256ELb1ELb1ELi4EEENS1_25SingleTileBwdLPTSchedulerILb1ELi80ELb1EEEEEEEEEvNT_6ParamsE --------------------------
	.section	.nv.shared._ZN7cutlass13device_kernelIN5flash19enable_sm80_to_sm89INS1_16FlashAttnBwdSm80INS1_25CollectiveMainloopBwdSm80ILi2ELi1EN4cute5tupleIJNS5_1CILi64EEENS7_ILi80EEENS7_ILi192EEEEEENS_6half_tEfNS_4arch4Sm80ELb1ELb0ELb1ELb1ELb1ELb0ELb1ELb0ELi2ELi4ELi2ELi2ELb0EEENS1_21CollectiveEpilogueBwdISB_SC_SE_Li256ELb1ELb1ELi4EEENS1_25SingleTileBwdLPTSchedulerILb1ELi80ELb1EEEEEEEEEvNT_6ParamsE,"aw",@nobits
	.sectionflags	@""
	.align	16
	.zero		1024


//--------------------- .nv.shared._ZN7cutlass13device_kernelIN5flash19enable_sm80_to_sm89INS1_16FlashAttnBwdSm80INS1_25CollectiveMainloopBwdSm80ILi2ELi1EN4cute5tupleIJNS5_1CILi64EEENS7_ILi80EEENS7_ILi192EEEEEENS_6half_tEfNS_4arch4Sm80ELb1ELb0ELb1ELb1ELb0ELb0ELb1ELb0ELi2ELi4ELi2ELi2ELb0EEENS1_24CollectiveEpilogueBwdGQAISB_fSE_Li256ELb1ELb0EEENS1_25SingleTileBwdLPTSchedulerILb1ELi80ELb0EEEEEEEEEvNT_6ParamsE --------------------------
	.section	.nv.shared._ZN7cutlass13device_kernelIN5flash19enable_sm80_to_sm89INS1_16FlashAttnBwdSm80INS1_25CollectiveMainloopBwdSm80ILi2ELi1EN4cute5tupleIJNS5_1CILi64EEENS7_ILi80EEENS7_ILi192EEEEEENS_6half_tEfNS_4arch4Sm80ELb1ELb0ELb1ELb1ELb0ELb0ELb1ELb0ELi2ELi4ELi2ELi2ELb0EEENS1_24CollectiveEpilogueBwdGQAISB_fSE_Li256ELb1ELb0EEENS1_25SingleTileBwdLPTSchedulerILb1ELi80ELb0EEEEEEEEEvNT_6ParamsE,"aw",@nobits
	.sectionflags	@""
	.align	16
	.zero		1024


//--------------------- .nv.shared._ZN7cutlass13device_kernelIN5flash32FlashAttnBwdPostprocessConvertdQIN4cute5tupleIJNS3_1CILi80EEENS5_ILi192EEEEEENS_6half_tEfNS_4arch4Sm80ELi256ENS3_8TiledMMAINS3_8MMA_AtomIJNS3_28SM80_16x8x16_F32F16F16F32_TNEEEENS3_6LayoutINS4_IJNS5_ILi4EEENS5_ILi2EEENS5_ILi1EEEEEENS4_IJSJ_SH_NS5_ILi0EEEEEEEENS4_IJNS5_ILi64EEENS5_ILi16EEESP_EEEEELb1EEEEEvNT_6ParamsE --------------------------
	.section	.nv.shared._ZN7cutlass13device_kernelIN5flash32FlashAttnBwdPostprocessConvertdQIN4cute5tupleIJNS3_1CILi80EEENS5_ILi192EEEEEENS_6half_tEfNS_4arch4Sm80ELi256ENS3_8TiledMMAINS3_8MMA_AtomIJNS3_28SM80_16x8x16_F32F16F16F32_TNEEEENS3_6LayoutINS4_IJNS5_ILi4EEENS5_ILi2EEENS5_ILi1EEEEEENS4_IJSJ_SH_NS5_ILi0EEEEEEEENS4_IJNS5_ILi64EEENS5_ILi16EEESP_EEEEELb1EEEEEvNT_6ParamsE,"aw",@nobits
	.sectionflags	@""
	.align	16
	.zero		1024


//--------------------- .nv.shared._ZN7cutlass13device_kernelIN5flash32FlashAttnBwdPostprocessConvertdQIN4cute5tupleIJNS3_1CILi64EEENS5_ILi192EEEEEENS_6half_tEfNS_4arch4Sm80ELi256ENS3_8TiledMMAINS3_8MMA_AtomIJNS3_28SM80_16x8x16_F32F16F16F32_TNEEEENS3_6LayoutINS4_IJNS5_ILi2EEENS5_ILi4EEENS5_ILi1EEEEEENS4_IJSJ_SH_NS5_ILi0EEEEEEEENS4_IJNS5_ILi32EEES6_NS5_ILi16EEEEEEEELb0EEEEEvNT_6ParamsE --------------------------
	.section	.nv.shared._ZN7cutlass13device_kernelIN5flash32FlashAttnBwdPostprocessConvertdQIN4cute5tupleIJNS3_1CILi64EEENS5_ILi192EEEEEENS_6half_tEfNS_4arch4Sm80ELi256ENS3_8TiledMMAINS3_8MMA_AtomIJNS3_28SM80_16x8x16_F32F16F16F32_TNEEEENS3_6LayoutINS4_IJNS5_ILi2EEENS5_ILi4EEENS5_ILi1EEEEEENS4_IJSJ_SH_NS5_ILi0EEEEEEEENS4_IJNS5_ILi32EEES6_NS5_ILi16EEEEEEEELb0EEEEEvNT_6ParamsE,"aw",@nobits
	.sectionflags	@""
	.align	16
	.zero		1024


//--------------------- .nv.shared._ZN7cutlass13device_kernelIN5flash19enable_sm80_to_sm89INS1_16FlashAttnBwdSm80INS1_25CollectiveMainloopBwdSm80ILi2ELi1EN4cute5tupleIJNS5_1CILi64EEENS7_ILi80EEENS7_ILi192EEEEEENS_6half_tEfNS_4arch4Sm80ELb1ELb0ELb1ELb1ELb1ELb0ELb1ELb0ELi2ELi4ELi2ELi2ELb0EEENS1_24CollectiveEpilogueBwdGQAISB_fSE_Li256ELb1ELb1EEENS1_25SingleTileBwdLPTSchedulerILb1ELi80ELb1EEEEEEEEEvNT_6ParamsE --------------------------
	.section	.nv.shared._ZN7cutlass13device_kernelIN5flash19enable_sm80_to_sm89INS1_16FlashAttnBwdSm80INS1_25CollectiveMainloopBwdSm80ILi2ELi1EN4cute5tupleIJNS5_1CILi64EEENS7_ILi80EEENS7_ILi192EEEEEENS_6half_tEfNS_4arch4Sm80ELb1ELb0ELb1ELb1ELb1ELb0ELb1ELb0ELi2ELi4ELi2ELi2ELb0EEENS1_24CollectiveEpilogueBwdGQAISB_fSE_Li256ELb1ELb1EEENS1_25SingleTileBwdLPTSchedulerILb1ELi80ELb1EEEEEEEEEvNT_6ParamsE,"aw",@nobits
	.sectionflags	@""
	.align	16
	.zero		1024


//--------------------- .nv.shared._ZN7cutlass13device_kernelIN5flash22FlashAttnBwdPreprocessIN4cute5tupleIJNS3_1CILi64EEENS5_ILi192EEEEEENS_6half_tEfNS_4arch4Sm80ELb1ELb1EEEEEvNT_6ParamsE --------------------------
	.section	.nv.shared._ZN7cutlass13device_kernelIN5flash22FlashAttnBwdPreprocessIN4cute5tupleIJNS3_1CILi64EEENS5_ILi192EEEEEENS_6half_tEfNS_4arch4Sm80ELb1ELb1EEEEEvNT_6ParamsE,"aw",@nobits
	.sectionflags	@""
	.align	16
	.zero		1024


//--------------------- .nv.constant0._ZN7cutlass13device_kernelIN5flash19enable_sm80_to_sm89INS1_16FlashAttnBwdSm80INS1_25CollectiveMainloopBwdSm80ILi1ELi1EN4cute5tupleIJNS5_1CILi64EEES8_NS7_ILi192EEEEEENS_6half_tEfNS_4arch4Sm80ELb0ELb0ELb1ELb0ELb0ELb0ELb0ELb0ELi2ELi2ELi2ELi2ELb1EEENS1_21CollectiveEpilogueBwdISA_SB_SD_Li256ELb0ELb0ELi4EEENS1_19SingleTileSchedulerILb0ELb0ELb0ELi64EEEEEEEEEvNT_6ParamsE --------------------------
	.section	.nv.constant0._ZN7cutlass13device_kernelIN5flash19enable_sm80_to_sm89INS1_16FlashAttnBwdSm80INS1_25CollectiveMainloopBwdSm80ILi1ELi1EN4cute5tupleIJNS5_1CILi64EEES8_NS7_ILi192EEEEEENS_6half_tEfNS_4arch4Sm80ELb0ELb0ELb1ELb0ELb0ELb0ELb0ELb0ELi2ELi2ELi2ELi2ELb1EEENS1_21CollectiveEpilogueBwdISA_SB_SD_Li256ELb0ELb0ELi4EEENS1_19SingleTileSchedulerILb0ELb0ELb0ELi64EEEEEEEEEvNT_6ParamsE,"a",@progbits
	.sectionflags	@""
	.align	4
.nv.constant0._ZN7cutlass13device_kernelIN5flash19enable_sm80_to_sm89INS1_16FlashAttnBwdSm80INS1_25CollectiveMainloopBwdSm80ILi1ELi1EN4cute5tupleIJNS5_1CILi64EEES8_NS7_ILi192EEEEEENS_6half_tEfNS_4arch4Sm80ELb0ELb0ELb1ELb0ELb0ELb0ELb0ELb0ELi2ELi2ELi2ELi2ELb1EEENS1_21CollectiveEpilogueBwdISA_SB_SD_Li256ELb0ELb0ELi4EEENS1_19SingleTileSchedulerILb0ELb0ELb0ELi64EEEEEEEEEvNT_6ParamsE:
	.zero		1152


//--------------------- .nv.constant0._ZN7cutlass13device_kernelIN5flash19enable_sm80_to_sm89INS1_16FlashAttnBwdSm80INS1_25CollectiveMainloopBwdSm80ILi1ELi1EN4cute5tupleIJNS5_1CILi64EEES8_NS7_ILi192EEEEEENS_6half_tEfNS_4arch4Sm80ELb0ELb0ELb1ELb0ELb1ELb0ELb0ELb0ELi2ELi2ELi2ELi2ELb1EEENS1_21CollectiveEpilogueBwdISA_SB_SD_Li256ELb0ELb0ELi4EEENS1_19SingleTileSchedulerILb0ELb0ELb0ELi64EEEEEEEEEvNT_6ParamsE --------------------------
	.section	.nv.constant0._ZN7cutlass13device_kernelIN5flash19enable_sm80_to_sm89INS1_16FlashAttnBwdSm80INS1_25CollectiveMainloopBwdSm80ILi1ELi1EN4cute5tupleIJNS5_1CILi64EEES8_NS7_ILi192EEEEEENS_6half_tEfNS_4arch4Sm80ELb0ELb0ELb1ELb0ELb1ELb0ELb0ELb0ELi2ELi2ELi2ELi2ELb1EEENS1_21CollectiveEpilogueBwdISA_SB_SD_Li256ELb0ELb0ELi4EEENS1_19SingleTileSchedulerILb0ELb0ELb0ELi64EEEEEEEEEvNT_6ParamsE,"a",@progbits
	.sectionflags	@""
	.align	4
.nv.constant0._ZN7cutlass13device_kernelIN5flash19enable_sm80_to_sm89INS1_16FlashAttnBwdSm80INS1_25CollectiveMainloopBwdSm80ILi1ELi1EN4cute5tupleIJNS5_1CILi64EEES8_NS7_ILi192EEEEEENS_6half_tEfNS_4arch4Sm80ELb0ELb0ELb1ELb0ELb1ELb0ELb0ELb0ELi2ELi2ELi2ELi2ELb1EEENS1_21CollectiveEpilogueBwdISA_SB_SD_Li256ELb0ELb0ELi4EEENS1_19SingleTileSchedulerILb0ELb0ELb0ELi64EEEEEEEEEvNT_6ParamsE:
	.zero		1152


//--------------------- .nv.constant0._ZN7cutlass13device_kernelIN5flash19enable_sm80_to_sm89INS1_16FlashAttnBwdSm80INS1_25CollectiveMainloopBwdSm80ILi1ELi1EN4cute5tupleIJNS5_1CILi64EEES8_NS7_ILi192EEEEEENS_6half_tEfNS_4arch4Sm80ELb0ELb0ELb1ELb0ELb0ELb0ELb0ELb0ELi2ELi2ELi2ELi2ELb1EEENS1_24CollectiveEpilogueBwdGQAISA_fSD_Li256ELb0ELb0EEENS1_19SingleTileSchedulerILb0ELb0ELb0ELi64EEEEEEEEEvNT_6ParamsE --------------------------
	.section	.nv.constant0._ZN7cutlass13device_kernelIN5flash19enable_sm80_to_sm89INS1_16FlashAttnBwdSm80INS1_25CollectiveMainloopBwdSm80ILi1ELi1EN4cute5tupleIJNS5_1CILi64EEES8_NS7_ILi192EEEEEENS_6half_tEfNS_4arch4Sm80ELb0ELb0ELb1ELb0ELb0ELb0ELb0ELb0ELi2ELi2ELi2ELi2ELb1EEENS1_24CollectiveEpilogueBwdGQAISA_fSD_Li256ELb0ELb0EEENS1_19SingleTileSchedulerILb0ELb0ELb0ELi64EEEEEEEEEvNT_6ParamsE,"a",@progbits
	.sectionflags	@""
	.align	4
.nv.constant0._ZN7cutlass13device_kernelIN5flash19enable_sm80_to_sm89INS1_16FlashAttnBwdSm80INS1_25CollectiveMainloopBwdSm80ILi1ELi1EN4cute5tupleIJNS5_1CILi64EEES8_NS7_ILi192EEEEEENS_6half_tEfNS_4arch4Sm80ELb0ELb0ELb1ELb0ELb0ELb0ELb0ELb0ELi2ELi2ELi2ELi2ELb1EEENS1_24CollectiveEpilogueBwdGQAISA_fSD_Li256ELb0ELb0EEENS1_19SingleTileSchedulerILb0ELb0ELb0ELi64EEEEEEEEEvNT_6ParamsE:
	.zero		1160


//--------------------- .nv.constant0._ZN7cutlass13device_kernelIN5flash19enable_sm80_to_sm89INS1_16FlashAttnBwdSm80INS1_25CollectiveMainloopBwdSm80ILi1ELi1EN4cute5tupleIJNS5_1CILi64EEES8_NS7_ILi192EEEEEENS_6half_tEfNS_4arch4Sm80ELb0ELb0ELb1ELb0ELb1ELb0ELb0ELb0ELi2ELi2ELi2ELi2ELb1EEENS1_24CollectiveEpilogueBwdGQAISA_fSD_Li256ELb0ELb1EEENS1_19SingleTileSchedulerILb0ELb0ELb0ELi64EEEEEEEEEvNT_6ParamsE --------------------------
	.section	.nv.constant0._ZN7cutlass13device_kernelIN5flash19enable_sm80_to_sm89INS1_16FlashAttnBwdSm80INS1_25CollectiveMainloopBwdSm80ILi1ELi1EN4cute5tupleIJNS5_1CILi64EEES8_NS7_ILi192EEEEEENS_6half_tEfNS_4arch4Sm80ELb0ELb0ELb1ELb0ELb1ELb0ELb0ELb0ELi2ELi2ELi2ELi2ELb1EEENS1_24CollectiveEpilogueBwdGQAISA_fSD_Li256ELb0ELb1EEENS1_19SingleTileSchedulerILb0ELb0ELb0ELi64EEEEEEEEEvNT_6ParamsE,"a",@progbits
	.sectionflags	@""
	.align	4
.nv.constant0._ZN7cutlass13device_kernelIN5flash19enable_sm80_to_sm89INS1_16FlashAttnBwdSm80INS1_25CollectiveMainloopBwdSm80ILi1ELi1EN4cute5tupleIJNS5_1CILi64EEES8_NS7_ILi192EEEEEENS_6half_tEfNS_4arch4Sm80ELb0ELb0ELb1ELb0ELb1ELb0ELb0ELb0ELi2ELi2ELi2ELi2ELb1EEENS1_24CollectiveEpilogueBwdGQAISA_fSD_Li256ELb0ELb1EEENS1_19SingleTileSchedulerILb0ELb0ELb0ELi64EEEEEEEEEvNT_6ParamsE:
	.zero		1160


//--------------------- .nv.constant0._ZN7cutlass13device_kernelIN5flash19enable_sm80_to_sm89INS1_16FlashAttnBwdSm80INS1_25CollectiveMainloopBwdSm80ILi1ELi1EN4cute5tupleIJNS5_1CILi64EEES8_NS7_ILi192EEEEEENS_6half_tEfNS_4arch4Sm80ELb0ELb0ELb1ELb1ELb0ELb0ELb0ELb0ELi2ELi2ELi2ELi2ELb1EEENS1_21CollectiveEpilogueBwdISA_SB_SD_Li256ELb1ELb0ELi4EEENS1_19SingleTileSchedulerILb1ELb0ELb0ELi64EEEEEEEEEvNT_6ParamsE --------------------------
	.section	.nv.constant0._ZN7cutlass13device_kernelIN5flash19enable_sm80_to_sm89INS1_16FlashAttnBwdSm80INS1_25CollectiveMainloopBwdSm80ILi1ELi1EN4cute5tupleIJNS5_1CILi64EEES8_NS7_ILi192EEEEEENS_6half_tEfNS_4arch4Sm80ELb0ELb0ELb1ELb1ELb0ELb0ELb0ELb0ELi2ELi2ELi2ELi2ELb1EEENS1_21CollectiveEpilogueBwdISA_SB_SD_Li256ELb1ELb0ELi4EEENS1_19SingleTileSchedulerILb1ELb0ELb0ELi64EEEEEEEEEvNT_6ParamsE,"a",@progbits
	.sectionflags	@""
	.align	4
.nv.constant0._ZN7cutlass13device_kernelIN5flash19enable_sm80_to_sm89INS1_16FlashAttnBwdSm80INS1_25CollectiveMainloopBwdSm80ILi1ELi1EN4cute5tupleIJNS5_1CILi64EEES8_NS7_ILi192EEEEEENS_6half_tEfNS_4arch4Sm80ELb0ELb0ELb1ELb1ELb0ELb0ELb0ELb0ELi2ELi2ELi2ELi2ELb1EEENS1_21CollectiveEpilogueBwdISA_SB_SD_Li256ELb1ELb0ELi4EEENS1_19SingleTileSchedulerILb1ELb0ELb0ELi64EEEEEEEEEvNT_6ParamsE:
	.zero		1152


//--------------------- .nv.constant0._ZN7cutlass13device_kernelIN5flash19enable_sm80_to_sm89INS1_16FlashAttnBwdSm80INS1_25CollectiveMainloopBwdSm80ILi1ELi1EN4cute5tupleIJNS5_1CILi64EEES8_NS7_ILi192EEEEEENS_6half_tEfNS_4arch4Sm80ELb0ELb0ELb1ELb1ELb1ELb0ELb0ELb0ELi2ELi2ELi2ELi2ELb1EEENS1_21CollectiveEpilogueBwdISA_SB_SD_Li256ELb1ELb0ELi4EEENS1_19SingleTileSchedulerILb1ELb0ELb0ELi64EEEEEEEEEvNT_6ParamsE --------------------------
	.section	.nv.constant0._ZN7cutlass13device_kernelIN5flash19enable_sm80_to_sm89INS1_16FlashAttnBwdSm80INS1_25CollectiveMainloopBwdSm80ILi1ELi1EN4cute5tupleIJNS5_1CILi64EEES8_NS7_ILi192EEEEEENS_6half_tEfNS_4arch4Sm80ELb0ELb0ELb1ELb1ELb1ELb0ELb0ELb0ELi2ELi2ELi2ELi2ELb1EEENS1_21CollectiveEpilogueBwdISA_SB_SD_Li256ELb1ELb0ELi4EEENS1_19SingleTileSchedulerILb1ELb0ELb0ELi64EEEEEEEEEvNT_6ParamsE,"a",@progbits
	.sectionflags	@""
	.align	4
.nv.constant0._ZN7cutlass13device_kernelIN5flash19enable_sm80_to_sm89INS1_16FlashAttnBwdSm80INS1_25CollectiveMainloopBwdSm80ILi1ELi1EN4cute5tupleIJNS5_1CILi64EEES8_NS7_ILi192EEEEEENS_6half_tEfNS_4arch4Sm80ELb0ELb0ELb1ELb1ELb1ELb0ELb0ELb0ELi2ELi2ELi2ELi2ELb1EEENS1_21CollectiveEpilogueBwdISA_SB_SD_Li256ELb1ELb0ELi4EEENS1_19SingleTileSchedulerILb1ELb0ELb0ELi64EEEEEEEEEvNT_6ParamsE:
	.zero		1152


//--------------------- .nv.constant0._ZN7cutlass13device_kernelIN5flash19enable_sm80_to_sm89INS1_16FlashAttnBwdSm80INS1_25CollectiveMainloopBwdSm80ILi1ELi1EN4cute5tupleIJNS5_1CILi64EEES8_NS7_ILi192EEEEEENS_6half_tEfNS_4arch4Sm80ELb0ELb0ELb1ELb1ELb0ELb0ELb0ELb0ELi2ELi2ELi2ELi2ELb1EEENS1_24CollectiveEpilogueBwdGQAISA_fSD_Li256ELb1ELb0EEENS1_19SingleTileSchedulerILb1ELb0ELb0ELi64EEEEEEEEEvNT_6ParamsE --------------------------
	.section	.nv.constant0._ZN7cutlass13device_kernelIN5flash19enable_sm80_to_sm89INS1_16FlashAttnBwdSm80INS1_25CollectiveMainloopBwdSm80ILi1ELi1EN4cute5tupleIJNS5_1CILi64EEES8_NS7_ILi192EEEEEENS_6half_tEfNS_4arch4Sm80ELb0ELb0ELb1ELb1ELb0ELb0ELb0ELb0ELi2ELi2ELi2ELi2ELb1EEENS1_24CollectiveEpilogueBwdGQAISA_fSD_Li256ELb1ELb0EEENS1_19SingleTileSchedulerILb1ELb0ELb0ELi64EEEEEEEEEvNT_6ParamsE,"a",@progbits
	.sectionflags	@""
	.align	4
.nv.constant0._ZN7cutlass13device_kernelIN5flash19enable_sm80_to_sm89INS1_16FlashAttnBwdSm80INS1_25CollectiveMainloopBwdSm80ILi1ELi1EN4cute5tupleIJNS5_1CILi64EEES8_NS7_ILi192EEEEEENS_6half_tEfNS_4arch4Sm80ELb0ELb0ELb1ELb1ELb0ELb0ELb0ELb0ELi2ELi2ELi2ELi2ELb1EEENS1_24CollectiveEpilogueBwdGQAISA_fSD_Li256ELb1ELb0EEENS1_19SingleTileSchedulerILb1ELb0ELb0ELi64EEEEEEEEEvNT_6ParamsE:
	.zero		1160


//--------------------- .nv.constant0._ZN7cutlass13device_kernelIN5flash19enable_sm80_to_sm89INS1_16FlashAttnBwdSm80INS1_25CollectiveMainloopBwdSm80ILi1ELi1EN4cute5tupleIJNS5_1CILi64EEES8_NS7_ILi192EEEEEENS_6half_tEfNS_4arch4Sm80ELb0ELb0ELb1ELb1ELb1ELb0ELb0ELb0ELi2ELi2ELi2ELi2ELb1EEENS1_24CollectiveEpilogueBwdGQAISA_fSD_Li256ELb1ELb1EEENS1_19SingleTileSchedulerILb1ELb0ELb0ELi64EEEEEEEEEvNT_6ParamsE --------------------------
	.section	.nv.constant0._ZN7cutlass13device_kernelIN5flash19enable_sm80_to_sm89INS1_16FlashAttnBwdSm80INS1_25CollectiveMainloopBwdSm80ILi1ELi1EN4cute5tupleIJNS5_1CILi64EEES8_NS7_ILi192EEEEEENS_6half_tEfNS_4arch4Sm80ELb0ELb0ELb1ELb1ELb1ELb0ELb0ELb0ELi2ELi2ELi2ELi2ELb1EEENS1_24CollectiveEpilogueBwdGQAISA_fSD_Li256ELb1ELb1EEENS1_19SingleTileSchedulerILb1ELb0ELb0ELi64EEEEEEEEEvNT_6ParamsE,"a",@progbits
	.sectionflags	@""
	.align	4
.nv.constant0._ZN7cutlass13device_kernelIN5flash19enable_sm80_to_sm89INS1_16FlashAttnBwdSm80INS1_25CollectiveMainloopBwdSm80ILi1ELi1EN4cute5tupleIJNS5_1CILi64EEES8_NS7_ILi192EEEEEENS_6half_tEfNS_4arch4Sm80ELb0ELb0ELb1ELb1ELb1ELb0ELb0ELb0ELi2ELi2ELi2ELi2ELb1EEENS1_24CollectiveEpilogueBwdGQAISA_fSD_Li256ELb1ELb1EEENS1_19SingleTileSchedulerILb1ELb0ELb0ELi64EEEEEEEEEvNT_6ParamsE:
	.zero		1160


//--------------------- .nv.constant0._ZN7cutlass13device_kernelIN5flash19enable_sm80_to_sm89INS1_16FlashAttnBwdSm80INS1_25CollectiveMainloopBwdSm80ILi1ELi1EN4cute5tupleIJNS5_1CILi64EEES8_NS7_ILi192EEEEEENS_6half_tEfNS_4arch4Sm80ELb0ELb1ELb1ELb0ELb0ELb0ELb0ELb0ELi2ELi2ELi2ELi2ELb1EEENS1_21CollectiveEpilogueBwdISA_SB_SD_Li256ELb0ELb0ELi4EEENS1_19SingleTileSchedulerILb0ELb0ELb0ELi64EEEEEEEEEvNT_6ParamsE --------------------------
	.section	.nv.constant0._ZN7cutlass13device_kernelIN5flash19enable_sm80_to_sm89INS1_16FlashAttnBwdSm80INS1_25CollectiveMainloopBwdSm80ILi1ELi1EN4cute5tupleIJNS5_1CILi64EEES8_NS7_ILi192EEEEEENS_6half_tEfNS_4arch4Sm80ELb0ELb1ELb1ELb0ELb0ELb0ELb0ELb0ELi2ELi2ELi2ELi2ELb1EEENS1_21CollectiveEpilogueBwdISA_SB_SD_Li256ELb0ELb0ELi4EEENS1_19SingleTileSchedulerILb0ELb0ELb0ELi64EEEEEEEEEvNT_6ParamsE,"a",@progbits
	.sectionflags	@""
	.align	4
.nv.constant0._ZN7cutlass13device_kernelIN5flash19enable_sm80_to_sm89INS1_16FlashAttnBwdSm80INS1_25CollectiveMainloopBwdSm80ILi1ELi1EN4cute5tupleIJNS5_1CILi64EEES8_NS7_ILi192EEEEEENS_6half_tEfNS_4arch4Sm80ELb0ELb1ELb1ELb0ELb0ELb0ELb0ELb0ELi2ELi2ELi2ELi2ELb1EEENS1_21CollectiveEpilogueBwdISA_SB_SD_Li256ELb0ELb0ELi4EEENS1_19SingleTileSchedulerILb0ELb0ELb0ELi64EEEEEEEEEvNT_6ParamsE:
	.zero		1152


//--------------------- .nv.constant0._ZN7cutlass13device_kernelIN5flash19enable_sm80_to_sm89INS1_16FlashAttnBwdSm80INS1_25CollectiveMainloopBwdSm80ILi1ELi1EN4cute5tupleIJNS5_1CILi64EEES8_NS7_ILi192EEEEEENS_6half_tEfNS_4arch4Sm80ELb0ELb1ELb1ELb0ELb1ELb0ELb0ELb0ELi2ELi2ELi2ELi2ELb1EEENS1_21CollectiveEpilogueBwdISA_SB_SD_Li256ELb0ELb0ELi4EEENS1_19SingleTileSchedulerILb0ELb0ELb0ELi64EEEEEEEEEvNT_6ParamsE --------------------------
	.section	.nv.constant0._ZN7cutlass13device_kernelIN5flash19enable_sm80_to_sm89INS1_16FlashAttnBwdSm80INS1_25CollectiveMainloopBwdSm80ILi1ELi1EN4cute5tupleIJNS5_1CILi64EEES8_NS7_ILi192EEEEEENS_6half_tEfNS_4arch4Sm80ELb0ELb1ELb1ELb0ELb1ELb0ELb0ELb0ELi2ELi2ELi2ELi2ELb1EEENS1_21CollectiveEpilogueBwdISA_SB_SD_Li256ELb0ELb0ELi4EEENS1_19SingleTileSchedulerILb0ELb0ELb0ELi64EEEEEEEEEvNT_6ParamsE,"a",@progbits
	.sectionflags	@""
	.align	4
.nv.constant0._ZN7cutlass13device_kernelIN5flash19enable_sm80_to_sm89INS1_16FlashAttnBwdSm80INS1_25CollectiveMainloopBwdSm80ILi1ELi1EN4cute5tupleIJNS5_1CILi64EEES8_NS7_ILi192EEEEEENS_6half_tEfNS_4arch4Sm80ELb0ELb1ELb1ELb0ELb1ELb0ELb0ELb0ELi2ELi2ELi2ELi2ELb1EEENS1_21CollectiveEpilogueBwdISA_SB_SD_Li256ELb0ELb0ELi4EEENS1_19SingleTileSchedulerILb0ELb0ELb0ELi64EEEEEEEEEvNT_6ParamsE:
	.zero		1152


//--------------------- .nv.constant0._ZN7cutlass13device_kernelIN5flash19enable_sm80_to_sm89INS1_16FlashAttnBwdSm80INS1_25CollectiveMainloopBwdSm80ILi1ELi1EN4cute5tupleIJNS5_1CILi64EEES8_NS7_ILi192EEEEEENS_6half_tEfNS_4arch4Sm80ELb0ELb1ELb1ELb0ELb0ELb0ELb0ELb0ELi2ELi2ELi2ELi2ELb1EEENS1_24CollectiveEpilogueBwdGQAISA_fSD_Li256ELb0ELb0EEENS1_19SingleTileSchedulerILb0ELb0ELb0ELi64EEEEEEEEEvNT_6ParamsE --------------------------
	.section	.nv.constant0._ZN7cutlass13device_kernelIN5flash19enable_sm80_to_sm89INS1_16FlashAttnBwdSm80INS1_25CollectiveMainloopBwdSm80ILi1ELi1EN4cute5tupleIJNS5_1CILi64EEES8_NS7_ILi192EEEEEENS_6half_tEfNS_4arch4Sm80ELb0ELb1ELb1ELb0ELb0ELb0ELb0ELb0ELi2ELi2ELi2ELi2ELb1EEENS1_24CollectiveEpilogueBwdGQAISA_fSD_Li256ELb0ELb0EEENS1_19SingleTileSchedulerILb0ELb0ELb0ELi64EEEEEEEEEvNT_6ParamsE,"a",@progbits
	.sectionflags	@""
	.align	4
.nv.constant0._ZN7cutlass13device_kernelIN5flash19enable_sm80_to_sm89INS1_16FlashAttnBwdSm80INS1_25CollectiveMainloopBwdSm80ILi1ELi1EN4cute5tupleIJNS5_1CILi64EEES8_NS7_ILi192EEEEEENS_6half_tEfNS_4arch4Sm80ELb0ELb1ELb1ELb0ELb0ELb0ELb0ELb0ELi2ELi2ELi2ELi2ELb1EEENS1_24CollectiveEpilogueBwdGQAISA_fSD_Li256ELb0ELb0EEENS1_19SingleTileSchedulerILb0ELb0ELb0ELi64EEEEEEEEEvNT_6ParamsE:
	.zero		1160


//--------------------- .nv.constant0._ZN7cutlass13device_kernelIN5flash19enable_sm80_to_sm89INS1_16FlashAttnBwdSm80INS1_25CollectiveMainloopBwdSm80ILi1ELi1EN4cute5tupleIJNS5_1CILi64EEES8_NS7_ILi192EEEEEENS_6half_tEfNS_4arch4Sm80ELb0ELb1ELb1ELb0ELb1ELb0ELb0ELb0ELi2ELi2ELi2ELi2ELb1EEENS1_24CollectiveEpilogueBwdGQAISA_fSD_Li256ELb0ELb1EEENS1_19SingleTileSchedulerILb0ELb0ELb0ELi64EEEEEEEEEvNT_6ParamsE --------------------------
	.section	.nv.constant0._ZN7cutlass13device_kernelIN5flash19enable_sm80_to_sm89INS1_16FlashAttnBwdSm80INS1_25CollectiveMainloopBwdSm80ILi1ELi1EN4cute5tupleIJNS5_1CILi64EEES8_NS7_ILi192EEEEEENS_6half_tEfNS_4arch4Sm80ELb0ELb1ELb1ELb0ELb1ELb0ELb0ELb0ELi2ELi2ELi2ELi2ELb1EEENS1_24CollectiveEpilogueBwdGQAISA_fSD_Li256ELb0ELb1EEENS1_19SingleTileSchedulerILb0ELb0ELb0ELi64EEEEEEEEEvNT_6ParamsE,"a",@progbits
	.sectionflags	@""
	.align	4
.nv.constant0._ZN7cutlass13device_kernelIN5flash19enable_sm80_to_sm89INS1_16FlashAttnBwdSm80INS1_25CollectiveMainloopBwdSm80ILi1ELi1EN4cute5tupleIJNS5_1CILi64EEES8_NS7_ILi192EEEEEENS_6half_tEfNS_4arch4Sm80ELb0ELb1ELb1ELb0ELb1ELb0ELb0ELb0ELi2ELi2ELi2ELi2ELb1EEENS1_24CollectiveEpilogueBwdGQAISA_fSD_Li256ELb0ELb1EEENS1_19SingleTileSchedulerILb0ELb0ELb0ELi64EEEEEEEEEvNT_6ParamsE:
	.zero		1160


//--------------------- .nv.constant0._ZN7cutlass13device_kernelIN5flash19enable_sm80_to_sm89INS1_16FlashAttnBwdSm80INS1_25CollectiveMainloopBwdSm80ILi1ELi1EN4cute5tupleIJNS5_1CILi64EEES8_NS7_ILi192EEEEEENS_6half_tEfNS_4arch4Sm80ELb0ELb1ELb1ELb1ELb0ELb0ELb0ELb0ELi2ELi2ELi2ELi2ELb1EEENS1_21CollectiveEpilogueBwdISA_SB_SD_Li256ELb1ELb0ELi4EEENS1_19SingleTileSchedulerILb1ELb0ELb0ELi64EEEEEEEEEvNT_6ParamsE --------------------------
	.section	.nv.constant0._ZN7cutlass13device_kernelIN5flash19enable_sm80_to_sm89INS1_16FlashAttnBwdSm80INS1_25CollectiveMainloopBwdSm80ILi1ELi1EN4cute5tupleIJNS5_1CILi64EEES8_NS7_ILi192EEEEEENS_6half_tEfNS_4arch4Sm80ELb0ELb1ELb1ELb1ELb0ELb0ELb0ELb0ELi2ELi2ELi2ELi2ELb1EEENS1_21CollectiveEpilogueBwdISA_SB_SD_Li256ELb1ELb0ELi4EEENS1_19SingleTileSchedulerILb1ELb0ELb0ELi64EEEEEEEEEvNT_6ParamsE,"a",@progbits
	.sectionflags	@""
	.align	4
.nv.constant0._ZN7cutlass13device_kernelIN5flash19enable_sm80_to_sm89INS1_16FlashAttnBwdSm80INS1_25CollectiveMainloopBwdSm80ILi1ELi1EN4cute5tupleIJNS5_1CILi64EEES8_NS7_ILi192EEEEEENS_6half_tEfNS_4arch4Sm80ELb0ELb1ELb1ELb1ELb0ELb0ELb0ELb0ELi2ELi2ELi2ELi2ELb1EEENS1_21CollectiveEpilogueBwdISA_SB_SD_Li256ELb1ELb0ELi4EEENS1_19SingleTileSchedulerILb1ELb0ELb0ELi64EEEEEEEEEvNT_6ParamsE:
	.zero		1152


//--------------------- .nv.constant0._ZN7cutlass13device_kernelIN5flash19enable_sm80_to_sm89INS1_16FlashAttnBwdSm80INS1_25CollectiveMainloopBwdSm80ILi1ELi1EN4cute5tupleIJNS5_1CILi64EEES8_NS7_ILi192EEEEEENS_6half_tEfNS_4arch4Sm80ELb0ELb1ELb1ELb1ELb1ELb0ELb0ELb0ELi2ELi2ELi2ELi2ELb1EEENS1_21CollectiveEpilogueBwdISA_SB_SD_Li256ELb1ELb0ELi4EEENS1_19SingleTileSchedulerILb1ELb0ELb0ELi64EEEEEEEEEvNT_6ParamsE --------------------------
	.section	.nv.constant0._ZN7cutlass13device_kernelIN5flash19enable_sm80_to_sm89INS1_16FlashAttnBwdSm80INS1_25CollectiveMainloopBwdSm80ILi1ELi1EN4cute5tupleIJNS5_1CILi64EEES8_NS7_ILi192EEEEEENS_6half_tEfNS_4arch4Sm80ELb0ELb1ELb1ELb1ELb1ELb0ELb0ELb0ELi2ELi2ELi2ELi2ELb1EEENS1_21CollectiveEpilogueBwdISA_SB_SD_Li256ELb1ELb0ELi4EEENS1_19SingleTileSchedulerILb1ELb0ELb0ELi64EEEEEEEEEvNT_6ParamsE,"a",@progbits
	.sectionflags	@""
	.align	4
.nv.constant0._ZN7cutlass13device_kernelIN5flash19enable_sm80_to_sm89INS1_16FlashAttnBwdSm80INS1_25CollectiveMainloopBwdSm80ILi1ELi1EN4cute5tupleIJNS5_1CILi64EEES8_NS7_ILi192EEEEEENS_6half_tEfNS_4arch4Sm80ELb0ELb1ELb1ELb1ELb1ELb0ELb0ELb0ELi2ELi2ELi2ELi2ELb1EEENS1_21CollectiveEpilogueBwdISA_SB_SD_Li256ELb1ELb0ELi4EEENS1_19SingleTileSchedulerILb1ELb0ELb0ELi64EEEEEEEEEvNT_6ParamsE:
	.zero		1152


//--------------------- .nv.constant0._ZN7cutlass13device_kernelIN5flash19enable_sm80_to_sm89INS1_16FlashAttnBwdSm80INS1_25CollectiveMainloopBwdSm80ILi1ELi1EN4cute5tupleIJNS5_1CILi64EEES8_NS7_ILi192EEEEEENS_6half_tEfNS_4arch4Sm80ELb0ELb1ELb1ELb1ELb0ELb0ELb0ELb0ELi2ELi2ELi2ELi2ELb1EEENS1_24CollectiveEpilogueBwdGQAISA_fSD_Li256ELb1ELb0EEENS1_19SingleTileSchedulerILb1ELb0ELb0ELi64EEEEEEEEEvNT_6ParamsE --------------------------
	.section	.nv.constant0._ZN7cutlass13device_kernelIN5flash19enable_sm80_to_sm89INS1_16FlashAttnBwdSm80INS1_25CollectiveMainloopBwdSm80ILi1ELi1EN4cute5tupleIJNS5_1CILi64EEES8_NS7_ILi192EEEEEENS_6half_tEfNS_4arch4Sm80ELb0ELb1ELb1ELb1ELb0ELb0ELb0ELb0ELi2ELi2ELi2ELi2ELb1EEENS1_24CollectiveEpilogueBwdGQAISA_fSD_Li256ELb1ELb0EEENS1_19SingleTileSchedulerILb1ELb0ELb0ELi64EEEEEEEEEvNT_6ParamsE,"a",@progbits
	.sectionflags	@""
	.align	4
.nv.constant0._ZN7cutlass13device_kernelIN5flash19enable_sm80_to_sm89INS1_16FlashAttnBwdSm80INS1_25CollectiveMainloopBwdSm80ILi1ELi1EN4cute5tupleIJNS5_1CILi64EEES8_NS7_ILi192EEEEEENS_6half_tEfNS_4arch4Sm80ELb0ELb1ELb1ELb1ELb0ELb0ELb0ELb0ELi2ELi2ELi2ELi2ELb1EEENS1_24CollectiveEpilogueBwdGQAISA_fSD_Li256ELb1ELb0EEENS1_19SingleTileSchedulerILb1ELb0ELb0ELi64EEEEEEEEEvNT_6ParamsE:
	.zero		1160


//--------------------- .nv.constant0._ZN7cutlass13device_kernelIN5flash19enable_sm80_to_sm89INS1_16FlashAttnBwdSm80INS1_25CollectiveMainloopBwdSm80ILi1ELi1EN4cute5tupleIJNS5_1CILi64EEES8_NS7_ILi192EEEEEENS_6half_tEfNS_4arch4Sm80ELb0ELb1ELb1ELb1ELb1ELb0ELb0ELb0ELi2ELi2ELi2ELi2ELb1EEENS1_24CollectiveEpilogueBwdGQAISA_fSD_Li256ELb1ELb1EEENS1_19SingleTileSchedulerILb1ELb0ELb0ELi64EEEEEEEEEvNT_6ParamsE --------------------------
	.section	.nv.constant0._ZN7cutlass13device_kernelIN5flash19enable_sm80_to_sm89INS1_16FlashAttnBwdSm80INS1_25CollectiveMainloopBwdSm80ILi1ELi1EN4cute5tupleIJNS5_1CILi64EEES8_NS7_ILi192EEEEEENS_6half_tEfNS_4arch4Sm80ELb0ELb1ELb1ELb1ELb1ELb0ELb0ELb0ELi2ELi2ELi2ELi2ELb1EEENS1_24CollectiveEpilogueBwdGQAISA_fSD_Li256ELb1ELb1EEENS1_19SingleTileSchedulerILb1ELb0ELb0ELi64EEEEEEEEEvNT_6ParamsE,"a",@progbits
	.sectionflags	@""
	.align	4
.nv.constant0._ZN7cutlass13device_kernelIN5flash19enable_sm80_to_sm89INS1_16FlashAttnBwdSm80INS1_25CollectiveMainloopBwdSm80ILi1ELi1EN4cute5tupleIJNS5_1CILi64EEES8_NS7_ILi192EEEEEENS_6half_tEfNS_4arch4Sm80ELb0ELb1ELb1ELb1ELb1ELb0ELb0ELb0ELi2ELi2ELi2ELi2ELb1EEENS1_24CollectiveEpilogueBwdGQAISA_fSD_Li256ELb1ELb1EEENS1_19SingleTileSchedulerILb1ELb0ELb0ELi64EEEEEEEEEvNT_6ParamsE:
	.zero		1160


//--------------------- .nv.constant0._ZN7cutlass13device_kernelIN5flash19enable_sm80_to_sm89INS1_16FlashAttnBwdSm80INS1_25CollectiveMainloopBwdSm80ILi1ELi1EN4cute5tupleIJNS5_1CILi64EEES8_NS7_ILi192EEEEEENS_6half_tEfNS_4arch4Sm80ELb1ELb0ELb1ELb0ELb0ELb0ELb0ELb0ELi2ELi2ELi2ELi2ELb1EEENS1_21CollectiveEpilogueBwdISA_SB_SD_Li256ELb0ELb0ELi4EEENS1_25SingleTileBwdLPTSchedulerILb0ELi64ELb0EEEEEEEEEvNT_6ParamsE --------------------------
	.section	.nv.constant0._ZN7cutlass13device_kernelIN5flash19enable_sm80_to_sm89INS1_16FlashAttnBwdSm80INS1_25CollectiveMainloopBwdSm80ILi1ELi1EN4cute5tupleIJNS5_1CILi64EEES8_NS7_ILi192EEEEEENS_6half_tEfNS_4arch4Sm80ELb1ELb0ELb1ELb0ELb0ELb0ELb0ELb0ELi2ELi2ELi2ELi2ELb1EEENS1_21CollectiveEpilogueBwdISA_SB_SD_Li256ELb0ELb0ELi4EEENS1_25SingleTileBwdLPTSchedulerILb0ELi64ELb0EEEEEEEEEvNT_6ParamsE,"a",@progbits
	.sectionflags	@""
	.align	4
.nv.constant0._ZN7cutlass13device_kernelIN5flash19enable_sm80_to_sm89INS1_16FlashAttnBwdSm80INS1_25CollectiveMainloopBwdSm80ILi1ELi1EN4cute5tupleIJNS5_1CILi64EEES8_NS7_ILi192EEEEEENS_6half_tEfNS_4arch4Sm80ELb1ELb0ELb1ELb0ELb0ELb0ELb0ELb0ELi2ELi2ELi2ELi2ELb1EEENS1_21CollectiveEpilogueBwdISA_SB_SD_Li256ELb0ELb0ELi4EEENS1_25SingleTileBwdLPTSchedulerILb0ELi64ELb0EEEEEEEEEvNT_6ParamsE:
	.zero		1176


//--------------------- .nv.constant0._ZN7cutlass13device_kernelIN5flash19enable_sm80_to_sm89INS1_16FlashAttnBwdSm80INS1_25CollectiveMainloopBwdSm80ILi1ELi1EN4cute5tupleIJNS5_1CILi64EEES8_NS7_ILi192EEEEEENS_6half_tEfNS_4arch4Sm80ELb1ELb0ELb1ELb0ELb1ELb0ELb0ELb0ELi2ELi2ELi2ELi2ELb1EEENS1_21CollectiveEpilogueBwdISA_SB_SD_Li256ELb0ELb0ELi4EEENS1_25SingleTileBwdLPTSchedulerILb0ELi64ELb1EEEEEEEEEvNT_6ParamsE --------------------------
	.section	.nv.constant0._ZN7cutlass13device_kernelIN5flash19enable_sm80_to_sm89INS1_16FlashAttnBwdSm80INS1_25CollectiveMainloopBwdSm80ILi1ELi1EN4cute5tupleIJNS5_1CILi64EEES8_NS7_ILi192EEEEEENS_6half_tEfNS_4arch4Sm80ELb1ELb0ELb1ELb0ELb1ELb0ELb0ELb0ELi2ELi2ELi2ELi2ELb1EEENS1_21CollectiveEpilogueBwdISA_SB_SD_Li256ELb0ELb0ELi4EEENS1_25SingleTileBwdLPTSchedulerILb0ELi64ELb1EEEEEEEEEvNT_6ParamsE,"a",@progbits
	.sectionflags	@""
	.align	4
.nv.constant0._ZN7cutlass13device_kernelIN5flash19enable_sm80_to_sm89INS1_16FlashAttnBwdSm80INS1_25CollectiveMainloopBwdSm80ILi1ELi1EN4cute5tupleIJNS5_1CILi64EEES8_NS7_ILi192EEEEEENS_6half_tEfNS_4arch4Sm80ELb1ELb0ELb1ELb0ELb1ELb0ELb0ELb0ELi2ELi2ELi2ELi2ELb1EEENS1_21CollectiveEpilogueBwdISA_SB_SD_Li256ELb0ELb0ELi4EEENS1_25SingleTileBwdLPTSchedulerILb0ELi64ELb1EEEEEEEEEvNT_6ParamsE:
	.zero		1176


//--------------------- .nv.constant0._ZN7cutlass13device_kernelIN5flash19enable_sm80_to_sm89INS1_16FlashAttnBwdSm80INS1_25CollectiveMainloopBwdSm80ILi1ELi1EN4cute5tupleIJNS5_1CILi64EEES8_NS7_ILi192EEEEEENS_6half_tEfNS_4arch4Sm80ELb1ELb0ELb1ELb0ELb0ELb0ELb0ELb0ELi2ELi2ELi2ELi2ELb1EEENS1_24CollectiveEpilogueBwdGQAISA_fSD_Li256ELb0ELb0EEENS1_25SingleTileBwdLPTSchedulerILb0ELi64ELb0EEEEEEEEEvNT_6ParamsE --------------------------
	.section	.nv.constant0._ZN7cutlass13device_kernelIN5flash19enable_sm80_to_sm89INS1_16FlashAttnBwdSm80INS1_25CollectiveMainloopBwdSm80ILi1ELi1EN4cute5tupleIJNS5_1CILi64EEES8_NS7_ILi192EEEEEENS_6half_tEfNS_4arch4Sm80ELb1ELb0ELb1ELb0ELb0ELb0ELb0ELb0ELi2ELi2ELi2ELi2ELb1EEENS1_24CollectiveEpilogueBwdGQAISA_fSD_Li256ELb0ELb0EEENS1_25SingleTileBwdLPTSchedulerILb0ELi64ELb0EEEEEEEEEvNT_6ParamsE,"a",@progbits
	.sectionflags	@""
	.align	4
.nv.constant0._ZN7cutlass13device_kernelIN5flash19enable_sm80_to_sm89INS1_16FlashAttnBwdSm80INS1_25CollectiveMainloopBwdSm80ILi1ELi1EN4cute5tupleIJNS5_1CILi64EEES8_NS7_ILi192EEEEEENS_6half_tEfNS_4arch4Sm80ELb1ELb0ELb1ELb0ELb0ELb0ELb0ELb0ELi2ELi2ELi2ELi2ELb1EEENS1_24CollectiveEpilogueBwdGQAISA_fSD_Li256ELb0ELb0EEENS1_25SingleTileBwdLPTSchedulerILb0ELi64ELb0EEEEEEEEEvNT_6ParamsE:
	.zero		1184


//--------------------- .nv.constant0._ZN7cutlass13device_kernelIN5flash19enable_sm80_to_sm89INS1_16FlashAttnBwdSm80INS1_25CollectiveMainloopBwdSm80ILi1ELi1EN4cute5tupleIJNS5_1CILi64EEES8_NS7_ILi192EEEEEENS_6half_tEfNS_4arch4Sm80ELb1ELb0ELb1ELb0ELb1ELb0ELb0ELb0ELi2ELi2ELi2ELi2ELb1EEENS1_24CollectiveEpilogueBwdGQAISA_fSD_Li256ELb0ELb1EEENS1_25SingleTileBwdLPTSchedulerILb0ELi64ELb1EEEEEEEEEvNT_6ParamsE --------------------------
	.section	.nv.constant0._ZN7cutlass13device_kernelIN5flash19enable_sm80_to_sm89INS1_16FlashAttnBwdSm80INS1_25CollectiveMainloopBwdSm80ILi1ELi1EN4cute5tupleIJNS5_1CILi64EEES8_NS7_ILi192EEEEEENS_6half_tEfNS_4arch4Sm80ELb1ELb0ELb1ELb0ELb1ELb0ELb0ELb0ELi2ELi2ELi2ELi2ELb1EEENS1_24CollectiveEpilogueBwdGQAISA_fSD_Li256ELb0ELb1EEENS1_25SingleTileBwdLPTSchedulerILb0ELi64ELb1EEEEEEEEEvNT_6ParamsE,"a",@progbits
	.sectionflags	@""
	.align	4
.nv.constant0._ZN7cutlass13device_kernelIN5flash19enable_sm80_to_sm89INS1_16FlashAttnBwdSm80INS1_25CollectiveMainloopBwdSm80ILi1ELi1EN4cute5tupleIJNS5_1CILi64EEES8_NS7_ILi192EEEEEENS_6half_tEfNS_4arch4Sm80ELb1ELb0ELb1ELb0ELb1ELb0ELb0ELb0ELi2ELi2ELi2ELi2ELb1EEENS1_24CollectiveEpilogueBwdGQAISA_fSD_Li256ELb0ELb1EEENS1_25SingleTileBwdLPTSchedulerILb0ELi64ELb1EEEEEEEEEvNT_6ParamsE:
	.zero		1184


//--------------------- .nv.constant0._ZN7cutlass13device_kernelIN5flash19enable_sm80_to_sm89INS1_16FlashAttnBwdSm80INS1_25CollectiveMainloopBwdSm80ILi1ELi1EN4cute5tupleIJNS5_1CILi64EEES8_NS7_ILi192EEEEEENS_6half_tEfNS_4arch4Sm80ELb1ELb0ELb1ELb1ELb0ELb0ELb0ELb0ELi2ELi2ELi2ELi2ELb1EEENS1_21CollectiveEpilogueBwdISA_SB_SD_Li256ELb1ELb0ELi4EEENS1_25SingleTileBwdLPTSchedulerILb1ELi64ELb0EEEEEEEEEvNT_6ParamsE --------------------------
	.section	.nv.constant0._ZN7cutlass13device_kernelIN5flash19enable_sm80_to_sm89INS1_16FlashAttnBwdSm80INS1_25CollectiveMainloopBwdSm80ILi1ELi1EN4cute5tupleIJNS5_1CILi64EEES8_NS7_ILi192EEEEEENS_6half_tEfNS_4arch4Sm80ELb1ELb0ELb1ELb1ELb0ELb0ELb0ELb0ELi2ELi2ELi2ELi2ELb1EEENS1_21CollectiveEpilogueBwdISA_SB_SD_Li256ELb1ELb0ELi4EEENS1_25SingleTileBwdLPTSchedulerILb1ELi64ELb0EEEEEEEEEvNT_6ParamsE,"a",@progbits
	.sectionflags	@""
	.align	4
.nv.constant0._ZN7cutlass13device_kernelIN5flash19enable_sm80_to_sm89INS1_16FlashAttnBwdSm80INS1_25CollectiveMainloopBwdSm80ILi1ELi1EN4cute5tupleIJNS5_1CILi64EEES8_NS7_ILi192EEEEEENS_6half_tEfNS_4arch4Sm80ELb1ELb0ELb1ELb1ELb0ELb0ELb0ELb0ELi2ELi2ELi2ELi2ELb1EEENS1_21CollectiveEpilogueBwdISA_SB_SD_Li256ELb1ELb0ELi4EEENS1_25SingleTileBwdLPTSchedulerILb1ELi64ELb0EEEEEEEEEvNT_6ParamsE:
	.zero		1176


//--------------------- .nv.constant0._ZN7cutlass13device_kernelIN5flash19enable_sm80_to_sm89INS1_16FlashAttnBwdSm80INS1_25CollectiveMainloopBwdSm80ILi1ELi1EN4cute5tupleIJNS5_1CILi64EEES8_NS7_ILi192EEEEEENS_6half_tEfNS_4arch4Sm80ELb1ELb0ELb1ELb1ELb1ELb0ELb0ELb0ELi2ELi2ELi2ELi2ELb1EEENS1_21CollectiveEpilogueBwdISA_SB_SD_Li256ELb1ELb0ELi4EEENS1_25SingleTileBwdLPTSchedulerILb1ELi64ELb1EEEEEEEEEvNT_6ParamsE --------------------------
	.section	.nv.constant0._ZN7cutlass13device_kernelIN5flash19enable_sm80_to_sm89INS1_16FlashAttnBwdSm80INS1_25CollectiveMainloopBwdSm80ILi1ELi1EN4cute5tupleIJNS5_1CILi64EEES8_NS7_ILi192EEEEEENS_6half_tEfNS_4arch4Sm80ELb1ELb0ELb1ELb1ELb1ELb0ELb0ELb0ELi2ELi2ELi2ELi2ELb1EEENS1_21CollectiveEpilogueBwdISA_SB_SD_Li256ELb1ELb0ELi4EEENS1_25SingleTileBwdLPTSchedulerILb1ELi64ELb1EEEEEEEEEvNT_6ParamsE,"a",@progbits
	.sectionflags	@""
	.align	4
.nv.constant0._ZN7cutlass13device_kernelIN5flash19enable_sm80_to_sm89INS1_16FlashAttnBwdSm80INS1_25CollectiveMainloopBwdSm80ILi1ELi1EN4cute5tupleIJNS5_1CILi64EEES8_NS7_ILi192EEEEEENS_6half_tEfNS_4arch4Sm80ELb1ELb0ELb1ELb1ELb1ELb0ELb0ELb0ELi2ELi2ELi2ELi2ELb1EEENS1_21CollectiveEpilogueBwdISA_SB_SD_Li256ELb1ELb0ELi4EEENS1_25SingleTileBwdLPTSchedulerILb1ELi64ELb1EEEEEEEEEvNT_6ParamsE:
	.zero		1176


//--------------------- .nv.constant0._ZN7cutlass13device_kernelIN5flash19enable_sm80_to_sm89INS1_16FlashAttnBwdSm80INS1_25CollectiveMainloopBwdSm80ILi1ELi1EN4cute5tupleIJNS5_1CILi64EEES8_NS7_ILi192EEEEEENS_6half_tEfNS_4arch4Sm80ELb1ELb0ELb1ELb1ELb0ELb0ELb0ELb0ELi2ELi2ELi2ELi2ELb1EEENS1_24CollectiveEpilogueBwdGQAISA_fSD_Li256ELb1ELb0EEENS1_25SingleTileBwdLPTSchedulerILb1ELi64ELb0EEEEEEEEEvNT_6ParamsE --------------------------
	.section	.nv.constant0._ZN7cutlass13device_kernelIN5flash19enable_sm80_to_sm89INS1_16FlashAttnBwdSm80INS1_25CollectiveMainloopBwdSm80ILi1ELi1EN4cute5tupleIJNS5_1CILi64EEES8_NS7_ILi192EEEEEENS_6half_tEfNS_4arch4Sm80ELb1ELb0ELb1ELb1ELb0ELb0ELb0ELb0ELi2ELi2ELi2ELi2ELb1EEENS1_24CollectiveEpilogueBwdGQAISA_fSD_Li256ELb1ELb0EEENS1_25SingleTileBwdLPTSchedulerILb1ELi64ELb0EEEEEEEEEvNT_6ParamsE,"a",@progbits
	.sectionflags	@""
	.align	4
.nv.constant0._ZN7cutlass13device_kernelIN5flash19enable_sm80_to_sm89INS1_16FlashAttnBwdSm80INS1_25CollectiveMainloopBwdSm80ILi1ELi1EN4cute5tupleIJNS5_1CILi64EEES8_NS7_ILi192EEEEEENS_6half_tEfNS_4arch4Sm80ELb1ELb0ELb1ELb1ELb0ELb0ELb0ELb0ELi2ELi2ELi2ELi2ELb1EEENS1_24CollectiveEpilogueBwdGQAISA_fSD_Li256ELb1ELb0EEENS1_25SingleTileBwdLPTSchedulerILb1ELi64ELb0EEEEEEEEEvNT_6ParamsE:
	.zero		1184


//--------------------- .nv.constant0._ZN7cutlass13device_kernelIN5flash19enable_sm80_to_sm89INS1_16FlashAttnBwdSm80INS1_25CollectiveMainloopBwdSm80ILi1ELi1EN4cute5tupleIJNS5_1CILi64EEES8_NS7_ILi192EEEEEENS_6half_tEfNS_4arch4Sm80ELb1ELb0ELb1ELb1ELb1ELb0ELb0ELb0ELi2ELi2ELi2ELi2ELb1EEENS1_24CollectiveEpilogueBwdGQAISA_fSD_Li256ELb1ELb1EEENS1_25SingleTileBwdLPTSchedulerILb1ELi64ELb1EEEEEEEEEvNT_6ParamsE --------------------------
	.section	.nv.constant0._ZN7cutlass13device_kernelIN5flash19enable_sm80_to_sm89INS1_16FlashAttnBwdSm80INS1_25CollectiveMainloopBwdSm80ILi1ELi1EN4cute5tupleIJNS5_1CILi64EEES8_NS7_ILi192EEEEEENS_6half_tEfNS_4arch4Sm80ELb1ELb0ELb1ELb1ELb1ELb0ELb0ELb0ELi2ELi2ELi2ELi2ELb1EEENS1_24CollectiveEpilogueBwdGQAISA_fSD_Li256ELb1ELb1EEENS1_25SingleTileBwdLPTSchedulerILb1ELi64ELb1EEEEEEEEEvNT_6ParamsE,"a",@progbits
	.sectionflags	@""
	.align	4
.nv.constant0._ZN7cutlass13device_kernelIN5flash19enable_sm80_to_sm89INS1_16FlashAttnBwdSm80INS1_25CollectiveMainloopBwdSm80ILi1ELi1EN4cute5tupleIJNS5_1CILi64EEES8_NS7_ILi192EEEEEENS_6half_tEfNS_4arch4Sm80ELb1ELb0ELb1ELb1ELb1ELb0ELb0ELb0ELi2ELi2ELi2ELi2ELb1EEENS1_24CollectiveEpilogueBwdGQAISA_fSD_Li256ELb1ELb1EEENS1_25SingleTileBwdLPTSchedulerILb1ELi64ELb1EEEEEEEEEvNT_6ParamsE:
	.zero		1184


//--------------------- .nv.constant0._ZN7cutlass13device_kernelIN5flash19enable_sm80_to_sm89INS1_16FlashAttnBwdSm80INS1_25CollectiveMainloopBwdSm80ILi2ELi1EN4cute5tupleIJNS5_1CILi64EEENS7_ILi80EEENS7_ILi192EEEEEENS_6half_tEfNS_4arch4Sm80ELb0ELb0ELb1ELb0ELb0ELb0ELb1ELb0ELi2ELi4ELi2ELi2ELb0EEENS1_21CollectiveEpilogueBwdISB_SC_SE_Li256ELb0ELb1ELi4EEENS1_19SingleTileSchedulerILb0ELb0ELb0ELi80EEEEEEEEEvNT_6ParamsE --------------------------
	.section	.nv.constant0._ZN7cutlass13device_kernelIN5flash19enable_sm80_to_sm89INS1_16FlashAttnBwdSm80INS1_25CollectiveMainloopBwdSm80ILi2ELi1EN4cute5tupleIJNS5_1CILi64EEENS7_ILi80EEENS7_ILi192EEEEEENS_6half_tEfNS_4arch4Sm80ELb0ELb0ELb1ELb0ELb0ELb0ELb1ELb0ELi2ELi4ELi2ELi2ELb0EEENS1_21CollectiveEpilogueBwdISB_SC_SE_Li256ELb0ELb1ELi4EEENS1_19SingleTileSchedulerILb0ELb0ELb0ELi80EEEEEEEEEvNT_6ParamsE,"a",@progbits
	.sectionflags	@""
	.align	4
.nv.constant0._ZN7cutlass13device_kernelIN5flash19enable_sm80_to_sm89INS1_16FlashAttnBwdSm80INS1_25CollectiveMainloopBwdSm80ILi2ELi1EN4cute5tupleIJNS5_1CILi64EEENS7_ILi80EEENS7_ILi192EEEEEENS_6half_tEfNS_4arch4Sm80ELb0ELb0ELb1ELb0ELb0ELb0ELb1ELb0ELi2ELi4ELi2ELi2ELb0EEENS1_21CollectiveEpilogueBwdISB_SC_SE_Li256ELb0ELb1ELi4EEENS1_19SingleTileSchedulerILb0ELb0ELb0ELi80EEEEEEEEEvNT_6ParamsE:
	.zero		1152


//--------------------- .nv.constant0._ZN7cutlass13device_kernelIN5flash19enable_sm80_to_sm89INS1_16FlashAttnBwdSm80INS1_25CollectiveMainloopBwdSm80ILi2ELi1EN4cute5tupleIJNS5_1CILi64EEENS7_ILi80EEENS7_ILi192EEEEEENS_6half_tEfNS_4arch4Sm80ELb0ELb0ELb1ELb0ELb1ELb0ELb1ELb0ELi2ELi4ELi2ELi2ELb0EEENS1_21CollectiveEpilogueBwdISB_SC_SE_Li256ELb0ELb1ELi4EEENS1_19SingleTileSchedulerILb0ELb0ELb0ELi80EEEEEEEEEvNT_6ParamsE --------------------------
	.section	.nv.constant0._ZN7cutlass13device_kernelIN5flash19enable_sm80_to_sm89INS1_16FlashAttnBwdSm80INS1_25CollectiveMainloopBwdSm80ILi2ELi1EN4cute5tupleIJNS5_1CILi64EEENS7_ILi80EEENS7_ILi192EEEEEENS_6half_tEfNS_4arch4Sm80ELb0ELb0ELb1ELb0ELb1ELb0ELb1ELb0ELi2ELi4ELi2ELi2ELb0EEENS1_21CollectiveEpilogueBwdISB_SC_SE_Li256ELb0ELb1ELi4EEENS1_19SingleTileSchedulerILb0ELb0ELb0ELi80EEEEEEEEEvNT_6ParamsE,"a",@progbits
	.sectionflags	@""
	.align	4
.nv.constant0._ZN7cutlass13device_kernelIN5flash19enable_sm80_to_sm89INS1_16FlashAttnBwdSm80INS1_25CollectiveMainloopBwdSm80ILi2ELi1EN4cute5tupleIJNS5_1CILi64EEENS7_ILi80EEENS7_ILi192EEEEEENS_6half_tEfNS_4arch4Sm80ELb0ELb0ELb1ELb0ELb1ELb0ELb1ELb0ELi2ELi4ELi2ELi2ELb0EEENS1_21CollectiveEpilogueBwdISB_SC_SE_Li256ELb0ELb1ELi4EEENS1_19SingleTileSchedulerILb0ELb0ELb0ELi80EEEEEEEEEvNT_6ParamsE:
	.zero		1152


//--------------------- .nv.constant0._ZN7cutlass13device_kernelIN5flash19enable_sm80_to_sm89INS1_16FlashAttnBwdSm80INS1_25CollectiveMainloopBwdSm80ILi2ELi1EN4cute5tupleIJNS5_1CILi64EEENS7_ILi80EEENS7_ILi192EEEEEENS_6half_tEfNS_4arch4Sm80ELb0ELb0ELb1ELb0ELb0ELb0ELb1ELb0ELi2ELi4ELi2ELi2ELb0EEENS1_24CollectiveEpilogueBwdGQAISB_fSE_Li256ELb0ELb0EEENS1_19SingleTileSchedulerILb0ELb0ELb0ELi80EEEEEEEEEvNT_6ParamsE --------------------------
	.section	.nv.constant0._ZN7cutlass13device_kernelIN5flash19enable_sm80_to_sm89INS1_16FlashAttnBwdSm80INS1_25CollectiveMainloopBwdSm80ILi2ELi1EN4cute5tupleIJNS5_1CILi64EEENS7_ILi80EEENS7_ILi192EEEEEENS_6half_tEfNS_4arch4Sm80ELb0ELb0ELb1ELb0ELb0ELb0ELb1ELb0ELi2ELi4ELi2ELi2ELb0EEENS1_24CollectiveEpilogueBwdGQAISB_fSE_Li256ELb0ELb0EEENS1_19SingleTileSchedulerILb0ELb0ELb0ELi80EEEEEEEEEvNT_6ParamsE,"a",@progbits
	.sectionflags	@""
	.align	4
.nv.constant0._ZN7cutlass13device_kernelIN5flash19enable_sm80_to_sm89INS1_16FlashAttnBwdSm80INS1_25CollectiveMainloopBwdSm80ILi2ELi1EN4cute5tupleIJNS5_1CILi64EEENS7_ILi80EEENS7_ILi192EEEEEENS_6half_tEfNS_4arch4Sm80ELb0ELb0ELb1ELb0ELb0ELb0ELb1ELb0ELi2ELi4ELi2ELi2ELb0EEENS1_24CollectiveEpilogueBwdGQAISB_fSE_Li256ELb0ELb0EEENS1_19SingleTileSchedulerILb0ELb0ELb0ELi80EEEEEEEEEvNT_6ParamsE:
	.zero		1160


//--------------------- .nv.constant0._ZN7cutlass13device_kernelIN5flash19enable_sm80_to_sm89INS1_16FlashAttnBwdSm80INS1_25CollectiveMainloopBwdSm80ILi2ELi1EN4cute5tupleIJNS5_1CILi64EEENS7_ILi80EEENS7_ILi192EEEEEENS_6half_tEfNS_4arch4Sm80ELb0ELb0ELb1ELb0ELb1ELb0ELb1ELb0ELi2ELi4ELi2ELi2ELb0EEENS1_24CollectiveEpilogueBwdGQAISB_fSE_Li256ELb0ELb1EEENS1_19SingleTileSchedulerILb0ELb0ELb0ELi80EEEEEEEEEvNT_6ParamsE --------------------------
	.section	.nv.constant0._ZN7cutlass13device_kernelIN5flash19enable_sm80_to_sm89INS1_16FlashAttnBwdSm80INS1_25CollectiveMainloopBwdSm80ILi2ELi1EN4cute5tupleIJNS5_1CILi64EEENS7_ILi80EEENS7_ILi192EEEEEENS_6half_tEfNS_4arch4Sm80ELb0ELb0ELb1ELb0ELb1ELb0ELb1ELb0ELi2ELi4ELi2ELi2ELb0EEENS1_24CollectiveEpilogueBwdGQAISB_fSE_Li256ELb0ELb1EEENS1_19SingleTileSchedulerILb0ELb0ELb0ELi80EEEEEEEEEvNT_6ParamsE,"a",@progbits
	.sectionflags	@""
	.align	4
.nv.constant0._ZN7cutlass13device_kernelIN5flash19enable_sm80_to_sm89INS1_16FlashAttnBwdSm80INS1_25CollectiveMainloopBwdSm80ILi2ELi1EN4cute5tupleIJNS5_1CILi64EEENS7_ILi80EEENS7_ILi192EEEEEENS_6half_tEfNS_4arch4Sm80ELb0ELb0ELb1ELb0ELb1ELb0ELb1ELb0ELi2ELi4ELi2ELi2ELb0EEENS1_24CollectiveEpilogueBwdGQAISB_fSE_Li256ELb0ELb1EEENS1_19SingleTileSchedulerILb0ELb0ELb0ELi80EEEEEEEEEvNT_6ParamsE:
	.zero		1160


//--------------------- .nv.constant0._ZN7cutlass13device_kernelIN5flash19enable_sm80_to_sm89INS1_16FlashAttnBwdSm80INS1_25CollectiveMainloopBwdSm80ILi2ELi1EN4cute5tupleIJNS5_1CILi64EEENS7_ILi80EEENS7_ILi192EEEEEENS_6half_tEfNS_4arch4Sm80ELb0ELb0ELb1ELb1ELb0ELb0ELb1ELb0ELi2ELi4ELi2ELi2ELb0EEENS1_21CollectiveEpilogueBwdISB_SC_SE_Li256ELb1ELb1ELi4EEENS1_19SingleTileSchedulerILb1ELb0ELb0ELi80EEEEEEEEEvNT_6ParamsE --------------------------
	.section	.nv.constant0._ZN7cutlass13device_kernelIN5flash19enable_sm80_to_sm89INS1_16FlashAttnBwdSm80INS1_25CollectiveMainloopBwdSm80ILi2ELi1EN4cute5tupleIJNS5_1CILi64EEENS7_ILi80EEENS7_ILi192EEEEEENS_6half_tEfNS_4arch4Sm80ELb0ELb0ELb1ELb1ELb0ELb0ELb1ELb0ELi2ELi4ELi2ELi2ELb0EEENS1_21CollectiveEpilogueBwdISB_SC_SE_Li256ELb1ELb1ELi4EEENS1_19SingleTileSchedulerILb1ELb0ELb0ELi80EEEEEEEEEvNT_6ParamsE,"a",@progbits
	.sectionflags	@""
	.align	4
.nv.constant0._ZN7cutlass13device_kernelIN5flash19enable_sm80_to_sm89INS1_16FlashAttnBwdSm80INS1_25CollectiveMainloopBwdSm80ILi2ELi1EN4cute5tupleIJNS5_1CILi64EEENS7_ILi80EEENS7_ILi192EEEEEENS_6half_tEfNS_4arch4Sm80ELb0ELb0ELb1ELb1ELb0ELb0ELb1ELb0ELi2ELi4ELi2ELi2ELb0EEENS1_21CollectiveEpilogueBwdISB_SC_SE_Li256ELb1ELb1ELi4EEENS1_19SingleTileSchedulerILb1ELb0ELb0ELi80EEEEEEEEEvNT_6ParamsE:
	.zero		1152


//--------------------- .nv.constant0._ZN7cutlass13device_kernelIN5flash19enable_sm80_to_sm89INS1_16FlashAttnBwdSm80INS1_25CollectiveMainloopBwdSm80ILi2ELi1EN4cute5tupleIJNS5_1CILi64EEENS7_ILi80EEENS7_ILi192EEEEEENS_6half_tEfNS_4arch4Sm80ELb0ELb0ELb1ELb1ELb1ELb0ELb1ELb0ELi2ELi4ELi2ELi2ELb0EEENS1_21CollectiveEpilogueBwdISB_SC_SE_Li256ELb1ELb1ELi4EEENS1_19SingleTileSchedulerILb1ELb0ELb0ELi80EEEEEEEEEvNT_6ParamsE --------------------------
	.section	.nv.constant0._ZN7cutlass13device_kernelIN5flash19enable_sm80_to_sm89INS1_16FlashAttnBwdSm80INS1_25CollectiveMainloopBwdSm80ILi2ELi1EN4cute5tupleIJNS5_1CILi64EEENS7_ILi80EEENS7_ILi192EEEEEENS_6half_tEfNS_4arch4Sm80ELb0ELb0ELb1ELb1ELb1ELb0ELb1ELb0ELi2ELi4ELi2ELi2ELb0EEENS1_21CollectiveEpilogueBwdISB_SC_SE_Li256ELb1ELb1ELi4EEENS1_19SingleTileSchedulerILb1ELb0ELb0ELi80EEEEEEEEEvNT_6ParamsE,"a",@progbits
	.sectionflags	@""
	.align	4
.nv.constant0._ZN7cutlass13device_kernelIN5flash19enable_sm80_to_sm89INS1_16FlashAttnBwdSm80INS1_25CollectiveMainloopBwdSm80ILi2ELi1EN4cute5tupleIJNS5_1CILi64EEENS7_ILi80EEENS7_ILi192EEEEEENS_6half_tEfNS_4arch4Sm80ELb0ELb0ELb1ELb1ELb1ELb0ELb1ELb0ELi2ELi4ELi2ELi2ELb0EEENS1_21CollectiveEpilogueBwdISB_SC_SE_Li256ELb1ELb1ELi4EEENS1_19SingleTileSchedulerILb1ELb0ELb0ELi80EEEEEEEEEvNT_6ParamsE:
	.zero		1152


//--------------------- .nv.constant0._ZN7cutlass13device_kernelIN5flash19enable_sm80_to_sm89INS1_16FlashAttnBwdSm80INS1_25CollectiveMainloopBwdSm80ILi2ELi1EN4cute5tupleIJNS5_1CILi64EEENS7_ILi80EEENS7_ILi192EEEEEENS_6half_tEfNS_4arch4Sm80ELb0ELb0ELb1ELb1ELb0ELb0ELb1ELb0ELi2ELi4ELi2ELi2ELb0EEENS1_24CollectiveEpilogueBwdGQAISB_fSE_Li256ELb1ELb0EEENS1_19SingleTileSchedulerILb1ELb0ELb0ELi80EEEEEEEEEvNT_6ParamsE --------------------------
	.section	.nv.constant0._ZN7cutlass13device_kernelIN5flash19enable_sm80_to_sm89INS1_16FlashAttnBwdSm80INS1_25CollectiveMainloopBwdSm80ILi2ELi1EN4cute5tupleIJNS5_1CILi64EEENS7_ILi80EEENS7_ILi192EEEEEENS_6half_tEfNS_4arch4Sm80ELb0ELb0ELb1ELb1ELb0ELb0ELb1ELb0ELi2ELi4ELi2ELi2ELb0EEENS1_24CollectiveEpilogueBwdGQAISB_fSE_Li256ELb1ELb0EEENS1_19SingleTileSchedulerILb1ELb0ELb0ELi80EEEEEEEEEvNT_6ParamsE,"a",@progbits
	.sectionflags	@""
	.align	4
.nv.constant0._ZN7cutlass13device_kernelIN5flash19enable_sm80_to_sm89INS1_16FlashAttnBwdSm80INS1_25CollectiveMainloopBwdSm80ILi2ELi1EN4cute5tupleIJNS5_1CILi64EEENS7_ILi80EEENS7_ILi192EEEEEENS_6half_tEfNS_4arch4Sm80ELb0ELb0ELb1ELb1ELb0ELb0ELb1ELb0ELi2ELi4ELi2ELi2ELb0EEENS1_24CollectiveEpilogueBwdGQAISB_fSE_Li256ELb1ELb0EEENS1_19SingleTileSchedulerILb1ELb0ELb0ELi80EEEEEEEEEvNT_6ParamsE:
	.zero		1160


//--------------------- .nv.constant0._ZN7cutlass13device_kernelIN5flash19enable_sm80_to_sm89INS1_16FlashAttnBwdSm80INS1_25CollectiveMainloopBwdSm80ILi2ELi1EN4cute5tupleIJNS5_1CILi64EEENS7_ILi80EEENS7_ILi192EEEEEENS_6half_tEfNS_4arch4Sm80ELb0ELb0ELb1ELb1ELb1ELb0ELb1ELb0ELi2ELi4ELi2ELi2ELb0EEENS1_24CollectiveEpilogueBwdGQAISB_fSE_Li256ELb1ELb1EEENS1_19SingleTileSchedulerILb1ELb0ELb0ELi80EEEEEEEEEvNT_6ParamsE --------------------------
	.section	.nv.constant0._ZN7cutlass13device_kernelIN5flash19enable_sm80_to_sm89INS1_16FlashAttnBwdSm80INS1_25CollectiveMainloopBwdSm80ILi2ELi1EN4cute5tupleIJNS5_1CILi64EEENS7_ILi80EEENS7_ILi192EEEEEENS_6half_tEfNS_4arch4Sm80ELb0ELb0ELb1ELb1ELb1ELb0ELb1ELb0ELi2ELi4ELi2ELi2ELb0EEENS1_24CollectiveEpilogueBwdGQAISB_fSE_Li256ELb1ELb1EEENS1_19SingleTileSchedulerILb1ELb0ELb0ELi80EEEEEEEEEvNT_6ParamsE,"a",@progbits
	.sectionflags	@""
	.align	4
.nv.constant0._ZN7cutlass13device_kernelIN5flash19enable_sm80_to_sm89INS1_16FlashAttnBwdSm80INS1_25CollectiveMainloopBwdSm80ILi2ELi1EN4cute5tupleIJNS5_1CILi64EEENS7_ILi80EEENS7_ILi192EEEEEENS_6half_tEfNS_4arch4Sm80ELb0ELb0ELb1ELb1ELb1ELb0ELb1ELb0ELi2ELi4ELi2ELi2ELb0EEENS1_24CollectiveEpilogueBwdGQAISB_fSE_Li256ELb1ELb1EEENS1_19SingleTileSchedulerILb1ELb0ELb0ELi80EEEEEEEEEvNT_6ParamsE:
	.zero		1160


//--------------------- .nv.constant0._ZN7cutlass13device_kernelIN5flash19enable_sm80_to_sm89INS1_16FlashAttnBwdSm80INS1_25CollectiveMainloopBwdSm80ILi2ELi1EN4cute5tupleIJNS5_1CILi64EEENS7_ILi80EEENS7_ILi192EEEEEENS_6half_tEfNS_4arch4Sm80ELb0ELb1ELb1ELb0ELb0ELb0ELb1ELb0ELi2ELi4ELi2ELi2ELb0EEENS1_21CollectiveEpilogueBwdISB_SC_SE_Li256ELb0ELb1ELi4EEENS1_19SingleTileSchedulerILb0ELb0ELb0ELi80EEEEEEEEEvNT_6ParamsE --------------------------
	.section	.nv.constant0._ZN7cutlass13device_kernelIN5flash19enable_sm80_to_sm89INS1_16FlashAttnBwdSm80INS1_25CollectiveMainloopBwdSm80ILi2ELi1EN4cute5tupleIJNS5_1CILi64EEENS7_ILi80EEENS7_ILi192EEEEEENS_6half_tEfNS_4arch4Sm80ELb0ELb1ELb1ELb0ELb0ELb0ELb1ELb0ELi2ELi4ELi2ELi2ELb0EEENS1_21CollectiveEpilogueBwdISB_SC_SE_Li256ELb0ELb1ELi4EEENS1_19SingleTileSchedulerILb0ELb0ELb0ELi80EEEEEEEEEvNT_6ParamsE,"a",@progbits
	.sectionflags	@""
	.align	4
.nv.constant0._ZN7cutlass13device_kernelIN5flash19enable_sm80_to_sm89INS1_16FlashAttnBwdSm80INS1_25CollectiveMainloopBwdSm80ILi2ELi1EN4cute5tupleIJNS5_1CILi64EEENS7_ILi80EEENS7_ILi192EEEEEENS_6half_tEfNS_4arch4Sm80ELb0ELb1ELb1ELb0ELb0ELb0ELb1ELb0ELi2ELi4ELi2ELi2ELb0EEENS1_21CollectiveEpilogueBwdISB_SC_SE_Li256ELb0ELb1ELi4EEENS1_19SingleTileSchedulerILb0ELb0ELb0ELi80EEEEEEEEEvNT_6ParamsE:
	.zero		1152


//--------------------- .nv.constant0._ZN7cutlass13device_kernelIN5flash19enable_sm80_to_sm89INS1_16FlashAttnBwdSm80INS1_25CollectiveMainloopBwdSm80ILi2ELi1EN4cute5tupleIJNS5_1CILi64EEENS7_ILi80EEENS7_ILi192EEEEEENS_6half_tEfNS_4arch4Sm80ELb0ELb1ELb1ELb0ELb1ELb0ELb1ELb0ELi2ELi4ELi2ELi2ELb0EEENS1_21CollectiveEpilogueBwdISB_SC_SE_Li256ELb0ELb1ELi4EEENS1_19SingleTileSchedulerILb0ELb0ELb0ELi80EEEEEEEEEvNT_6ParamsE --------------------------
	.section	.nv.constant0._ZN7cutlass13device_kernelIN5flash19enable_sm80_to_sm89INS1_16FlashAttnBwdSm80INS1_25CollectiveMainloopBwdSm80ILi2ELi1EN4cute5tupleIJNS5_1CILi64EEENS7_ILi80EEENS7_ILi192EEEEEENS_6half_tEfNS_4arch4Sm80ELb0ELb1ELb1ELb0ELb1ELb0ELb1ELb0ELi2ELi4ELi2ELi2ELb0EEENS1_21CollectiveEpilogueBwdISB_SC_SE_Li256ELb0ELb1ELi4EEENS1_19SingleTileSchedulerILb0ELb0ELb0ELi80EEEEEEEEEvNT_6ParamsE,"a",@progbits
	.sectionflags	@""
	.align	4
.nv.constant0._ZN7cutlass13device_kernelIN5flash19enable_sm80_to_sm89INS1_16FlashAttnBwdSm80INS1_25CollectiveMainloopBwdSm80ILi2ELi1EN4cute5tupleIJNS5_1CILi64EEENS7_ILi80EEENS7_ILi192EEEEEENS_6half_tEfNS_4arch4Sm80ELb0ELb1ELb1ELb0ELb1ELb0ELb1ELb0ELi2ELi4ELi2ELi2ELb0EEENS1_21CollectiveEpilogueBwdISB_SC_SE_Li256ELb0ELb1ELi4EEENS1_19SingleTileSchedulerILb0ELb0ELb0ELi80EEEEEEEEEvNT_6ParamsE:
	.zero		1152


//--------------------- .nv.constant0._ZN7cutlass13device_kernelIN5flash19enable_sm80_to_sm89INS1_16FlashAttnBwdSm80INS1_25CollectiveMainloopBwdSm80ILi2ELi1EN4cute5tupleIJNS5_1CILi64EEENS7_ILi80EEENS7_ILi192EEEEEENS_6half_tEfNS_4arch4Sm80ELb0ELb1ELb1ELb0ELb0ELb0ELb1ELb0ELi2ELi4ELi2ELi2ELb0EEENS1_24CollectiveEpilogueBwdGQAISB_fSE_Li256ELb0ELb0EEENS1_19SingleTileSchedulerILb0ELb0ELb0ELi80EEEEEEEEEvNT_6ParamsE --------------------------
	.section	.nv.constant0._ZN7cutlass13device_kernelIN5flash19enable_sm80_to_sm89INS1_16FlashAttnBwdSm80INS1_25CollectiveMainloopBwdSm80ILi2ELi1EN4cute5tupleIJNS5_1CILi64EEENS7_ILi80EEENS7_ILi192EEEEEENS_6half_tEfNS_4arch4Sm80ELb0ELb1ELb1ELb0ELb0ELb0ELb1ELb0ELi2ELi4ELi2ELi2ELb0EEENS1_24CollectiveEpilogueBwdGQAISB_fSE_Li256ELb0ELb0EEENS1_19SingleTileSchedulerILb0ELb0ELb0ELi80EEEEEEEEEvNT_6ParamsE,"a",@progbits
	.sectionflags	@""
	.align	4
.nv.constant0._ZN7cutlass13device_kernelIN5flash19enable_sm80_to_sm89INS1_16FlashAttnBwdSm80INS1_25CollectiveMainloopBwdSm80ILi2ELi1EN4cute5tupleIJNS5_1CILi64EEENS7_ILi80EEENS7_ILi192EEEEEENS_6half_tEfNS_4arch4Sm80ELb0ELb1ELb1ELb0ELb0ELb0ELb1ELb0ELi2ELi4ELi2ELi2ELb0EEENS1_24CollectiveEpilogueBwdGQAISB_fSE_Li256ELb0ELb0EEENS1_19SingleTileSchedulerILb0ELb0ELb0ELi80EEEEEEEEEvNT_6ParamsE:
	.zero		1160


//--------------------- .nv.constant0._ZN7cutlass13device_kernelIN5flash19enable_sm80_to_sm89INS1_16FlashAttnBwdSm80INS1_25CollectiveMainloopBwdSm80ILi2ELi1EN4cute5tupleIJNS5_1CILi64EEENS7_ILi80EEENS7_ILi192EEEEEENS_6half_tEfNS_4arch4Sm80ELb0ELb1ELb1ELb0ELb1ELb0ELb1ELb0ELi2ELi4ELi2ELi2ELb0EEENS1_24CollectiveEpilogueBwdGQAISB_fSE_Li256ELb0ELb1EEENS1_19SingleTileSchedulerILb0ELb0ELb0ELi80EEEEEEEEEvNT_6ParamsE --------------------------
	.section	.nv.constant0._ZN7cutlass13device_kernelIN5flash19enable_sm80_to_sm89INS1_16FlashAttnBwdSm80INS1_25CollectiveMainloopBwdSm80ILi2ELi1EN4cute5tupleIJNS5_1CILi64EEENS7_ILi80EEENS7_ILi192EEEEEENS_6half_tEfNS_4arch4Sm80ELb0ELb1ELb1ELb0ELb1ELb0ELb1ELb0ELi2ELi4ELi2ELi2ELb0EEENS1_24CollectiveEpilogueBwdGQAISB_fSE_Li256ELb0ELb1EEENS1_19SingleTileSchedulerILb0ELb0ELb0ELi80EEEEEEEEEvNT_6ParamsE,"a",@progbits
	.sectionflags	@""
	.align	4
.nv.constant0._ZN7cutlass13device_kernelIN5flash19enable_sm80_to_sm89INS1_16FlashAttnBwdSm80INS1_25CollectiveMainloopBwdSm80ILi2ELi1EN4cute5tupleIJNS5_1CILi64EEENS7_ILi80EEENS7_ILi192EEEEEENS_6half_tEfNS_4arch4Sm80ELb0ELb1ELb1ELb0ELb1ELb0ELb1ELb0ELi2ELi4ELi2ELi2ELb0EEENS1_24CollectiveEpilogueBwdGQAISB_fSE_Li256ELb0ELb1EEENS1_19SingleTileSchedulerILb0ELb0ELb0ELi80EEEEEEEEEvNT_6ParamsE:
	.zero		1160


//--------------------- .nv.constant0._ZN7cutlass13device_kernelIN5flash19enable_sm80_to_sm89INS1_16FlashAttnBwdSm80INS1_25CollectiveMainloopBwdSm80ILi2ELi1EN4cute5tupleIJNS5_1CILi64EEENS7_ILi80EEENS7_ILi192EEEEEENS_6half_tEfNS_4arch4Sm80ELb0ELb1ELb1ELb1ELb0ELb0ELb1ELb0ELi2ELi4ELi2ELi2ELb0EEENS1_21CollectiveEpilogueBwdISB_SC_SE_Li256ELb1ELb1ELi4EEENS1_19SingleTileSchedulerILb1ELb0ELb0ELi80EEEEEEEEEvNT_6ParamsE --------------------------
	.section	.nv.constant0._ZN7cutlass13device_kernelIN5flash19enable_sm80_to_sm89INS1_16FlashAttnBwdSm80INS1_25CollectiveMainloopBwdSm80ILi2ELi1EN4cute5tupleIJNS5_1CILi64EEENS7_ILi80EEENS7_ILi192EEEEEENS_6half_tEfNS_4arch4Sm80ELb0ELb1ELb1ELb1ELb0ELb0ELb1ELb0ELi2ELi4ELi2ELi2ELb0EEENS1_21CollectiveEpilogueBwdISB_SC_SE_Li256ELb1ELb1ELi4EEENS1_19SingleTileSchedulerILb1ELb0ELb0ELi80EEEEEEEEEvNT_6ParamsE,"a",@progbits
	.sectionflags	@""
	.align	4
.nv.constant0._ZN7cutlass13device_kernelIN5flash19enable_sm80_to_sm89INS1_16FlashAttnBwdSm80INS1_25CollectiveMainloopBwdSm80ILi2ELi1EN4cute5tupleIJNS5_1CILi64EEENS7_ILi80EEENS7_ILi192EEEEEENS_6half_tEfNS_4arch4Sm80ELb0ELb1ELb1ELb1ELb0ELb0ELb1ELb0ELi2ELi4ELi2ELi2ELb0EEENS1_21CollectiveEpilogueBwdISB_SC_SE_Li256ELb1ELb1ELi4EEENS1_19SingleTileSchedulerILb1ELb0ELb0ELi80EEEEEEEEEvNT_6ParamsE:
	.zero		1152


//--------------------- .nv.constant0._ZN7cutlass13device_kernelIN5flash19enable_sm80_to_sm89INS1_16FlashAttnBwdSm80INS1_25CollectiveMainloopBwdSm80ILi2ELi1EN4cute5tupleIJNS5_1CILi64EEENS7_ILi80EEENS7_ILi192EEEEEENS_6half_tEfNS_4arch4Sm80ELb0ELb1ELb1ELb1ELb1ELb0ELb1ELb0ELi2ELi4ELi2ELi2ELb0EEENS1_21CollectiveEpilogueBwdISB_SC_SE_Li256ELb1ELb1ELi4EEENS1_19SingleTileSchedulerILb1ELb0ELb0ELi80EEEEEEEEEvNT_6ParamsE --------------------------
	.section	.nv.constant0._ZN7cutlass13device_kernelIN5flash19enable_sm80_to_sm89INS1_16FlashAttnBwdSm80INS1_25CollectiveMainloopBwdSm80ILi2ELi1EN4cute5tupleIJNS5_1CILi64EEENS7_ILi80EEENS7_ILi192EEEEEENS_6half_tEfNS_4arch4Sm80ELb0ELb1ELb1ELb1ELb1ELb0ELb1ELb0ELi2ELi4ELi2ELi2ELb0EEENS1_21CollectiveEpilogueBwdISB_SC_SE_Li256ELb1ELb1ELi4EEENS1_19SingleTileSchedulerILb1ELb0ELb0ELi80EEEEEEEEEvNT_6ParamsE,"a",@progbits
	.sectionflags	@""
	.align	4
.nv.constant0._ZN7cutlass13device_kernelIN5flash19enable_sm80_to_sm89INS1_16FlashAttnBwdSm80INS1_25CollectiveMainloopBwdSm80ILi2ELi1EN4cute5tupleIJNS5_1CILi64EEENS7_ILi80EEENS7_ILi192EEEEEENS_6half_tEfNS_4arch4Sm80ELb0ELb1ELb1ELb1ELb1ELb0ELb1ELb0ELi2ELi4ELi2ELi2ELb0EEENS1_21CollectiveEpilogueBwdISB_SC_SE_Li256ELb1ELb1ELi4EEENS1_19SingleTileSchedulerILb1ELb0ELb0ELi80EEEEEEEEEvNT_6ParamsE:
	.zero		1152


//--------------------- .nv.constant0._ZN7cutlass13device_kernelIN5flash19enable_sm80_to_sm89INS1_16FlashAttnBwdSm80INS1_25CollectiveMainloopBwdSm80ILi2ELi1EN4cute5tupleIJNS5_1CILi64EEENS7_ILi80EEENS7_ILi192EEEEEENS_6half_tEfNS_4arch4Sm80ELb0ELb1ELb1ELb1ELb0ELb0ELb1ELb0ELi2ELi4ELi2ELi2ELb0EEENS1_24CollectiveEpilogueBwdGQAISB_fSE_Li256ELb1ELb0EEENS1_19SingleTileSchedulerILb1ELb0ELb0ELi80EEEEEEEEEvNT_6ParamsE --------------------------
	.section	.nv.constant0._ZN7cutlass13device_kernelIN5flash19enable_sm80_to_sm89INS1_16FlashAttnBwdSm80INS1_25CollectiveMainloopBwdSm80ILi2ELi1EN4cute5tupleIJNS5_1CILi64EEENS7_ILi80EEENS7_ILi192EEEEEENS_6half_tEfNS_4arch4Sm80ELb0ELb1ELb1ELb1ELb0ELb0ELb1ELb0ELi2ELi4ELi2ELi2ELb0EEENS1_24CollectiveEpilogueBwdGQAISB_fSE_Li256ELb1ELb0EEENS1_19SingleTileSchedulerILb1ELb0ELb0ELi80EEEEEEEEEvNT_6ParamsE,"a",@progbits
	.sectionflags	@""
	.align	4
.nv.constant0._ZN7cutlass13device_kernelIN5flash19enable_sm80_to_sm89INS1_16FlashAttnBwdSm80INS1_25CollectiveMainloopBwdSm80ILi2ELi1EN4cute5tupleIJNS5_1CILi64EEENS7_ILi80EEENS7_ILi192EEEEEENS_6half_tEfNS_4arch4Sm80ELb0ELb1ELb1ELb1ELb0ELb0ELb1ELb0ELi2ELi4ELi2ELi2ELb0EEENS1_24CollectiveEpilogueBwdGQAISB_fSE_Li256ELb1ELb0EEENS1_19SingleTileSchedulerILb1ELb0ELb0ELi80EEEEEEEEEvNT_6ParamsE:
	.zero		1160


//--------------------- .nv.constant0._ZN7cutlass13device_kernelIN5flash19enable_sm80_to_sm89INS1_16FlashAttnBwdSm80INS1_25CollectiveMainloopBwdSm80ILi2ELi1EN4cute5tupleIJNS5_1CILi64EEENS7_ILi80EEENS7_ILi192EEEEEENS_6half_tEfNS_4arch4Sm80ELb0ELb1ELb1ELb1ELb1ELb0ELb1ELb0ELi2ELi4ELi2ELi2ELb0EEENS1_24CollectiveEpilogueBwdGQAISB_fSE_Li256ELb1ELb1EEENS1_19SingleTileSchedulerILb1ELb0ELb0ELi80EEEEEEEEEvNT_6ParamsE --------------------------
	.section	.nv.constant0._ZN7cutlass13device_kernelIN5flash19enable_sm80_to_sm89INS1_16FlashAttnBwdSm80INS1_25CollectiveMainloopBwdSm80ILi2ELi1EN4cute5tupleIJNS5_1CILi64EEENS7_ILi80EEENS7_ILi192EEEEEENS_6half_tEfNS_4arch4Sm80ELb0ELb1ELb1ELb1ELb1ELb0ELb1ELb0ELi2ELi4ELi2ELi2ELb0EEENS1_24CollectiveEpilogueBwdGQAISB_fSE_Li256ELb1ELb1EEENS1_19SingleTileSchedulerILb1ELb0ELb0ELi80EEEEEEEEEvNT_6ParamsE,"a",@progbits
	.sectionflags	@""
	.align	4
.nv.constant0._ZN7cutlass13device_kernelIN5flash19enable_sm80_to_sm89INS1_16FlashAttnBwdSm80INS1_25CollectiveMainloopBwdSm80ILi2ELi1EN4cute5tupleIJNS5_1CILi64EEENS7_ILi80EEENS7_ILi192EEEEEENS_6half_tEfNS_4arch4Sm80ELb0ELb1ELb1ELb1ELb1ELb0ELb1ELb0ELi2ELi4ELi2ELi2ELb0EEENS1_24CollectiveEpilogueBwdGQAISB_fSE_Li256ELb1ELb1EEENS1_19SingleTileSchedulerILb1ELb0ELb0ELi80EEEEEEEEEvNT_6ParamsE:
	.zero		1160


//--------------------- .nv.constant0._ZN7cutlass13device_kernelIN5flash19enable_sm80_to_sm89INS1_16FlashAttnBwdSm80INS1_25CollectiveMainloopBwdSm80ILi2ELi1EN4cute5tupleIJNS5_1CILi64EEENS7_ILi80EEENS7_ILi192EEEEEENS_6half_tEfNS_4arch4Sm80ELb1ELb0ELb1ELb0ELb0ELb0ELb1ELb0ELi2ELi4ELi2ELi2ELb0EEENS1_21CollectiveEpilogueBwdISB_SC_SE_Li256ELb0ELb1ELi4EEENS1_25SingleTileBwdLPTSchedulerILb0ELi80ELb0EEEEEEEEEvNT_6ParamsE --------------------------
	.section	.nv.constant0._ZN7cutlass13device_kernelIN5flash19enable_sm80_to_sm89INS1_16FlashAttnBwdSm80INS1_25CollectiveMainloopBwdSm80ILi2ELi1EN4cute5tupleIJNS5_1CILi64EEENS7_ILi80EEENS7_ILi192EEEEEENS_6half_tEfNS_4arch4Sm80ELb1ELb0ELb1ELb0ELb0ELb0ELb1ELb0ELi2ELi4ELi2ELi2ELb0EEENS1_21CollectiveEpilogueBwdISB_SC_SE_Li256ELb0ELb1ELi4EEENS1_25SingleTileBwdLPTSchedulerILb0ELi80ELb0EEEEEEEEEvNT_6ParamsE,"a",@progbits
	.sectionflags	@""
	.align	4
.nv.constant0._ZN7cutlass13device_kernelIN5flash19enable_sm80_to_sm89INS1_16FlashAttnBwdSm80INS1_25CollectiveMainloopBwdSm80ILi2ELi1EN4cute5tupleIJNS5_1CILi64EEENS7_ILi80EEENS7_ILi192EEEEEENS_6half_tEfNS_4arch4Sm80ELb1ELb0ELb1ELb0ELb0ELb0ELb1ELb0ELi2ELi4ELi2ELi2ELb0EEENS1_21CollectiveEpilogueBwdISB_SC_SE_Li256ELb0ELb1ELi4EEENS1_25SingleTileBwdLPTSchedulerILb0ELi80ELb0EEEEEEEEEvNT_6ParamsE:
	.zero		1176


//--------------------- .nv.constant0._ZN7cutlass13device_kernelIN5flash19enable_sm80_to_sm89INS1_16FlashAttnBwdSm80INS1_25CollectiveMainloopBwdSm80ILi2ELi1EN4cute5tupleIJNS5_1CILi64EEENS7_ILi80EEENS7_ILi192EEEEEENS_6half_tEfNS_4arch4Sm80ELb1ELb0ELb1ELb0ELb1ELb0ELb1ELb0ELi2ELi4ELi2ELi2ELb0EEENS1_21CollectiveEpilogueBwdISB_SC_SE_Li256ELb0ELb1ELi4EEENS1_25SingleTileBwdLPTSchedulerILb0ELi80ELb1EEEEEEEEEvNT_6ParamsE --------------------------
	.section	.nv.constant0._ZN7cutlass13device_kernelIN5flash19enable_sm80_to_sm89INS1_16FlashAttnBwdSm80INS1_25CollectiveMainloopBwdSm80ILi2ELi1EN4cute5tupleIJNS5_1CILi64EEENS7_ILi80EEENS7_ILi192EEEEEENS_6half_tEfNS_4arch4Sm80ELb1ELb0ELb1ELb0ELb1ELb0ELb1ELb0ELi2ELi4ELi2ELi2ELb0EEENS1_21CollectiveEpilogueBwdISB_SC_SE_Li256ELb0ELb1ELi4EEENS1_25SingleTileBwdLPTSchedulerILb0ELi80ELb1EEEEEEEEEvNT_6ParamsE,"a",@progbits
	.sectionflags	@""
	.align	4
.nv.constant0._ZN7cutlass13device_kernelIN5flash19enable_sm80_to_sm89INS1_16FlashAttnBwdSm80INS1_25CollectiveMainloopBwdSm80ILi2ELi1EN4cute5tupleIJNS5_1CILi64EEENS7_ILi80EEENS7_ILi192EEEEEENS_6half_tEfNS_4arch4Sm80ELb1ELb0ELb1ELb0ELb1ELb0ELb1ELb0ELi2ELi4ELi2ELi2ELb0EEENS1_21CollectiveEpilogueBwdISB_SC_SE_Li256ELb0ELb1ELi4EEENS1_25SingleTileBwdLPTSchedulerILb0ELi80ELb1EEEEEEEEEvNT_6ParamsE:
	.zero		1176


//--------------------- .nv.constant0._ZN7cutlass13device_kernelIN5flash19enable_sm80_to_sm89INS1_16FlashAttnBwdSm80INS1_25CollectiveMainloopBwdSm80ILi2ELi1EN4cute5tupleIJNS5_1CILi64EEENS7_ILi80EEENS7_ILi192EEEEEENS_6half_tEfNS_4arch4Sm80ELb1ELb0ELb1ELb0ELb0ELb0ELb1ELb0ELi2ELi4ELi2ELi2ELb0EEENS1_24CollectiveEpilogueBwdGQAISB_fSE_Li256ELb0ELb0EEENS1_25SingleTileBwdLPTSchedulerILb0ELi80ELb0EEEEEEEEEvNT_6ParamsE --------------------------
	.section	.nv.constant0._ZN7cutlass13device_kernelIN5flash19enable_sm80_to_sm89INS1_16FlashAttnBwdSm80INS1_25CollectiveMainloopBwdSm80ILi2ELi1EN4cute5tupleIJNS5_1CILi64EEENS7_ILi80EEENS7_ILi192EEEEEENS_6half_tEfNS_4arch4Sm80ELb1ELb0ELb1ELb0ELb0ELb0ELb1ELb0ELi2ELi4ELi2ELi2ELb0EEENS1_24CollectiveEpilogueBwdGQAISB_fSE_Li256ELb0ELb0EEENS1_25SingleTileBwdLPTSchedulerILb0ELi80ELb0EEEEEEEEEvNT_6ParamsE,"a",@progbits
	.sectionflags	@""
	.align	4
.nv.constant0._ZN7cutlass13device_kernelIN5flash19enable_sm80_to_sm89INS1_16FlashAttnBwdSm80INS1_25CollectiveMainloopBwdSm80ILi2ELi1EN4cute5tupleIJNS5_1CILi64EEENS7_ILi80EEENS7_ILi192EEEEEENS_6half_tEfNS_4arch4Sm80ELb1ELb0ELb1ELb0ELb0ELb0ELb1ELb0ELi2ELi4ELi2ELi2ELb0EEENS1_24CollectiveEpilogueBwdGQAISB_fSE_Li256ELb0ELb0EEENS1_25SingleTileBwdLPTSchedulerILb0ELi80ELb0EEEEEEEEEvNT_6ParamsE:
	.zero		1184


//--------------------- .nv.constant0._ZN7cutlass13device_kernelIN5flash19enable_sm80_to_sm89INS1_16FlashAttnBwdSm80INS1_25CollectiveMainloopBwdSm80ILi2ELi1EN4cute5tupleIJNS5_1CILi64EEENS7_ILi80EEENS7_ILi192EEEEEENS_6half_tEfNS_4arch4Sm80ELb1ELb0ELb1ELb0ELb1ELb0ELb1ELb0ELi2ELi4ELi2ELi2ELb0EEENS1_24CollectiveEpilogueBwdGQAISB_fSE_Li256ELb0ELb1EEENS1_25SingleTileBwdLPTSchedulerILb0ELi80ELb1EEEEEEEEEvNT_6ParamsE --------------------------
	.section	.nv.constant0._ZN7cutlass13device_kernelIN5flash19enable_sm80_to_sm89INS1_16FlashAttnBwdSm80INS1_25CollectiveMainloopBwdSm80ILi2ELi1EN4cute5tupleIJNS5_1CILi64EEENS7_ILi80EEENS7_ILi192EEEEEENS_6half_tEfNS_4arch4Sm80ELb1ELb0ELb1ELb0ELb1ELb0ELb1ELb0ELi2ELi4ELi2ELi2ELb0EEENS1_24CollectiveEpilogueBwdGQAISB_fSE_Li256ELb0ELb1EEENS1_25SingleTileBwdLPTSchedulerILb0ELi80ELb1EEEEEEEEEvNT_6ParamsE,"a",@progbits
	.sectionflags	@""
	.align	4
.nv.constant0._ZN7cutlass13device_kernelIN5flash19enable_sm80_to_sm89INS1_16FlashAttnBwdSm80INS1_25CollectiveMainloopBwdSm80ILi2ELi1EN4cute5tupleIJNS5_1CILi64EEENS7_ILi80EEENS7_ILi192EEEEEENS_6half_tEfNS_4arch4Sm80ELb1ELb0ELb1ELb0ELb1ELb0ELb1ELb0ELi2ELi4ELi2ELi2ELb0EEENS1_24CollectiveEpilogueBwdGQAISB_fSE_Li256ELb0ELb1EEENS1_25SingleTileBwdLPTSchedulerILb0ELi80ELb1EEEEEEEEEvNT_6ParamsE:
	.zero		1184


//--------------------- .nv.constant0._ZN7cutlass13device_kernelIN5flash22FlashAttnBwdPreprocessIN4cute5tupleIJNS3_1CILi64EEENS5_ILi192EEEEEENS_6half_tEfNS_4arch4Sm80ELb1ELb0EEEEEvNT_6ParamsE --------------------------
	.section	.nv.constant0._ZN7cutlass13device_kernelIN5flash22FlashAttnBwdPreprocessIN4cute5tupleIJNS3_1CILi64EEENS5_ILi192EEEEEENS_6half_tEfNS_4arch4Sm80ELb1ELb0EEEEEvNT_6ParamsE,"a",@progbits
	.sectionflags	@""
	.align	4
.nv.constant0._ZN7cutlass13device_kernelIN5flash22FlashAttnBwdPreprocessIN4cute5tupleIJNS3_1CILi64EEENS5_ILi192EEEEEENS_6half_tEfNS_4arch4Sm80ELb1ELb0EEEEEvNT_6ParamsE:
	.zero		768


//--------------------- .nv.constant0._ZN7cutlass13device_kernelIN5flash19enable_sm80_to_sm89INS1_16FlashAttnBwdSm80INS1_25CollectiveMainloopBwdSm80ILi2ELi1EN4cute5tupleIJNS5_1CILi64EEENS7_ILi80EEENS7_ILi192EEEEEENS_6half_tEfNS_4arch4Sm80ELb1ELb0ELb1ELb1ELb0ELb0ELb1ELb0ELi2ELi4ELi2ELi2ELb0EEENS1_21CollectiveEpilogueBwdISB_SC_SE_Li256ELb1ELb1ELi4EEENS1_25SingleTileBwdLPTSchedulerILb1ELi80ELb0EEEEEEEEEvNT_6ParamsE --------------------------
	.section	.nv.constant0._ZN7cutlass13device_kernelIN5flash19enable_sm80_to_sm89INS1_16FlashAttnBwdSm80INS1_25CollectiveMainloopBwdSm80ILi2ELi1EN4cute5tupleIJNS5_1CILi64EEENS7_ILi80EEENS7_ILi192EEEEEENS_6half_tEfNS_4arch4Sm80ELb1ELb0ELb1ELb1ELb0ELb0ELb1ELb0ELi2ELi4ELi2ELi2ELb0EEENS1_21CollectiveEpilogueBwdISB_SC_SE_Li256ELb1ELb1ELi4EEENS1_25SingleTileBwdLPTSchedulerILb1ELi80ELb0EEEEEEEEEvNT_6ParamsE,"a",@progbits
	.sectionflags	@""
	.align	4
.nv.constant0._ZN7cutlass13device_kernelIN5flash19enable_sm80_to_sm89INS1_16FlashAttnBwdSm80INS1_25CollectiveMainloopBwdSm80ILi2ELi1EN4cute5tupleIJNS5_1CILi64EEENS7_ILi80EEENS7_ILi192EEEEEENS_6half_tEfNS_4arch4Sm80ELb1ELb0ELb1ELb1ELb0ELb0ELb1ELb0ELi2ELi4ELi2ELi2ELb0EEENS1_21CollectiveEpilogueBwdISB_SC_SE_Li256ELb1ELb1ELi4EEENS1_25SingleTileBwdLPTSchedulerILb1ELi80ELb0EEEEEEEEEvNT_6ParamsE:
	.zero		1176


//--------------------- .nv.constant0._ZN7cutlass13device_kernelIN5flash19enable_sm80_to_sm89INS1_16FlashAttnBwdSm80INS1_25CollectiveMainloopBwdSm80ILi2ELi1EN4cute5tupleIJNS5_1CILi64EEENS7_ILi80EEENS7_ILi192EEEEEENS_6half_tEfNS_4arch4Sm80ELb1ELb0ELb1ELb1ELb1ELb0ELb1ELb0ELi2ELi4ELi2ELi2ELb0EEENS1_21CollectiveEpilogueBwdISB_SC_SE_Li256ELb1ELb1ELi4EEENS1_25SingleTileBwdLPTSchedulerILb1ELi80ELb1EEEEEEEEEvNT_6ParamsE --------------------------
	.section	.nv.constant0._ZN7cutlass13device_kernelIN5flash19enable_sm80_to_sm89INS1_16FlashAttnBwdSm80INS1_25CollectiveMainloopBwdSm80ILi2ELi1EN4cute5tupleIJNS5_1CILi64EEENS7_ILi80EEENS7_ILi192EEEEEENS_6half_tEfNS_4arch4Sm80ELb1ELb0ELb1ELb1ELb1ELb0ELb1ELb0ELi2ELi4ELi2ELi2ELb0EEENS1_21CollectiveEpilogueBwdISB_SC_SE_Li256ELb1ELb1ELi4EEENS1_25SingleTileBwdLPTSchedulerILb1ELi80ELb1EEEEEEEEEvNT_6ParamsE,"a",@progbits
	.sectionflags	@""
	.align	4
.nv.constant0._ZN7cutlass13device_kernelIN5flash19enable_sm80_to_sm89INS1_16FlashAttnBwdSm80INS1_25CollectiveMainloopBwdSm80ILi2ELi1EN4cute5tupleIJNS5_1CILi64EEENS7_ILi80EEENS7_ILi192EEEEEENS_6half_tEfNS_4arch4Sm80ELb1ELb0ELb1ELb1ELb1ELb0ELb1ELb0ELi2ELi4ELi2ELi2ELb0EEENS1_21CollectiveEpilogueBwdISB_SC_SE_Li256ELb1ELb1ELi4EEENS1_25SingleTileBwdLPTSchedulerILb1ELi80ELb1EEEEEEEEEvNT_6ParamsE:
	.zero		1176


//--------------------- .nv.constant0._ZN7cutlass13device_kernelIN5flash19enable_sm80_to_sm89INS1_16FlashAttnBwdSm80INS1_25CollectiveMainloopBwdSm80ILi2ELi1EN4cute5tupleIJNS5_1CILi64EEENS7_ILi80EEENS7_ILi192EEEEEENS_6half_tEfNS_4arch4Sm80ELb1ELb0ELb1ELb1ELb0ELb0ELb1ELb0ELi2ELi4ELi2ELi2ELb0EEENS1_24CollectiveEpilogueBwdGQAISB_fSE_Li256ELb1ELb0EEENS1_25SingleTileBwdLPTSchedulerILb1ELi80ELb0EEEEEEEEEvNT_6ParamsE --------------------------
	.section	.nv.constant0._ZN7cutlass13device_kernelIN5flash19enable_sm80_to_sm89INS1_16FlashAttnBwdSm80INS1_25CollectiveMainloopBwdSm80ILi2ELi1EN4cute5tupleIJNS5_1CILi64EEENS7_ILi80EEENS7_ILi192EEEEEENS_6half_tEfNS_4arch4Sm80ELb1ELb0ELb1ELb1ELb0ELb0ELb1ELb0ELi2ELi4ELi2ELi2ELb0EEENS1_24CollectiveEpilogueBwdGQAISB_fSE_Li256ELb1ELb0EEENS1_25SingleTileBwdLPTSchedulerILb1ELi80ELb0EEEEEEEEEvNT_6ParamsE,"a",@progbits
	.sectionflags	@""
	.align	4
.nv.constant0._ZN7cutlass13device_kernelIN5flash19enable_sm80_to_sm89INS1_16FlashAttnBwdSm80INS1_25CollectiveMainloopBwdSm80ILi2ELi1EN4cute5tupleIJNS5_1CILi64EEENS7_ILi80EEENS7_ILi192EEEEEENS_6half_tEfNS_4arch4Sm80ELb1ELb0ELb1ELb1ELb0ELb0ELb1ELb0ELi2ELi4ELi2ELi2ELb0EEENS1_24CollectiveEpilogueBwdGQAISB_fSE_Li256ELb1ELb0EEENS1_25SingleTileBwdLPTSchedulerILb1ELi80ELb0EEEEEEEEEvNT_6ParamsE:
	.zero		1184


//--------------------- .nv.constant0._ZN7cutlass13device_kernelIN5flash32FlashAttnBwdPostprocessConvertdQIN4cute5tupleIJNS3_1CILi80EEENS5_ILi192EEEEEENS_6half_tEfNS_4arch4Sm80ELi256ENS3_8TiledMMAINS3_8MMA_AtomIJNS3_28SM80_16x8x16_F32F16F16F32_TNEEEENS3_6LayoutINS4_IJNS5_ILi4EEENS5_ILi2EEENS5_ILi1EEEEEENS4_IJSJ_SH_NS5_ILi0EEEEEEEENS4_IJNS5_ILi64EEENS5_ILi16EEESP_EEEEELb1EEEEEvNT_6ParamsE --------------------------
	.section	.nv.constant0._ZN7cutlass13device_kernelIN5flash32FlashAttnBwdPostprocessConvertdQIN4cute5tupleIJNS3_1CILi80EEENS5_ILi192EEEEEENS_6half_tEfNS_4arch4Sm80ELi256ENS3_8TiledMMAINS3_8MMA_AtomIJNS3_28SM80_16x8x16_F32F16F16F32_TNEEEENS3_6LayoutINS4_IJNS5_ILi4EEENS5_ILi2EEENS5_ILi1EEEEEENS4_IJSJ_SH_NS5_ILi0EEEEEEEENS4_IJNS5_ILi64EEENS5_ILi16EEESP_EEEEELb1EEEEEvNT_6ParamsE,"a",@progbits
	.sectionflags	@""
	.align	4
.nv.constant0._ZN7cutlass13device_kernelIN5flash32FlashAttnBwdPostprocessConvertdQIN4cute5tupleIJNS3_1CILi80EEENS5_ILi192EEEEEENS_6half_tEfNS_4arch4Sm80ELi256ENS3_8TiledMMAINS3_8MMA_AtomIJNS3_28SM80_16x8x16_F32F16F16F32_TNEEEENS3_6LayoutINS4_IJNS5_ILi4EEENS5_ILi2EEENS5_ILi1EEEEEENS4_IJSJ_SH_NS5_ILi0EEEEEEEENS4_IJNS5_ILi64EEENS5_ILi16EEESP_EEEEELb1EEEEEvNT_6ParamsE:
	.zero		640


//--------------------- .nv.constant0._ZN7cutlass13device_kernelIN5flash32FlashAttnBwdPostprocessConvertdQIN4cute5tupleIJNS3_1CILi64EEENS5_ILi192EEEEEENS_6half_tEfNS_4arch4Sm80ELi256ENS3_8TiledMMAINS3_8MMA_AtomIJNS3_28SM80_16x8x16_F32F16F16F32_TNEEEENS3_6LayoutINS4_IJNS5_ILi2EEENS5_ILi4EEENS5_ILi1EEEEEENS4_IJSJ_SH_NS5_ILi0EEEEEEEENS4_IJNS5_ILi32EEES6_NS5_ILi16EEEEEEEELb0EEEEEvNT_6ParamsE --------------------------
	.section	.nv.constant0._ZN7cutlass13device_kernelIN5flash32FlashAttnBwdPostprocessConvertdQIN4cute5tupleIJNS3_1CILi64EEENS5_ILi192EEEEEENS_6half_tEfNS_4arch4Sm80ELi256ENS3_8TiledMMAINS3_8MMA_AtomIJNS3_28SM80_16x8x16_F32F16F16F32_TNEEEENS3_6LayoutINS4_IJNS5_ILi2EEENS5_ILi4EEENS5_ILi1EEEEEENS4_IJSJ_SH_NS5_ILi0EEEEEEEENS4_IJNS5_ILi32EEES6_NS5_ILi16EEEEEEEELb0EEEEEvNT_6ParamsE,"a",@progbits
	.sectionflags	@""
	.align	4
.nv.constant0._ZN7cutlass13device_kernelIN5flash32FlashAttnBwdPostprocessConvertdQIN4cute5tupleIJNS3_1CILi64EEENS5_ILi192EEEEEENS_6half_tEfNS_4arch4Sm80ELi256ENS3_8TiledMMAINS3_8MMA_AtomIJNS3_28SM80_16x8x16_F32F16F16F32_TNEEEENS3_6LayoutINS4_IJNS5_ILi2EEENS5_ILi4EEENS5_ILi1EEEEEENS4_IJSJ_SH_NS5_ILi0EEEEEEEENS4_IJNS5_ILi32EEES6_NS5_ILi16EEEEEEEELb0EEEEEvNT_6ParamsE:
	.zero		640


//--------------------- .nv.constant0._ZN7cutlass13device_kernelIN5flash19enable_sm80_to_sm89INS1_16FlashAttnBwdSm80INS1_25CollectiveMainloopBwdSm80ILi2ELi1EN4cute5tupleIJNS5_1CILi64EEENS7_ILi80EEENS7_ILi192EEEEEENS_6half_tEfNS_4arch4Sm80ELb1ELb0ELb1ELb1ELb1ELb0ELb1ELb0ELi2ELi4ELi2ELi2ELb0EEENS1_24CollectiveEpilogueBwdGQAISB_fSE_Li256ELb1ELb1EEENS1_25SingleTileBwdLPTSchedulerILb1ELi80ELb1EEEEEEEEEvNT_6ParamsE --------------------------
	.section	.nv.constant0._ZN7cutlass13device_kernelIN5flash19enable_sm80_to_sm89INS1_16FlashAttnBwdSm80INS1_25CollectiveMainloopBwdSm80ILi2ELi1EN4cute5tupleIJNS5_1CILi64EEENS7_ILi80EEENS7_ILi192EEEEEENS_6half_tEfNS_4arch4Sm80ELb1ELb0ELb1ELb1ELb1ELb0ELb1ELb0ELi2ELi4ELi2ELi2ELb0EEENS1_24CollectiveEpilogueBwdGQAISB_fSE_Li256ELb1ELb1EEENS1_25SingleTileBwdLPTSchedulerILb1ELi80ELb1EEEEEEEEEvNT_6ParamsE,"a",@progbits
	.sectionflags	@""
	.align	4
.nv.constant0._ZN7cutlass13device_kernelIN5flash19enable_sm80_to_sm89INS1_16FlashAttnBwdSm80INS1_25CollectiveMainloopBwdSm80ILi2ELi1EN4cute5tupleIJNS5_1CILi64EEENS7_ILi80EEENS7_ILi192EEEEEENS_6half_tEfNS_4arch4Sm80ELb1ELb0ELb1ELb1ELb1ELb0ELb1ELb0ELi2ELi4ELi2ELi2ELb0EEENS1_24CollectiveEpilogueBwdGQAISB_fSE_Li256ELb1ELb1EEENS1_25SingleTileBwdLPTSchedulerILb1ELi80ELb1EEEEEEEEEvNT_6ParamsE:
	.zero		1184


//--------------------- .nv.constant0._ZN7cutlass13device_kernelIN5flash22FlashAttnBwdPreprocessIN4cute5tupleIJNS3_1CILi64EEENS5_ILi192EEEEEENS_6half_tEfNS_4arch4Sm80ELb1ELb1EEEEEvNT_6ParamsE --------------------------
	.section	.nv.constant0._ZN7cutlass13device_kernelIN5flash22FlashAttnBwdPreprocessIN4cute5tupleIJNS3_1CILi64EEENS5_ILi192EEEEEENS_6half_tEfNS_4arch4Sm80ELb1ELb1EEEEEvNT_6ParamsE,"a",@progbits
	.sectionflags	@""
	.align	4
.nv.constant0._ZN7cutlass13device_kernelIN5flash22FlashAttnBwdPreprocessIN4cute5tupleIJNS3_1CILi64EEENS5_ILi192EEEEEENS_6half_tEfNS_4arch4Sm80ELb1ELb1EEEEEvNT_6ParamsE:
	.zero		768


//--------------------- SYMBOLS --------------------------

	.type		.nv.reservedSmem.offset0,@object
	.size		.nv.reservedSmem.offset0,0x4
